// auto-generated by cutlass_sweep.fmha — config: {"arch": "sm_90", "direction": "fwd", "dtype": "fp16", "head_dim": 512, "mask": "causal", "schedule": "tma", "tile_kv": 256, "tile_q": 64}
#include "cutlass/cutlass.h"
#include "cute/tensor.hpp"
#include "cutlass/device_kernel.h"
#include "cutlass/kernel_hardware_info.h"
#include "88_hopper_fmha/collective/fmha_fusion.hpp"
#include "88_hopper_fmha/kernel/fmha_kernel_builder.hpp"

using namespace cute;
using Element = cutlass::half_t;
using TileShape = Shape<_64, _256, _512>;
using StrideQ = cute::tuple<int, _1, cute::tuple<int, int>>;
using StrideK = cute::tuple<int, _1, cute::tuple<int, int>>;
using StrideV = cute::tuple<int, cute::_1, cute::tuple<int, int>>;

using Kernel = typename cutlass::fmha::kernel::FmhaBuilder<
    Element, float, float,
    TileShape, StrideQ, StrideK, StrideV,
    cutlass::fmha::collective::CausalFusion,
    cutlass::gemm::KernelTma
  >::Kernel;

auto* _anchor = &cutlass::device_kernel<Kernel>;


// ===== COMPILED SASS (sm_90a) =====

	.target	sm_90a

	.elftype	@"ET_EXEC"


//--------------------- .note.nv.tkinfo           --------------------------
	.section	.note.nv.tkinfo,"",@"SHT_NOTE"
	.sectionflags	@"SHF_NOTE_NV_TKINFO"
	.tkinfo
        /*0018*/ 	.word	0x00000002
        /*0030*/ 	.string	""
        /*0030*/ 	.string	"ptxas"
        /*0030*/ 	.string	"Cuda compilation tools, release 13.0, V13.0.88"
        /*0030*/ 	.string	"Build cuda_13.0.r13.0/compiler.36424714_0"
        /*0030*/ 	.string	"-arch sm_90a -m 64 "



//--------------------- .note.nv.cuinfo           --------------------------
	.section	.note.nv.cuinfo,"",@"SHT_NOTE"
	.sectionflags	@"SHF_NOTE_NV_CUINFO"
        /*0018*/ 	.short	0x0002
        /*001a*/ 	.short	0x005a
        /*001c*/ 	.short	0x0082
	.zero		2


//--------------------- .nv.info                  --------------------------
	.section	.nv.info,"",@"SHT_CUDA_INFO"
	.align	4


	//----- nvinfo : EIATTR_REGCOUNT
	.align		4
        /*0000*/ 	.byte	0x04, 0x2f
        /*0002*/ 	.short	(.L_16 - .L_15)
	.align		4
.L_15:
        /*0004*/ 	.word	index@(_ZN7cutlass13device_kernelINS_4fmha6kernel13FmhaKernelTmaINS1_10collective15FmhaMainloopTmaINS_6half_tEfN4cute5tupleIJNS7_1CILi64EEENS9_ILi256EEENS9_ILi512EEEEEENS4_12CausalFusionEJEEENS4_15FmhaFwdEpilogueIS6_fNS8_IJSA_SC_SB_EEEEEJEEEEEvNT_6ParamsE)
        /*0008*/ 	.word	0x000000ff


	//----- nvinfo : EIATTR_FRAME_SIZE
	.align		4
.L_16:
        /*000c*/ 	.byte	0x04, 0x11
        /*000e*/ 	.short	(.L_18 - .L_17)
	.align		4
.L_17:
        /*0010*/ 	.word	index@($__internal_0_$__cuda_sm20_rcp_rn_f32_slowpath)
        /*0014*/ 	.word	0x00002d68


	//----- nvinfo : EIATTR_FRAME_SIZE
	.align		4
.L_18:
        /*0018*/ 	.byte	0x04, 0x11
        /*001a*/ 	.short	(.L_20 - .L_19)
	.align		4
.L_19:
        /*001c*/ 	.word	index@(_ZN7cutlass13device_kernelINS_4fmha6kernel13FmhaKernelTmaINS1_10collective15FmhaMainloopTmaINS_6half_tEfN4cute5tupleIJNS7_1CILi64EEENS9_ILi256EEENS9_ILi512EEEEEENS4_12CausalFusionEJEEENS4_15FmhaFwdEpilogueIS6_fNS8_IJSA_SC_SB_EEEEEJEEEEEvNT_6ParamsE)
        /*0020*/ 	.word	0x00002d68


	//----- nvinfo : EIATTR_MIN_STACK_SIZE
	.align		4
.L_20:
        /*0024*/ 	.byte	0x04, 0x12
        /*0026*/ 	.short	(.L_22 - .L_21)
	.align		4
.L_21:
        /*0028*/ 	.word	index@(_ZN7cutlass13device_kernelINS_4fmha6kernel13FmhaKernelTmaINS1_10collective15FmhaMainloopTmaINS_6half_tEfN4cute5tupleIJNS7_1CILi64EEENS9_ILi256EEENS9_ILi512EEEEEENS4_12CausalFusionEJEEENS4_15FmhaFwdEpilogueIS6_fNS8_IJSA_SC_SB_EEEEEJEEEEEvNT_6ParamsE)
        /*002c*/ 	.word	0x00002d68
.L_22:


//--------------------- .nv.compat                --------------------------
	.section	.nv.compat,"",@"SHT_CUDA_COMPAT_INFO"
	.align	4
        /*0000*/ 	.byte	0x02, 0x09, 0x01, 0x00, 0x02, 0x02, 0x04, 0x00, 0x02, 0x05, 0x05, 0x00, 0x03, 0x07, 0x01, 0x01
        /*0010*/ 	.byte	0x02, 0x03, 0x01, 0x00, 0x02, 0x06, 0x01, 0x00, 0x04, 0x0b, 0x08, 0x00, 0x00, 0x00, 0x00, 0x00
        /*0020*/ 	.byte	0x00, 0x00, 0x00, 0x00


//--------------------- .nv.info._ZN7cutlass13device_kernelINS_4fmha6kernel13FmhaKernelTmaINS1_10collective15FmhaMainloopTmaINS_6half_tEfN4cute5tupleIJNS7_1CILi64EEENS9_ILi256EEENS9_ILi512EEEEEENS4_12CausalFusionEJEEENS4_15FmhaFwdEpilogueIS6_fNS8_IJSA_SC_SB_EEEEEJEEEEEvNT_6ParamsE --------------------------
	.section	.nv.info._ZN7cutlass13device_kernelINS_4fmha6kernel13FmhaKernelTmaINS1_10collective15FmhaMainloopTmaINS_6half_tEfN4cute5tupleIJNS7_1CILi64EEENS9_ILi256EEENS9_ILi512EEEEEENS4_12CausalFusionEJEEENS4_15FmhaFwdEpilogueIS6_fNS8_IJSA_SC_SB_EEEEEJEEEEEvNT_6ParamsE,"",@"SHT_CUDA_INFO"
	.sectionflags	@""
	.align	4


	//----- nvinfo : EIATTR_CUDA_API_VERSION
	.align		4
        /*0000*/ 	.byte	0x04, 0x37
        /*0002*/ 	.short	(.L_24 - .L_23)
.L_23:
        /*0004*/ 	.word	0x00000082


	//----- nvinfo : EIATTR_KPARAM_INFO
	.align		4
.L_24:
        /*0008*/ 	.byte	0x04, 0x17
        /*000a*/ 	.short	(.L_26 - .L_25)
.L_25:
        /*000c*/ 	.word	0x00000000
        /*0010*/ 	.short	0x0000
        /*0012*/ 	.short	0x0070
        /*0014*/ 	.byte	0x00, 0xf0, 0x01, 0x20


	//----- nvinfo : EIATTR_SPARSE_MMA_MASK
	.align		4
.L_26:
        /*0018*/ 	.byte	0x03, 0x50
        /*001a*/ 	.short	0x0000


	//----- nvinfo : EIATTR_MAXREG_COUNT
	.align		4
        /*001c*/ 	.byte	0x03, 0x1b
        /*001e*/ 	.short	0x00ff


	//----- nvinfo : EIATTR_NUM_BARRIERS
	.align		4
        /*0020*/ 	.byte	0x02, 0x4c
        /*0022*/ 	.byte	0x02
	.zero		1


	//----- nvinfo : EIATTR_EXTERNS
	.align		4
        /*0024*/ 	.byte	0x04, 0x0f
        /*0026*/ 	.short	(.L_28 - .L_27)


	//   ....[0]....
	.align		4
.L_27:
        /*0028*/ 	.word	index@(__assertfail)


	//----- nvinfo : EIATTR_ANNOTATIONS
	.align		4
.L_28:
        /*002c*/ 	.byte	0x04, 0x55
        /*002e*/ 	.short	(.L_30 - .L_29)


	//   ....[0]....
.L_29:
        /*0030*/ 	.word	0x00000001
        /*0034*/ 	.byte	0x80, 0x23, 0x00, 0x00, 0x01, 0x00, 0x00, 0x00, 0x60, 0x24, 0x00, 0x00, 0x01, 0x00, 0x00, 0x00
        /* <DEDUP_REMOVED lines=3923> */
        /*f574*/ 	.byte	0xb0, 0xa7, 0x03, 0x00


	//----- nvinfo : EIATTR_MERCURY_ISA_VERSION
	.align		4
.L_30:
        /*f578*/ 	.byte	0x03, 0x5f
        /*f57a*/ 	.short	0x0101


	//----- nvinfo : EIATTR_COOP_GROUP_MASK_REGIDS
	.align		4
        /*f57c*/ 	.byte	0x04, 0x29
        /*f57e*/ 	.short	(.L_32 - .L_31)


	//   ....[0]....
.L_31:
        /*f580*/ 	.word	0xffffffff


	//   ....[1]....
        /*f584*/ 	.word	0xffffffff


	//   ....[2]....
        /*f588*/ 	.word	0xffffffff


	//   ....[3]....
        /*f58c*/ 	.word	0xffffffff


	//   ....[4]....
        /*f590*/ 	.word	0xffffffff


	//   ....[5]....
        /*f594*/ 	.word	0xffffffff


	//   ....[6]....
        /*f598*/ 	.word	0xffffffff


	//   ....[7]....
        /*f59c*/ 	.word	0xffffffff


	//   ....[8]....
        /*f5a0*/ 	.word	0xffffffff


	//   ....[9]....
        /*f5a4*/ 	.word	0xffffffff


	//   ....[10]....
        /*f5a8*/ 	.word	0xffffffff


	//   ....[11]....
        /*f5ac*/ 	.word	0xffffffff


	//   ....[12]....
        /*f5b0*/ 	.word	0xffffffff


	//   ....[13]....
        /*f5b4*/ 	.word	0xffffffff


	//   ....[14]....
        /*f5b8*/ 	.word	0xffffffff


	//   ....[15]....
        /*f5bc*/ 	.word	0xffffffff


	//   ....[16]....
        /*f5c0*/ 	.word	0xffffffff


	//   ....[17]....
        /*f5c4*/ 	.word	0xffffffff


	//   ....[18]....
        /*f5c8*/ 	.word	0xffffffff


	//   ....[19]....
        /*f5cc*/ 	.word	0xffffffff


	//   ....[20]....
        /*f5d0*/ 	.word	0xffffffff


	//----- nvinfo : EIATTR_COOP_GROUP_INSTR_OFFSETS
	.align		4
.L_32:
        /*f5d4*/ 	.byte	0x04, 0x28
        /*f5d6*/ 	.short	(.L_34 - .L_33)


	//   ....[0]....
.L_33:
        /*f5d8*/ 	.word	0x00000060


	//   ....[1]....
        /*f5dc*/ 	.word	0x000001b0


	//   ....[2]....
        /*f5e0*/ 	.word	0x000002f0


	//   ....[3]....
        /*f5e4*/ 	.word	0x000004a0


	//   ....[4]....
        /*f5e8*/ 	.word	0x00000670


	//   ....[5]....
        /*f5ec*/ 	.word	0x00005650


	//   ....[6]....
        /*f5f0*/ 	.word	0x00005670


	//   ....[7]....
        /*f5f4*/ 	.word	0x00005690


	//   ....[8]....
        /*f5f8*/ 	.word	0x000056b0


	//   ....[9]....
        /*f5fc*/ 	.word	0x000202f0


	//   ....[10]....
        /*f600*/ 	.word	0x00020300


	//   ....[11]....
        /*f604*/ 	.word	0x00020330


	//   ....[12]....
        /*f608*/ 	.word	0x00020350


	//   ....[13]....
        /*f60c*/ 	.word	0x00048ce0


	//   ....[14]....
        /*f610*/ 	.word	0x00048cf0


	//   ....[15]....
        /*f614*/ 	.word	0x00048d20


	//   ....[16]....
        /*f618*/ 	.word	0x00048d40


	//   ....[17]....
        /*f61c*/ 	.word	0x0006d190


	//   ....[18]....
        /*f620*/ 	.word	0x0006d1c0


	//   ....[19]....
        /*f624*/ 	.word	0x0006d210


	//   ....[20]....
        /*f628*/ 	.word	0x0006d220


	//----- nvinfo : EIATTR_SYSCALL_OFFSETS
	.align		4
.L_34:
        /*f62c*/ 	.byte	0x04, 0x46
        /*f62e*/ 	.short	(.L_36 - .L_35)


	//   ....[0]....
.L_35:
        /*f630*/ 	.word	0x0006fac0


	//   ....[1]....
        /*f634*/ 	.word	0x0006fbb0


	//----- nvinfo : EIATTR_MBARRIER_INSTR_OFFSETS
	.align		4
.L_36:
        /*f638*/ 	.byte	0x04, 0x39
        /*f63a*/ 	.short	(.L_38 - .L_37)


	//   ....[0]....
.L_37:
        /*f63c*/ 	.word	0x000002c0
        /*f640*/ 	.word	0x000000ff
        /*f644*/ 	.word	0x00110040
        /*f648*/ 	.short	0x0100
        /*f64a*/ 	.byte	0x08
	.zero		1


	//   ....[1]....
        /*f64c*/ 	.word	0x000002d0
        /*f650*/ 	.word	0x000000ff
        /*f654*/ 	.word	0x00110048
        /*f658*/ 	.short	0x0100
        /*f65a*/ 	.byte	0x08
	.zero		1


	//   ....[2]....
        /*f65c*/ 	.word	0x00000410
        /*f660*/ 	.word	0x000000ff
        /*f664*/ 	.word	0x00110000
        /*f668*/ 	.short	0x0100
        /*f66a*/ 	.byte	0x08
	.zero		1


	//   ....[3]....
        /*f66c*/ 	.word	0x00000420
        /*f670*/ 	.word	0x000000ff
        /*f674*/ 	.word	0x00110020
        /*f678*/ 	.short	0x0100
        /*f67a*/ 	.byte	0x08
	.zero		1


	//   ....[4]....
        /*f67c*/ 	.word	0x00000430
        /*f680*/ 	.word	0x000000ff
        /*f684*/ 	.word	0x00110008
        /*f688*/ 	.short	0x0100
        /*f68a*/ 	.byte	0x08
	.zero		1


	//   ....[5]....
        /*f68c*/ 	.word	0x00000440
        /*f690*/ 	.word	0x000000ff
        /*f694*/ 	.word	0x00110028
        /*f698*/ 	.short	0x0100
        /*f69a*/ 	.byte	0x08
	.zero		1


	//   ....[6]....
        /*f69c*/ 	.word	0x00000450
        /*f6a0*/ 	.word	0x000000ff
        /*f6a4*/ 	.word	0x00110010
        /*f6a8*/ 	.short	0x0100
        /*f6aa*/ 	.byte	0x08
	.zero		1


	//   ....[7]....
        /*f6ac*/ 	.word	0x00000460
        /*f6b0*/ 	.word	0x000000ff
        /*f6b4*/ 	.word	0x00110030
        /*f6b8*/ 	.short	0x0100
        /*f6ba*/ 	.byte	0x08
	.zero		1


	//   ....[8]....
        /*f6bc*/ 	.word	0x00000470
        /*f6c0*/ 	.word	0x000000ff
        /*f6c4*/ 	.word	0x00110018
        /*f6c8*/ 	.short	0x0100
        /*f6ca*/ 	.byte	0x08
	.zero		1


	//   ....[9]....
        /*f6cc*/ 	.word	0x00000480
        /*f6d0*/ 	.word	0x000000ff
        /*f6d4*/ 	.word	0x00110038
        /*f6d8*/ 	.short	0x0100
        /*f6da*/ 	.byte	0x08
	.zero		1


	//   ....[10]....
        /*f6dc*/ 	.word	0x000005d0
        /*f6e0*/ 	.word	0x000000ff
        /*f6e4*/ 	.word	0x00110050
        /*f6e8*/ 	.short	0x0100
        /*f6ea*/ 	.byte	0x08
	.zero		1


	//   ....[11]....
        /*f6ec*/ 	.word	0x000005e0
        /*f6f0*/ 	.word	0x000000ff
        /*f6f4*/ 	.word	0x00110070
        /*f6f8*/ 	.short	0x0100
        /*f6fa*/ 	.byte	0x08
	.zero		1


	//   ....[12]....
        /*f6fc*/ 	.word	0x000005f0
        /*f700*/ 	.word	0x000000ff
        /*f704*/ 	.word	0x00110058
        /*f708*/ 	.short	0x0100
        /*f70a*/ 	.byte	0x08
	.zero		1


	//   ....[13]....
        /*f70c*/ 	.word	0x00000600
        /*f710*/ 	.word	0x000000ff
        /*f714*/ 	.word	0x00110078
        /*f718*/ 	.short	0x0100
        /*f71a*/ 	.byte	0x08
	.zero		1


	//   ....[14]....
        /*f71c*/ 	.word	0x00000610
        /*f720*/ 	.word	0x000000ff
        /*f724*/ 	.word	0x00110060
        /*f728*/ 	.short	0x0100
        /*f72a*/ 	.byte	0x08
	.zero		1


	//   ....[15]....
        /*f72c*/ 	.word	0x00000620
        /*f730*/ 	.word	0x000000ff
        /*f734*/ 	.word	0x00110080
        /*f738*/ 	.short	0x0100
        /*f73a*/ 	.byte	0x08
	.zero		1


	//   ....[16]....
        /*f73c*/ 	.word	0x00000630
        /*f740*/ 	.word	0x000000ff
        /*f744*/ 	.word	0x00110068
        /*f748*/ 	.short	0x0100
        /*f74a*/ 	.byte	0x08
	.zero		1


	//   ....[17]....
        /*f74c*/ 	.word	0x00000640
        /*f750*/ 	.word	0x000000ff
        /*f754*/ 	.word	0x00110088
        /*f758*/ 	.short	0x0100
        /*f75a*/ 	.byte	0x08
	.zero		1


	//   ....[18]....
        /*f75c*/ 	.word	0x00000840
        /*f760*/ 	.word	0x00000005
        /*f764*/ 	.word	0x00110048
        /*f768*/ 	.short	0x010a
        /*f76a*/ 	.byte	0x3f
	.zero		1


	//   ....[19]....
        /*f76c*/ 	.word	0x00000d50
        /*f770*/ 	.word	0x00000006
        /*f774*/ 	.word	0x00110020
        /*f778*/ 	.short	0x010a
        /*f77a*/ 	.byte	0x3f
	.zero		1


	//   ....[20]....
        /*f77c*/ 	.word	0x00001150
        /*f780*/ 	.word	0x00000006
        /*f784*/ 	.word	0x00110020
        /*f788*/ 	.short	0x010a
        /*f78a*/ 	.byte	0x3f
	.zero		1


	//   ....[21]....
        /*f78c*/ 	.word	0x00001620
        /*f790*/ 	.word	0x00000006
        /*f794*/ 	.word	0x00110020
        /*f798*/ 	.short	0x010a
        /*f79a*/ 	.byte	0x3f
	.zero		1


	//   ....[22]....
        /*f79c*/ 	.word	0x00001a80
        /*f7a0*/ 	.word	0x00000006
        /*f7a4*/ 	.word	0x00110020
        /*f7a8*/ 	.short	0x010a
        /*f7aa*/ 	.byte	0x3f
	.zero		1


	//   ....[23]....
        /*f7ac*/ 	.word	0x00001fa0
        /*f7b0*/ 	.word	0x000000fc
        /*f7b4*/ 	.word	0x00110040
        /*f7b8*/ 	.short	0x010a
        /*f7ba*/ 	.byte	0x3f
	.zero		1


	//   ....[24]....
        /*f7bc*/ 	.word	0x00002080
        /*f7c0*/ 	.word	0x000000fc
        /*f7c4*/ 	.word	0x00110000
        /*f7c8*/ 	.short	0x010a
        /*f7ca*/ 	.byte	0x3f
	.zero		1


	//   ....[25]....
        /*f7cc*/ 	.word	0x00009280
        /*f7d0*/ 	.word	0x000000fc
        /*f7d4*/ 	.word	0x00110008
        /*f7d8*/ 	.short	0x010a
        /*f7da*/ 	.byte	0x3f
	.zero		1


	//   ....[26]....
        /*f7dc*/ 	.word	0x0001dee0
        /*f7e0*/ 	.word	0x00000002
        /*f7e4*/ 	.word	0x00000000
        /*f7e8*/ 	.short	0x0101
        /*f7ea*/ 	.byte	0x3f
	.zero		1


	//   ....[27]....
        /*f7ec*/ 	.word	0x0001dfe0
        /*f7f0*/ 	.word	0x00000000
        /*f7f4*/ 	.word	0x00110000
        /*f7f8*/ 	.short	0x010a
        /*f7fa*/ 	.byte	0x3f
	.zero		1


	//   ....[28]....
        /*f7fc*/ 	.word	0x0001f2b0
        /*f800*/ 	.word	0x00000000
        /*f804*/ 	.word	0x00110020
        /*f808*/ 	.short	0x010a
        /*f80a*/ 	.byte	0x3f
	.zero		1


	//   ....[29]....
        /*f80c*/ 	.word	0x00020450
        /*f810*/ 	.word	0x00000003
        /*f814*/ 	.word	0x00000000
        /*f818*/ 	.short	0x0101
        /*f81a*/ 	.byte	0x3f
	.zero		1


	//   ....[30]....
        /*f81c*/ 	.word	0x00023140
        /*f820*/ 	.word	0x00000003
        /*f824*/ 	.word	0x00110000
        /*f828*/ 	.short	0x010a
        /*f82a*/ 	.byte	0x3f
	.zero		1


	//   ....[31]....
        /*f82c*/ 	.word	0x00044da0
        /*f830*/ 	.word	0x00000000
        /*f834*/ 	.word	0x00000000
        /*f838*/ 	.short	0x0101
        /*f83a*/ 	.byte	0x3f
	.zero		1


	//   ....[32]....
        /*f83c*/ 	.word	0x00044f20
        /*f840*/ 	.word	0x00000000
        /*f844*/ 	.word	0x00110020
        /*f848*/ 	.short	0x010a
        /*f84a*/ 	.byte	0x3f
	.zero		1


	//   ....[33]....
        /*f84c*/ 	.word	0x000453f0
        /*f850*/ 	.word	0x00000000
        /*f854*/ 	.word	0x00110000
        /*f858*/ 	.short	0x010a
        /*f85a*/ 	.byte	0x3f
	.zero		1


	//   ....[34]....
        /*f85c*/ 	.word	0x00046900
        /*f860*/ 	.word	0x00000000
        /*f864*/ 	.word	0x00110020
        /*f868*/ 	.short	0x010a
        /*f86a*/ 	.byte	0x3f
	.zero		1


	//   ....[35]....
        /*f86c*/ 	.word	0x00048e60
        /*f870*/ 	.word	0x00000004
        /*f874*/ 	.word	0x00000000
        /*f878*/ 	.short	0x0101
        /*f87a*/ 	.byte	0x3f
	.zero		1


	//   ....[36]....
        /*f87c*/ 	.word	0x0004bba0
        /*f880*/ 	.word	0x00000003
        /*f884*/ 	.word	0x00110000
        /*f888*/ 	.short	0x010a
        /*f88a*/ 	.byte	0x3f
	.zero		1


	//   ....[37]....
        /*f88c*/ 	.word	0x0006cba0
        /*f890*/ 	.word	0x00000000
        /*f894*/ 	.word	0x00000000
        /*f898*/ 	.short	0x0101
        /*f89a*/ 	.byte	0x3f
	.zero		1


	//   ....[38]....
        /*f89c*/ 	.word	0x0006cc50
        /*f8a0*/ 	.word	0x00000000
        /*f8a4*/ 	.word	0x00110020
        /*f8a8*/ 	.short	0x010a
        /*f8aa*/ 	.byte	0x3f
	.zero		1


	//----- nvinfo : EIATTR_NUM_MBARRIERS
	.align		4
.L_38:
        /*f8ac*/ 	.byte	0x03, 0x38
        /*f8ae*/ 	.short	0x0012


	//----- nvinfo : EIATTR_EXIT_INSTR_OFFSETS
	.align		4
        /*f8b0*/ 	.byte	0x04, 0x1c
        /*f8b2*/ 	.short	(.L_40 - .L_39)


	//   ....[0]....
.L_39:
        /*f8b4*/ 	.word	0x000731b0


	//----- nvinfo : EIATTR_MAX_THREADS
	.align		4
.L_40:
        /*f8b8*/ 	.byte	0x04, 0x05
        /*f8ba*/ 	.short	(.L_42 - .L_41)
.L_41:
        /*f8bc*/ 	.word	0x00000080
        /*f8c0*/ 	.word	0x00000001
        /*f8c4*/ 	.word	0x00000001


	//----- nvinfo : EIATTR_CRS_STACK_SIZE
	.align		4
.L_42:
        /*f8c8*/ 	.byte	0x04, 0x1e
        /*f8ca*/ 	.short	(.L_44 - .L_43)
.L_43:
        /*f8cc*/ 	.word	0x00000000


	//----- nvinfo : EIATTR_CBANK_PARAM_SIZE
	.align		4
.L_44:
        /*f8d0*/ 	.byte	0x03, 0x19
        /*f8d2*/ 	.short	0x0870


	//----- nvinfo : EIATTR_PARAM_CBANK
	.align		4
        /*f8d4*/ 	.byte	0x04, 0x0a
        /*f8d6*/ 	.short	(.L_46 - .L_45)
	.align		4
.L_45:
        /*f8d8*/ 	.word	index@(.nv.constant0._ZN7cutlass13device_kernelINS_4fmha6kernel13FmhaKernelTmaINS1_10collective15FmhaMainloopTmaINS_6half_tEfN4cute5tupleIJNS7_1CILi64EEENS9_ILi256EEENS9_ILi512EEEEEENS4_12CausalFusionEJEEENS4_15FmhaFwdEpilogueIS6_fNS8_IJSA_SC_SB_EEEEEJEEEEEvNT_6ParamsE)
        /*f8dc*/ 	.short	0x0210
        /*f8de*/ 	.short	0x0870


	//----- nvinfo : EIATTR_SW_WAR
	.align		4
.L_46:
        /*f8e0*/ 	.byte	0x04, 0x36
        /*f8e2*/ 	.short	(.L_48 - .L_47)
.L_47:
        /*f8e4*/ 	.word	0x00000008
.L_48:


//--------------------- .nv.callgraph             --------------------------
	.section	.nv.callgraph,"",@"SHT_CUDA_CALLGRAPH"
	.align	4
	.sectionentsize	8
	.align		4
        /*0000*/ 	.word	0x00000000
	.align		4
        /*0004*/ 	.word	0xffffffff
	.align		4
        /*0008*/ 	.word	index@(_ZN7cutlass13device_kernelINS_4fmha6kernel13FmhaKernelTmaINS1_10collective15FmhaMainloopTmaINS_6half_tEfN4cute5tupleIJNS7_1CILi64EEENS9_ILi256EEENS9_ILi512EEEEEENS4_12CausalFusionEJEEENS4_15FmhaFwdEpilogueIS6_fNS8_IJSA_SC_SB_EEEEEJEEEEEvNT_6ParamsE)
	.align		4
        /*000c*/ 	.word	index@(__assertfail)
	.align		4
        /*0010*/ 	.word	0x00000000
	.align		4
        /*0014*/ 	.word	0xfffffffe
	.align		4
        /*0018*/ 	.word	0x00000000
	.align		4
        /*001c*/ 	.word	0xfffffffd
	.align		4
        /*0020*/ 	.word	0x00000000
	.align		4
        /*0024*/ 	.word	0xfffffffc


//--------------------- .nv.constant4             --------------------------
	.section	.nv.constant4,"a",@progbits
	.align	8
	.align		8
.nv.constant4:
        /*0000*/ 	.dword	__assertfail
	.align		8
        /*0008*/ 	.dword	__unnamed_1
	.align		8
        /*0010*/ 	.dword	__unnamed_2
	.align		8
        /*0018*/ 	.dword	_ZN39_INTERNAL_3ea22dc1_4_k_cu_7a390559_29574cuda3std3__45__cpo5beginE
	.align		8
        /*0020*/ 	.dword	_ZN39_INTERNAL_3ea22dc1_4_k_cu_7a390559_29574cuda3std3__45__cpo3endE
	.align		8
        /*0028*/ 	.dword	_ZN39_INTERNAL_3ea22dc1_4_k_cu_7a390559_29574cuda3std3__45__cpo6cbeginE
	.align		8
        /*0030*/ 	.dword	_ZN39_INTERNAL_3ea22dc1_4_k_cu_7a390559_29574cuda3std3__45__cpo4cendE
	.align		8
        /*0038*/ 	.dword	_ZN39_INTERNAL_3ea22dc1_4_k_cu_7a390559_29574cuda3std3__441_GLOBAL__N__3ea22dc1_4_k_cu_7a390559_29576ignoreE
	.align		8
        /*0040*/ 	.dword	_ZN39_INTERNAL_3ea22dc1_4_k_cu_7a390559_29574cuda3std3__419piecewise_constructE
	.align		8
        /*0048*/ 	.dword	_ZN39_INTERNAL_3ea22dc1_4_k_cu_7a390559_29574cuda3std3__48in_placeE
	.align		8
        /*0050*/ 	.dword	_ZN39_INTERNAL_3ea22dc1_4_k_cu_7a390559_29574cuda3std6ranges3__45__cpo4swapE
	.align		8
        /*0058*/ 	.dword	_ZN39_INTERNAL_3ea22dc1_4_k_cu_7a390559_29574cuda3std6ranges3__45__cpo9iter_moveE
	.align		8
        /*0060*/ 	.dword	_ZN39_INTERNAL_3ea22dc1_4_k_cu_7a390559_29574cute7productE
	.align		8
        /*0068*/ 	.dword	_ZN39_INTERNAL_3ea22dc1_4_k_cu_7a390559_29574cute1_E
	.align		8
        /*0070*/ 	.dword	$str$23
	.align		8
        /*0078*/ 	.dword	$str$24


//--------------------- .text._ZN7cutlass13device_kernelINS_4fmha6kernel13FmhaKernelTmaINS1_10collective15FmhaMainloopTmaINS_6half_tEfN4cute5tupleIJNS7_1CILi64EEENS9_ILi256EEENS9_ILi512EEEEEENS4_12CausalFusionEJEEENS4_15FmhaFwdEpilogueIS6_fNS8_IJSA_SC_SB_EEEEEJEEEEEvNT_6ParamsE --------------------------
	.section	.text._ZN7cutlass13device_kernelINS_4fmha6kernel13FmhaKernelTmaINS1_10collective15FmhaMainloopTmaINS_6half_tEfN4cute5tupleIJNS7_1CILi64EEENS9_ILi256EEENS9_ILi512EEEEEENS4_12CausalFusionEJEEENS4_15FmhaFwdEpilogueIS6_fNS8_IJSA_SC_SB_EEEEEJEEEEEvNT_6ParamsE,"ax",@progbits
	.align	128
.text._ZN7cutlass13device_kernelINS_4fmha6kernel13FmhaKernelTmaINS1_10collective15FmhaMainloopTmaINS_6half_tEfN4cute5tupleIJNS7_1CILi64EEENS9_ILi256EEENS9_ILi512EEEEEENS4_12CausalFusionEJEEENS4_15FmhaFwdEpilogueIS6_fNS8_IJSA_SC_SB_EEEEEJEEEEEvNT_6ParamsE:
        .type           _ZN7cutlass13device_kernelINS_4fmha6kernel13FmhaKernelTmaINS1_10collective15FmhaMainloopTmaINS_6half_tEfN4cute5tupleIJNS7_1CILi64EEENS9_ILi256EEENS9_ILi512EEEEEENS4_12CausalFusionEJEEENS4_15FmhaFwdEpilogueIS6_fNS8_IJSA_SC_SB_EEEEEJEEEEEvNT_6ParamsE,@function
        .size           _ZN7cutlass13device_kernelINS_4fmha6kernel13FmhaKernelTmaINS1_10collective15FmhaMainloopTmaINS_6half_tEfN4cute5tupleIJNS7_1CILi64EEENS9_ILi256EEENS9_ILi512EEEEEENS4_12CausalFusionEJEEENS4_15FmhaFwdEpilogueIS6_fNS8_IJSA_SC_SB_EEEEEJEEEEEvNT_6ParamsE,(.L_x_106 - _ZN7cutlass13device_kernelINS_4fmha6kernel13FmhaKernelTmaINS1_10collective15FmhaMainloopTmaINS_6half_tEfN4cute5tupleIJNS7_1CILi64EEENS9_ILi256EEENS9_ILi512EEEEEENS4_12CausalFusionEJEEENS4_15FmhaFwdEpilogueIS6_fNS8_IJSA_SC_SB_EEEEEJEEEEEvNT_6ParamsE)
        .other          _ZN7cutlass13device_kernelINS_4fmha6kernel13FmhaKernelTmaINS1_10collective15FmhaMainloopTmaINS_6half_tEfN4cute5tupleIJNS7_1CILi64EEENS9_ILi256EEENS9_ILi512EEEEEENS4_12CausalFusionEJEEENS4_15FmhaFwdEpilogueIS6_fNS8_IJSA_SC_SB_EEEEEJEEEEEvNT_6ParamsE,@"STO_CUDA_ENTRY STV_DEFAULT"
_ZN7cutlass13device_kernelINS_4fmha6kernel13FmhaKernelTmaINS1_10collective15FmhaMainloopTmaINS_6half_tEfN4cute5tupleIJNS7_1CILi64EEENS9_ILi256EEENS9_ILi512EEEEEENS4_12CausalFusionEJEEENS4_15FmhaFwdEpilogueIS6_fNS8_IJSA_SC_SB_EEEEEJEEEEEvNT_6ParamsE:
[----:B------:R-:W1:Y:S01]  /*0000*/  LDC R1, c[0x0][0x28] ;  /* 0x00000a00ff017b82 */ /* 0x000e620000000800 */
[----:B------:R-:W2:Y:S01]  /*0010*/  S2R R6, SR_TID.X ;  /* 0x0000000000067919 */ /* 0x000ea20000002100 */
[----:B------:R-:W-:Y:S01]  /*0020*/  ELECT P0, URZ, PT ;  /* 0x00000000003f782f */ /* 0x000fe20003800000 */
[----:B------:R-:W-:Y:S01]  /*0030*/  BSSY B0, `(.L_x_0) ;  /* 0x0000017000007945 */ /* 0x000fe20003800000 */
[----:B-1----:R-:W-:Y:S02]  /*0040*/  IADD3 R1, R1, -0x2d68, RZ ;  /* 0xffffd29801017810 */ /* 0x002fe40007ffe0ff */
[----:B--2---:R-:W-:-:S05]  /*0050*/  SHF.R.U32.HI R221, RZ, 0x5, R6 ;  /* 0x00000005ffdd7819 */ /* 0x004fca0000011606 */
[----:B------:R-:W1:Y:S02]  /*0060*/  SHFL.IDX PT, R0, R221, RZ, 0x1f ;  /* 0x00001fffdd007589 */ /* 0x000e6400000e0000 */
[----:B-1----:R-:W-:-:S13]  /*0070*/  ISETP.NE.OR P0, PT, R0, RZ, !P0 ;  /* 0x000000ff0000720c */ /* 0x002fda0004705670 */
[----:B------:R-:W-:Y:S05]  /*0080*/  @P0 BRA `(.L_x_1) ;  /* 0x0000000000440947 */ /* 0x000fea0003800000 */
[----:B------:R-:W1:Y:S02]  /*0090*/  LDC.64 R2, c[0x0][0x198] ;  /* 0x00006600ff027b82 */ /* 0x000e640000000a00 */
[C---:B-1----:R-:W-:Y:S02]  /*00a0*/  IADD3 R0, P0, R2.reuse, 0xf0, RZ ;  /* 0x000000f002007810 */ /* 0x042fe40007f1e0ff */
[C---:B------:R-:W-:Y:S02]  /*00b0*/  IADD3 R4, P1, R2.reuse, 0x1f0, RZ ;  /* 0x000001f002047810 */ /* 0x040fe40007f3e0ff */
[----:B------:R-:W-:Y:S02]  /*00c0*/  IADD3 R5, P2, R2, 0x2f0, RZ ;  /* 0x000002f002057810 */ /* 0x000fe40007f5e0ff */
[----:B------:R-:W-:Y:S01]  /*00d0*/  R2UR UR4, R0 ;  /* 0x00000000000472ca */ /* 0x000fe200000e0000 */
[--C-:B------:R-:W-:Y:S01]  /*00e0*/  IMAD.X R0, RZ, RZ, R3.reuse, P0 ;  /* 0x000000ffff007224 */ /* 0x100fe200000e0603 */
[----:B------:R-:W-:Y:S01]  /*00f0*/  R2UR UR6, R4 ;  /* 0x00000000040672ca */ /* 0x000fe200000e0000 */
[----:B------:R-:W-:Y:S01]  /*0100*/  IMAD.X R2, RZ, RZ, R3, P2 ;  /* 0x000000ffff027224 */ /* 0x000fe200010e0603 */
[----:B------:R-:W-:-:S02]  /*0110*/  IADD3.X R4, RZ, R3, RZ, P1, !PT ;  /* 0x00000003ff047210 */ /* 0x000fc40000ffe4ff */
[----:B------:R-:W-:Y:S02]  /*0120*/  R2UR UR5, R0 ;  /* 0x00000000000572ca */ /* 0x000fe400000e0000 */
[----:B------:R-:W-:Y:S02]  /*0130*/  R2UR UR7, R4 ;  /* 0x00000000040772ca */ /* 0x000fe400000e0000 */
[----:B------:R-:W-:Y:S02]  /*0140*/  R2UR UR8, R5 ;  /* 0x00000000050872ca */ /* 0x000fe400000e0000 */
[----:B------:R-:W-:-:S07]  /*0150*/  R2UR UR9, R2 ;  /* 0x00000000020972ca */ /* 0x000fce00000e0000 */
[----:B------:R1:W-:Y:S02]  /*0160*/  UTMACCTL.PF [UR4] ;  /* 0x00000000040079b9 */ /* 0x0003e40008040000 */
[----:B------:R1:W-:Y:S04]  /*0170*/  UTMACCTL.PF [UR6] ;  /* 0x00000000060079b9 */ /* 0x0003e80008040000 */
[----:B------:R1:W-:Y:S02]  /*0180*/  UTMACCTL.PF [UR8] ;  /* 0x00000000080079b9 */ /* 0x0003e40008040000 */
[----:B-1----:R-:W-:Y:S01]  /*0190*/  NOP ;  /* 0x0000000000007918 */ /* 0x002fe20000000000 */
.L_x_1:
[----:B------:R-:W-:Y:S05]  /*01a0*/  BSYNC B0 ;  /* 0x0000000000007941 */ /* 0x000fea0003800000 */
.L_x_0:
[----:B------:R-:W1:Y:S02]  /*01b0*/  SHFL.IDX PT, R0, R221, RZ, 0x1f ;  /* 0x00001fffdd007589 */ /* 0x000e6400000e0000 */
[----:B-1----:R-:W-:-:S13]  /*01c0*/  ISETP.NE.AND P0, PT, R0, RZ, PT ;  /* 0x000000ff0000720c */ /* 0x002fda0003f05270 */
[----:B------:R-:W-:Y:S05]  /*01d0*/  @P0 BRA `(.L_x_2) ;  /* 0x0000000000440947 */ /* 0x000fea0003800000 */
[----:B------:R-:W-:Y:S01]  /*01e0*/  ELECT P0, URZ, PT ;  /* 0x00000000003f782f */ /* 0x000fe20003800000 */
[----:B------:R-:W-:Y:S01]  /*01f0*/  UMOV UR4, 0x1 ;  /* 0x0000000100047882 */ /* 0x000fe20000000000 */
[----:B------:R-:W-:Y:S01]  /*0200*/  UMOV UR6, 0x80 ;  /* 0x0000008000067882 */ /* 0x000fe20000000000 */
[----:B------:R-:W-:-:S04]  /*0210*/  UIADD3 UR4, -UR4, 0x100000, URZ ;  /* 0x0010000004047890 */ /* 0x000fc8000fffe13f */
[----:B------:R-:W-:Y:S02]  /*0220*/  USHF.L.U32 UR5, UR4, 0xb, URZ ;  /* 0x0000000b04057899 */ /* 0x000fe4000800063f */
[----:B------:R-:W-:Y:S02]  /*0230*/  USHF.L.U32 UR4, UR4, 0x1, URZ ;  /* 0x0000000104047899 */ /* 0x000fe4000800063f */
[----:B------:R-:W-:-:S04]  /*0240*/  UIADD3 UR6, -UR6, 0x100000, URZ ;  /* 0x0010000006067890 */ /* 0x000fc8000fffe13f */
[----:B------:R-:W-:Y:S02]  /*0250*/  USHF.L.U32 UR7, UR6, 0xb, URZ ;  /* 0x0000000b06077899 */ /* 0x000fe4000800063f */
[----:B------:R-:W-:Y:S01]  /*0260*/  USHF.L.U32 UR6, UR6, 0x1, URZ ;  /* 0x0000000106067899 */ /* 0x000fe2000800063f */
[----:B------:R-:W1:Y:S01]  /*0270*/  @P0 S2R R3, SR_CgaCtaId ;  /* 0x0000000000030919 */ /* 0x000e620000008800 */
[----:B------:R-:W-:-:S04]  /*0280*/  @P0 MOV R0, 0x400 ;  /* 0x0000040000000802 */ /* 0x000fc80000000f00 */
[----:B-1----:R-:W-:-:S04]  /*0290*/  @P0 LEA R0, R3, R0, 0x18 ;  /* 0x0000000003000211 */ /* 0x002fc800078ec0ff */
[----:B------:R-:W-:Y:S01]  /*02a0*/  @P0 R2UR UR8, R0 ;  /* 0x00000000000802ca */ /* 0x000fe200000e0000 */
[----:B------:R-:W1:-:S12]  /*02b0*/  FENCE.VIEW.ASYNC.S ;  /* 0x00000000000073c6 */ /* 0x000e580000000000 */
[----:B-1----:R1:W2:Y:S01]  /*02c0*/  SYNCS.EXCH.64 URZ, [UR8+0x110040], UR4 ;  /* 0x11004004083f75b2 */ /* 0x0022a20008000100 */
[----:B------:R1:W3:Y:S01]  /*02d0*/  SYNCS.EXCH.64 URZ, [UR8+0x110048], UR6 ;  /* 0x11004806083f75b2 */ /* 0x0002e20008000100 */
[----:B------:R-:W-:Y:S01]  /*02e0*/  NOP ;  /* 0x0000000000007918 */ /* 0x000fe20000000000 */
.L_x_2:
[----:B------:R-:W4:Y:S01]  /*02f0*/  SHFL.IDX PT, R0, R221, RZ, 0x1f ;  /* 0x00001fffdd007589 */ /* 0x000f2200000e0000 */
[----:B------:R-:W-:Y:S01]  /*0300*/  NOP ;  /* 0x0000000000007918 */ /* 0x000fe20000000000 */
[----:B----4-:R-:W-:-:S13]  /*0310*/  ISETP.NE.AND P0, PT, R0, RZ, PT ;  /* 0x000000ff0000720c */ /* 0x010fda0003f05270 */
[----:B------:R-:W-:Y:S05]  /*0320*/  @P0 BRA `(.L_x_3) ;  /* 0x00000000005c0947 */ /* 0x000fea0003800000 */
[----:B------:R-:W-:Y:S01]  /*0330*/  ELECT P0, URZ, PT ;  /* 0x00000000003f782f */ /* 0x000fe20003800000 */
[----:B-1----:R-:W-:Y:S01]  /*0340*/  UMOV UR4, 0x1 ;  /* 0x0000000100047882 */ /* 0x002fe20000000000 */
        /* <DEDUP_REMOVED lines=12> */
[----:B-1----:R4:W1:Y:S01]  /*0410*/  SYNCS.EXCH.64 URZ, [UR8+0x110000], UR4 ;  /* 0x11000004083f75b2 */ /* 0x0028620008000100 */
[----:B------:R4:W1:Y:S01]  /*0420*/  SYNCS.EXCH.64 URZ, [UR8+0x110020], UR6 ;  /* 0x11002006083f75b2 */ /* 0x0008620008000100 */
[----:B------:R4:W1:Y:S01]  /*0430*/  SYNCS.EXCH.64 URZ, [UR8+0x110008], UR4 ;  /* 0x11000804083f75b2 */ /* 0x0008620008000100 */
[----:B------:R4:W1:Y:S01]  /*0440*/  SYNCS.EXCH.64 URZ, [UR8+0x110028], UR6 ;  /* 0x11002806083f75b2 */ /* 0x0008620008000100 */
[----:B------:R4:W1:Y:S01]  /*0450*/  SYNCS.EXCH.64 URZ, [UR8+0x110010], UR4 ;  /* 0x11001004083f75b2 */ /* 0x0008620008000100 */
[----:B------:R4:W1:Y:S01]  /*0460*/  SYNCS.EXCH.64 URZ, [UR8+0x110030], UR6 ;  /* 0x11003006083f75b2 */ /* 0x0008620008000100 */
[----:B------:R4:W1:Y:S01]  /*0470*/  SYNCS.EXCH.64 URZ, [UR8+0x110018], UR4 ;  /* 0x11001804083f75b2 */ /* 0x0008620008000100 */
[----:B------:R4:W1:Y:S02]  /*0480*/  SYNCS.EXCH.64 URZ, [UR8+0x110038], UR6 ;  /* 0x11003806083f75b2 */ /* 0x0008640008000100 */
[----:B----4-:R-:W-:Y:S01]  /*0490*/  NOP ;  /* 0x0000000000007918 */ /* 0x010fe20000000000 */
.L_x_3:
[----:B------:R-:W4:Y:S01]  /*04a0*/  SHFL.IDX PT, R2, R221, RZ, 0x1f ;  /* 0x00001fffdd027589 */ /* 0x000f2200000e0000 */
[----:B------:R-:W1:Y:S01]  /*04b0*/  LDC R0, c[0x0][0x28c] ;  /* 0x0000a300ff007b82 */ /* 0x000e620000000800 */
        /* <DEDUP_REMOVED lines=26> */
.L_x_4:
[----:B------:R-:W4:Y:S01]  /*0660*/  S2UR UR43, SR_CTAID.X ;  /* 0x00000000002b79c3 */ /* 0x000f220000002500 */
[----:B------:R-:W5:Y:S01]  /*0670*/  SHFL.IDX PT, R221, R221, RZ, 0x1f ;  /* 0x00001fffdddd7589 */ /* 0x000f6200000e0000 */
[----:B------:R-:W-:Y:S02]  /*0680*/  ELECT P0, URZ, PT ;  /* 0x00000000003f782f */ /* 0x000fe40003800000 */
[----:B-1----:R-:W-:Y:S01]  /*0690*/  IADD3 R0, R0, 0xff, RZ ;  /* 0x000000ff00007810 */ /* 0x002fe20007ffe0ff */
[----:B------:R-:W-:Y:S01]  /*06a0*/  NOP ;  /* 0x0000000000007918 */ /* 0x000fe20000000000 */
[----:B------:R-:W-:Y:S01]  /*06b0*/  SHF.R.S32.HI R2, RZ, 0x1f, R6 ;  /* 0x0000001fff027819 */ /* 0x000fe20000011406 */
[----:B------:R-:W-:Y:S01]  /*06c0*/  BSSY B0, `(.L_x_5) ;  /* 0x0000054000007945 */ /* 0x000fe20003800000 */
[----:B------:R-:W-:Y:S01]  /*06d0*/  SHF.R.S32.HI R3, RZ, 0x1f, R0 ;  /* 0x0000001fff037819 */ /* 0x000fe20000011400 */
[----:B------:R-:W1:Y:S01]  /*06e0*/  S2UR UR36, SR_CTAID.Y ;  /* 0x00000000002479c3 */ /* 0x000e620000002600 */
[----:B------:R-:W-:Y:S01]  /*06f0*/  LEA.HI R2, R2, R6, RZ, 0x7 ;  /* 0x0000000602027211 */ /* 0x000fe200078f38ff */
[----:B------:R-:W-:Y:S01]  /*0700*/  IMAD.MOV.U32 R195, RZ, RZ, RZ ;  /* 0x000000ffffc37224 */ /* 0x000fe200078e00ff */
[----:B------:R-:W-:-:S02]  /*0710*/  LEA.HI R3, R3, R0, RZ, 0x8 ;  /* 0x0000000003037211 */ /* 0x000fc400078f40ff */
[----:B------:R-:W-:Y:S02]  /*0720*/  LOP3.LUT R2, R2, 0xffffff80, RZ, 0xc0, !PT ;  /* 0xffffff8002027812 */ /* 0x000fe400078ec0ff */
[----:B------:R-:W-:Y:S01]  /*0730*/  SHF.R.S32.HI R3, RZ, 0x8, R3 ;  /* 0x00000008ff037819 */ /* 0x000fe20000011403 */
[----:B------:R-:W1:Y:S01]  /*0740*/  S2UR UR37, SR_CTAID.Z ;  /* 0x00000000002579c3 */ /* 0x000e620000002700 */
[----:B------:R-:W-:Y:S01]  /*0750*/  IADD3 R211, R6, -R2, RZ ;  /* 0x8000000206d37210 */ /* 0x000fe20007ffe0ff */
[----:B----4-:R-:W-:-:S06]  /*0760*/  USHF.L.U32 UR43, UR43, 0x6, URZ ;  /* 0x000000062b2b7899 */ /* 0x010fcc000800063f */
[----:B--23--:R-:W-:Y:S01]  /*0770*/  BAR.SYNC.DEFER_BLOCKING 0x0 ;  /* 0x0000000000007b1d */ /* 0x00cfe20000010000 */
[----:B-----5:R-:W-:Y:S01]  /*0780*/  ISETP.EQ.AND P1, PT, R221, RZ, P0 ;  /* 0x000000ffdd00720c */ /* 0x020fe20000722270 */
[----:B------:R-:W-:-:S05]  /*0790*/  IMAD.U32 R4, RZ, RZ, UR43 ;  /* 0x0000002bff047e24 */ /* 0x000fca000f8e00ff */
[----:B------:R-:W-:-:S04]  /*07a0*/  IADD3 R0, R4, 0x13f, RZ ;  /* 0x0000013f04007810 */ /* 0x000fc80007ffe0ff */
[----:B------:R-:W-:-:S04]  /*07b0*/  SHF.R.U32.HI R0, RZ, 0x8, R0 ;  /* 0x00000008ff007819 */ /* 0x000fc80000011600 */
[----:B------:R-:W-:Y:S01]  /*07c0*/  VIMNMX R4, R3, R0, PT ;  /* 0x0000000003047248 */ /* 0x000fe20003fe0100 */
[----:B-1----:R-:W-:Y:S06]  /*07d0*/  @!P1 BRA `(.L_x_6) ;  /* 0x0000000400089947 */ /* 0x002fec0003800000 */
[----:B------:R-:W1:Y:S01]  /*07e0*/  S2R R3, SR_CgaCtaId ;  /* 0x0000000000037919 */ /* 0x000e620000008800 */
[----:B------:R-:W-:Y:S01]  /*07f0*/  MOV R2, 0x400 ;  /* 0x0000040000027802 */ /* 0x000fe20000000f00 */
[----:B------:R-:W-:Y:S01]  /*0800*/  IMAD.MOV.U32 R6, RZ, RZ, 0x1 ;  /* 0x00000001ff067424 */ /* 0x000fe200078e00ff */
[----:B------:R-:W-:Y:S02]  /*0810*/  ISETP.NE.AND P3, PT, R211, RZ, PT ;  /* 0x000000ffd300720c */ /* 0x000fe40003f65270 */
[----:B-1----:R-:W-:Y:S02]  /*0820*/  LEA R5, R3, R2, 0x18 ;  /* 0x0000000203057211 */ /* 0x002fe400078ec0ff */
[----:B------:R-:W-:-:S09]  /*0830*/  SHF.L.U32 R2, R6, 0x1f, RZ ;  /* 0x0000001f06027819 */ /* 0x000fd200000006ff */
.L_x_7:
[----:B-1----:R1:W2:Y:S02]  /*0840*/  SYNCS.PHASECHK.TRANS64.TRYWAIT P2, [R5+URZ+0x110048], R2 ;  /* 0x11004802050075a7 */ /* 0x0022a4000804017f */
[----:B--2---:R-:W-:Y:S05]  /*0850*/  @!P2 NANOSLEEP.SYNCS 0x989680 ;  /* 0x009896800000a95d */ /* 0x004fea0003900000 */
[----:B------:R-:W2:Y:S02]  /*0860*/  @!P2 SYNCS.PHASECHK.TRANS64 P2, [R5+URZ+0x110048], R2 ;  /* 0x110048020500a5a7 */ /* 0x000ea4000804007f */
[----:B--2---:R-:W-:Y:S05]  /*0870*/  @!P2 BRA `(.L_x_7) ;  /* 0xfffffffc00f0a947 */ /* 0x004fea000383ffff */
[----:B------:R-:W-:Y:S05]  /*0880*/  @P3 BRA `(.L_x_8) ;  /* 0x0000000000183947 */ /* 0x000fea0003800000 */
[----:B------:R-:W2:Y:S01]  /*0890*/  S2R R3, SR_TID.X ;  /* 0x0000000000037919 */ /* 0x000ea20000002100 */
[----:B-1----:R-:W-:-:S04]  /*08a0*/  MOV R2, 0x10000 ;  /* 0x0001000000027802 */ /* 0x002fc80000000f00 */
[----:B------:R3:W-:Y:S01]  /*08b0*/  SYNCS.ARRIVE.TRANS64 RZ, [R5+URZ+0x110040], R2 ;  /* 0x1100400205ff79a7 */ /* 0x0007e2000800003f */
[----:B--2---:R-:W-:-:S13]  /*08c0*/  LOP3.LUT P2, RZ, R3, 0x1f, RZ, 0xc0, !PT ;  /* 0x0000001f03ff7812 */ /* 0x004fda000784c0ff */
[----:B---3--:R-:W-:Y:S05]  /*08d0*/  @!P2 BRA `(.L_x_8) ;  /* 0x000000000004a947 */ /* 0x008fea0003800000 */
[----:B------:R-:W-:Y:S01]  /*08e0*/  BPT.TRAP 0x1 ;  /* 0x000000040000795c */ /* 0x000fe20000300000 */
.L_x_8:
[----:B-1----:R-:W1:Y:S01]  /*08f0*/  LDC.64 R2, c[0x0][0x198] ;  /* 0x00006600ff027b82 */ /* 0x002e620000000a00 */
[----:B------:R-:W-:Y:S01]  /*0900*/  R2UR UR40, R5 ;  /* 0x00000000052872ca */ /* 0x000fe200000e0000 */
[----:B------:R-:W-:Y:S01]  /*0910*/  UMOV UR6, 0x0 ;  /* 0x0000000000067882 */ /* 0x000fe20000000000 */
[----:B------:R-:W-:Y:S01]  /*0920*/  UMOV UR7, 0x10000000 ;  /* 0x1000000000077882 */ /* 0x000fe20000000000 */
[----:B------:R-:W-:Y:S01]  /*0930*/  UMOV UR42, URZ ;  /* 0x0000003f002a7c82 */ /* 0x000fe20008000000 */
[----:B------:R-:W-:Y:S01]  /*0940*/  UMOV UR44, UR36 ;  /* 0x00000024002c7c82 */ /* 0x000fe20008000000 */
[----:B------:R-:W-:Y:S01]  /*0950*/  UMOV UR45, UR37 ;  /* 0x00000025002d7c82 */ /* 0x000fe20008000000 */
[----:B------:R-:W-:Y:S01]  /*0960*/  UMOV UR18, 0x40 ;  /* 0x0000004000127882 */ /* 0x000fe20000000000 */
[----:B------:R-:W-:Y:S01]  /*0970*/  UMOV UR19, UR43 ;  /* 0x0000002b00137c82 */ /* 0x000fe20008000000 */
[----:B------:R-:W-:Y:S01]  /*0980*/  UMOV UR20, UR36 ;  /* 0x0000002400147c82 */ /* 0x000fe20008000000 */
[----:B------:R-:W-:Y:S01]  /*0990*/  UMOV UR21, UR37 ;  /* 0x0000002500157c82 */ /* 0x000fe20008000000 */
[----:B------:R-:W-:Y:S01]  /*09a0*/  UMOV UR10, 0x80 ;  /* 0x00000080000a7882 */ /* 0x000fe20000000000 */
[----:B------:R-:W-:Y:S01]  /*09b0*/  UMOV UR11, UR43 ;  /* 0x0000002b000b7c82 */ /* 0x000fe20008000000 */
[----:B------:R-:W-:Y:S01]  /*09c0*/  UMOV UR12, UR36 ;  /* 0x00000024000c7c82 */ /* 0x000fe20008000000 */
[----:B------:R-:W-:-:S02]  /*09d0*/  UIADD3 UR41, UR40, 0x110040, URZ ;  /* 0x0011004028297890 */ /* 0x000fc4000fffe03f */
[----:B------:R-:W-:Y:S02]  /*09e0*/  UIADD3 UR16, UR40, 0x2000, URZ ;  /* 0x0000200028107890 */ /* 0x000fe4000fffe03f */
[----:B------:R-:W-:Y:S01]  /*09f0*/  UIADD3 UR8, UR40, 0x4000, URZ ;  /* 0x0000400028087890 */ /* 0x000fe2000fffe03f */
[----:B------:R-:W-:Y:S02]  /*0a00*/  UMOV UR13, UR37 ;  /* 0x00000025000d7c82 */ /* 0x000fe40008000000 */
[----:B------:R-:W-:Y:S01]  /*0a10*/  UMOV UR17, UR41 ;  /* 0x0000002900117c82 */ /* 0x000fe20008000000 */
[----:B------:R-:W-:Y:S01]  /*0a20*/  UIADD3 UR32, UR40, 0x6000, URZ ;  /* 0x0000600028207890 */ /* 0x000fe2000fffe03f */
[----:B-1----:R-:W-:Y:S01]  /*0a30*/  IADD3 R6, P2, R2, 0xf0, RZ ;  /* 0x000000f002067810 */ /* 0x002fe20007f5e0ff */
[----:B------:R-:W-:Y:S01]  /*0a40*/  UMOV UR9, UR41 ;  /* 0x0000002900097c82 */ /* 0x000fe20008000000 */
[----:B------:R-:W-:Y:S02]  /*0a50*/  UIADD3 UR24, UR40, 0x8000, URZ ;  /* 0x0000800028187890 */ /* 0x000fe4000fffe03f */
[----:B------:R-:W-:Y:S01]  /*0a60*/  R2UR UR4, R6 ;  /* 0x00000000060472ca */ /* 0x000fe200000e0000 */
[----:B------:R-:W-:Y:S01]  /*0a70*/  IMAD.X R2, RZ, RZ, R3, P2 ;  /* 0x000000ffff027224 */ /* 0x000fe200010e0603 */
[----:B------:R-:W-:Y:S01]  /*0a80*/  UMOV UR34, 0xc0 ;  /* 0x000000c000227882 */ /* 0x000fe20000000000 */
[----:B------:R-:W-:Y:S01]  /*0a90*/  UMOV UR35, UR43 ;  /* 0x0000002b00237c82 */ /* 0x000fe20008000000 */
[----:B------:R-:W-:Y:S01]  /*0aa0*/  UMOV UR33, UR41 ;  /* 0x0000002900217c82 */ /* 0x000fe20008000000 */
[----:B------:R-:W-:Y:S01]  /*0ab0*/  UMOV UR26, 0x100 ;  /* 0x00000100001a7882 */ /* 0x000fe20000000000 */
[----:B------:R-:W-:Y:S01]  /*0ac0*/  R2UR UR5, R2 ;  /* 0x00000000020572ca */ /* 0x000fe200000e0000 */
[----:B------:R-:W-:Y:S01]  /*0ad0*/  UMOV UR27, UR43 ;  /* 0x0000002b001b7c82 */ /* 0x000fe20008000000 */
[----:B------:R-:W-:Y:S01]  /*0ae0*/  UMOV UR28, UR36 ;  /* 0x00000024001c7c82 */ /* 0x000fe20008000000 */
[----:B------:R-:W-:Y:S01]  /*0af0*/  UMOV UR29, UR37 ;  /* 0x00000025001d7c82 */ /* 0x000fe20008000000 */
[----:B------:R-:W-:-:S09]  /*0b00*/  UMOV UR25, UR41 ;  /* 0x0000002900197c82 */ /* 0x000fd20008000000 */
[----:B------:R1:W-:Y:S01]  /*0b10*/  UTMALDG.4D [UR40], [UR4], desc[UR6] ;  /* 0x00000628040075b4 */ /* 0x0003e20008019000 */
[----:B------:R2:W-:Y:S01]  /*0b20*/  UTMALDG.4D [UR16], [UR4], desc[UR6] ;  /* 0x00000610040075b4 */ /* 0x0005e20008019000 */
[----:B------:R3:W-:Y:S01]  /*0b30*/  UTMALDG.4D [UR8], [UR4], desc[UR6] ;  /* 0x00000608040075b4 */ /* 0x0007e20008019000 */
[----:B------:R4:W-:Y:S01]  /*0b40*/  UTMALDG.4D [UR32], [UR4], desc[UR6] ;  /* 0x00000620040075b4 */ /* 0x0009e20008019000 */
[----:B-1----:R-:W-:Y:S01]  /*0b50*/  UMOV UR42, 0x1c0 ;  /* 0x000001c0002a7882 */ /* 0x002fe20000000000 */
[----:B------:R4:W-:Y:S01]  /*0b60*/  UTMALDG.4D [UR24], [UR4], desc[UR6] ;  /* 0x00000618040075b4 */ /* 0x0009e20008019000 */
[----:B--2---:R-:W-:Y:S01]  /*0b70*/  UIADD3 UR16, UR40, 0xa000, URZ ;  /* 0x0000a00028107890 */ /* 0x004fe2000fffe03f */
[----:B------:R-:W-:Y:S01]  /*0b80*/  UMOV UR18, 0x140 ;  /* 0x0000014000127882 */ /* 0x000fe20000000000 */
[----:B---3--:R-:W-:-:S07]  /*0b90*/  UIADD3 UR8, UR40, 0xc000, URZ ;  /* 0x0000c00028087890 */ /* 0x008fce000fffe03f */
[----:B------:R4:W-:Y:S01]  /*0ba0*/  UTMALDG.4D [UR16], [UR4], desc[UR6] ;  /* 0x00000610040075b4 */ /* 0x0009e20008019000 */
[----:B------:R-:W-:Y:S01]  /*0bb0*/  UIADD3 UR40, UR40, 0xe000, URZ ;  /* 0x0000e00028287890 */ /* 0x000fe2000fffe03f */
[----:B------:R-:W-:Y:S02]  /*0bc0*/  UMOV UR10, 0x180 ;  /* 0x00000180000a7882 */ /* 0x000fe40000000000 */
[----:B------:R4:W-:Y:S06]  /*0bd0*/  UTMALDG.4D [UR8], [UR4], desc[UR6] ;  /* 0x00000608040075b4 */ /* 0x0009ec0008019000 */
[----:B------:R4:W-:Y:S02]  /*0be0*/  UTMALDG.4D [UR40], [UR4], desc[UR6] ;  /* 0x00000628040075b4 */ /* 0x0009e40008019000 */
[----:B----4-:R-:W-:Y:S01]  /*0bf0*/  NOP ;  /* 0x0000000000007918 */ /* 0x010fe20000000000 */
.L_x_6:
[----:B------:R-:W-:Y:S05]  /*0c00*/  BSYNC B0 ;  /* 0x0000000000007941 */ /* 0x000fea0003800000 */
.L_x_5:
[----:B------:R-:W-:Y:S01]  /*0c10*/  BSSY B0, `(.L_x_9) ;  /* 0x0000133000007945 */ /* 0x000fe20003800000 */
[----:B------:R-:W-:Y:S01]  /*0c20*/  SHF.L.U32 R191, R4, 0x1, RZ ;  /* 0x0000000104bf7819 */ /* 0x000fe200000006ff */
[----:B------:R-:W-:Y:S01]  /*0c30*/  IMAD.MOV.U32 R10, RZ, RZ, 0x1 ;  /* 0x00000001ff0a7424 */ /* 0x000fe200078e00ff */
[----:B------:R-:W-:Y:S01]  /*0c40*/  MOV R193, 0x1 ;  /* 0x0000000100c17802 */ /* 0x000fe20000000f00 */
[----:B------:R-:W-:Y:S01]  /*0c50*/  IMAD.MOV.U32 R152, RZ, RZ, RZ ;  /* 0x000000ffff987224 */ /* 0x000fe200078e00ff */
[----:B------:R-:W-:Y:S06]  /*0c60*/  @!P1 BRA `(.L_x_10) ;  /* 0x0000001000b49947 */ /* 0x000fec0003800000 */
[----:B------:R-:W1:Y:S01]  /*0c70*/  S2R R5, SR_TID.X ;  /* 0x0000000000057919 */ /* 0x000e620000002100 */
[----:B------:R-:W2:Y:S01]  /*0c80*/  LDC.64 R2, c[0x0][0x198] ;  /* 0x00006600ff027b82 */ /* 0x000ea20000000a00 */
[----:B------:R-:W-:Y:S01]  /*0c90*/  ISETP.GE.AND P1, PT, R4, 0x1, PT ;  /* 0x000000010400780c */ /* 0x000fe20003f26270 */
[----:B------:R-:W-:Y:S01]  /*0ca0*/  IMAD.MOV.U32 R152, RZ, RZ, RZ ;  /* 0x000000ffff987224 */ /* 0x000fe200078e00ff */
[----:B------:R-:W-:Y:S02]  /*0cb0*/  MOV R195, RZ ;  /* 0x000000ff00c37202 */ /* 0x000fe40000000f00 */
[----:B-1----:R-:W-:-:S09]  /*0cc0*/  LOP3.LUT R8, R5, 0x1f, RZ, 0xc0, !PT ;  /* 0x0000001f05087812 */ /* 0x002fd200078ec0ff */
[----:B------:R-:W-:Y:S05]  /*0cd0*/  @!P1 BRA `(.L_x_11) ;  /* 0x0000000800289947 */ /* 0x000fea0003800000 */
[----:B------:R-:W1:Y:S01]  /*0ce0*/  S2R R6, SR_CgaCtaId ;  /* 0x0000000000067919 */ /* 0x000e620000008800 */
[----:B------:R-:W-:Y:S01]  /*0cf0*/  MOV R5, 0x400 ;  /* 0x0000040000057802 */ /* 0x000fe20000000f00 */
[----:B------:R-:W-:Y:S01]  /*0d00*/  IMAD.MOV.U32 R152, RZ, RZ, 0x1 ;  /* 0x00000001ff987424 */ /* 0x000fe200078e00ff */
[----:B------:R-:W-:Y:S02]  /*0d10*/  MOV R7, 0x1 ;  /* 0x0000000100077802 */ /* 0x000fe40000000f00 */
[----:B------:R-:W-:Y:S02]  /*0d20*/  ISETP.NE.AND P2, PT, R211, RZ, PT ;  /* 0x000000ffd300720c */ /* 0x000fe40003f45270 */
[----:B-1----:R-:W-:Y:S02]  /*0d30*/  LEA R6, R6, R5, 0x18 ;  /* 0x0000000506067211 */ /* 0x002fe400078ec0ff */
[----:B------:R-:W-:-:S09]  /*0d40*/  SHF.L.U32 R5, R7, 0x1f, RZ ;  /* 0x0000001f07057819 */ /* 0x000fd200000006ff */
.L_x_12:
[----:B-1----:R1:W3:Y:S02]  /*0d50*/  SYNCS.PHASECHK.TRANS64.TRYWAIT P1, [R6+URZ+0x110020], R5 ;  /* 0x11002005060075a7 */ /* 0x0022e4000802017f */
[----:B---3--:R-:W-:Y:S05]  /*0d60*/  @!P1 NANOSLEEP.SYNCS 0x989680 ;  /* 0x009896800000995d */ /* 0x008fea0003900000 */
[----:B------:R-:W3:Y:S02]  /*0d70*/  @!P1 SYNCS.PHASECHK.TRANS64 P1, [R6+URZ+0x110020], R5 ;  /* 0x11002005060095a7 */ /* 0x000ee4000802007f */
[----:B---3--:R-:W-:Y:S05]  /*0d80*/  @!P1 BRA `(.L_x_12) ;  /* 0xfffffffc00f09947 */ /* 0x008fea000383ffff */
[----:B------:R-:W-:Y:S05]  /*0d90*/  @P2 BRA `(.L_x_13) ;  /* 0x0000000000142947 */ /* 0x000fea0003800000 */
[----:B------:R-:W-:Y:S02]  /*0da0*/  ISETP.NE.AND P1, PT, R8, RZ, PT ;  /* 0x000000ff0800720c */ /* 0x000fe40003f25270 */
[----:B-1----:R-:W-:-:S04]  /*0db0*/  MOV R5, 0x40000 ;  /* 0x0004000000057802 */ /* 0x002fc80000000f00 */
[----:B------:R3:W-:Y:S07]  /*0dc0*/  SYNCS.ARRIVE.TRANS64 RZ, [R6+URZ+0x110000], R5 ;  /* 0x1100000506ff79a7 */ /* 0x0007ee000800003f */
[----:B------:R-:W-:Y:S05]  /*0dd0*/  @!P1 BRA `(.L_x_13) ;  /* 0x0000000000049947 */ /* 0x000fea0003800000 */
[----:B------:R-:W-:Y:S01]  /*0de0*/  BPT.TRAP 0x1 ;  /* 0x000000040000795c */ /* 0x000fe20000300000 */
.L_x_13:
[----:B-123--:R-:W-:Y:S01]  /*0df0*/  IADD3 R5, P1, R2, 0x1f0, RZ ;  /* 0x000001f002057810 */ /* 0x00efe20007f3e0ff */
[----:B------:R-:W-:Y:S01]  /*0e00*/  UMOV UR35, URZ ;  /* 0x0000003f00237c82 */ /* 0x000fe20008000000 */
[----:B------:R-:W-:Y:S01]  /*0e10*/  R2UR UR14, R6 ;  /* 0x00000000060e72ca */ /* 0x000fe200000e0000 */
[----:B------:R-:W-:Y:S01]  /*0e20*/  UMOV UR6, 0x0 ;  /* 0x0000000000067882 */ /* 0x000fe20000000000 */
[----:B------:R-:W-:Y:S01]  /*0e30*/  R2UR UR4, R5 ;  /* 0x00000000050472ca */ /* 0x000fe200000e0000 */
[----:B------:R-:W-:Y:S01]  /*0e40*/  IMAD.X R6, RZ, RZ, R3, P1 ;  /* 0x000000ffff067224 */ /* 0x000fe200008e0603 */
[----:B------:R-:W-:Y:S01]  /*0e50*/  UMOV UR7, 0x10000000 ;  /* 0x1000000000077882 */ /* 0x000fe20000000000 */
[----:B------:R-:W-:Y:S01]  /*0e60*/  UMOV UR34, URZ ;  /* 0x0000003f00227c82 */ /* 0x000fe20008000000 */
[----:B------:R-:W-:Y:S01]  /*0e70*/  UMOV UR10, 0x40 ;  /* 0x00000040000a7882 */ /* 0x000fe20000000000 */
[----:B------:R-:W-:Y:S01]  /*0e80*/  UMOV UR12, UR36 ;  /* 0x00000024000c7c82 */ /* 0x000fe20008000000 */
[----:B------:R-:W-:Y:S01]  /*0e90*/  R2UR UR5, R6 ;  /* 0x00000000060572ca */ /* 0x000fe200000e0000 */
[----:B------:R-:W-:Y:S01]  /*0ea0*/  UMOV UR13, UR37 ;  /* 0x00000025000d7c82 */ /* 0x000fe20008000000 */
[----:B------:R-:W-:Y:S01]  /*0eb0*/  UMOV UR11, UR35 ;  /* 0x00000023000b7c82 */ /* 0x000fe20008000000 */
[----:B------:R-:W1:Y:S01]  /*0ec0*/  S2R R6, SR_CgaCtaId ;  /* 0x0000000000067919 */ /* 0x000e620000008800 */
[----:B------:R-:W-:Y:S01]  /*0ed0*/  UMOV UR18, 0x80 ;  /* 0x0000008000127882 */ /* 0x000fe20000000000 */
[----:B------:R-:W-:Y:S01]  /*0ee0*/  UIADD3 UR32, UR14, 0x10000, URZ ;  /* 0x000100000e207890 */ /* 0x000fe2000fffe03f */
[----:B------:R-:W-:Y:S01]  /*0ef0*/  MOV R5, 0x400 ;  /* 0x0000040000057802 */ /* 0x000fe20000000f00 */
[----:B------:R-:W-:Y:S01]  /*0f00*/  UIADD3 UR33, UR14, 0x110000, URZ ;  /* 0x001100000e217890 */ /* 0x000fe2000fffe03f */
[----:B------:R-:W-:Y:S01]  /*0f10*/  MOV R7, 0x1 ;  /* 0x0000000100077802 */ /* 0x000fe20000000f00 */
[----:B------:R-:W-:Y:S01]  /*0f20*/  UIADD3 UR8, UR14, 0x18000, URZ ;  /* 0x000180000e087890 */ /* 0x000fe2000fffe03f */
[----:B------:R-:W-:Y:S01]  /*0f30*/  ISETP.NE.AND P2, PT, R211, RZ, PT ;  /* 0x000000ffd300720c */ /* 0x000fe20003f45270 */
[----:B------:R-:W-:Y:S01]  /*0f40*/  UIADD3 UR16, UR14, 0x20000, URZ ;  /* 0x000200000e107890 */ /* 0x000fe2000fffe03f */
[----:B------:R-:W-:Y:S01]  /*0f50*/  IMAD.MOV.U32 R195, RZ, RZ, 0x1 ;  /* 0x00000001ffc37424 */ /* 0x000fe200078e00ff */
[----:B------:R-:W-:Y:S01]  /*0f60*/  UMOV UR20, UR36 ;  /* 0x0000002400147c82 */ /* 0x000fe20008000000 */
[----:B------:R-:W-:Y:S01]  /*0f70*/  UMOV UR9, UR33 ;  /* 0x0000002100097c82 */ /* 0x000fe20008000000 */
[----:B------:R-:W-:Y:S01]  /*0f80*/  UMOV UR21, UR37 ;  /* 0x0000002500157c82 */ /* 0x000fe20008000000 */
[----:B------:R2:W-:Y:S01]  /*0f90*/  UTMALDG.4D [UR32], [UR4], desc[UR6] ;  /* 0x00000620040075b4 */ /* 0x0005e20008019000 */
[----:B------:R-:W-:Y:S01]  /*0fa0*/  UMOV UR19, UR35 ;  /* 0x0000002300137c82 */ /* 0x000fe20008000000 */
[----:B------:R-:W-:Y:S01]  /*0fb0*/  UMOV UR17, UR33 ;  /* 0x0000002100117c82 */ /* 0x000fe20008000000 */
[----:B------:R-:W-:Y:S01]  /*0fc0*/  UIADD3 UR24, UR14, 0x30000, URZ ;  /* 0x000300000e187890 */ /* 0x000fe2000fffe03f */
[----:B------:R-:W-:Y:S01]  /*0fd0*/  SHF.L.U32 R7, R7, 0x1f, RZ ;  /* 0x0000001f07077819 */ /* 0x000fe200000006ff */
[----:B------:R-:W-:Y:S01]  /*0fe0*/  UMOV UR26, 0x100 ;  /* 0x00000100001a7882 */ /* 0x000fe20000000000 */
[----:B------:R-:W-:Y:S01]  /*0ff0*/  UMOV UR28, UR36 ;  /* 0x00000024001c7c82 */ /* 0x000fe20008000000 */
[----:B------:R-:W-:Y:S01]  /*1000*/  UMOV UR29, UR37 ;  /* 0x00000025001d7c82 */ /* 0x000fe20008000000 */
[----:B------:R3:W-:Y:S01]  /*1010*/  UTMALDG.4D [UR8], [UR4], desc[UR6] ;  /* 0x00000608040075b4 */ /* 0x0007e20008019000 */
[----:B------:R-:W-:Y:S01]  /*1020*/  UMOV UR27, UR35 ;  /* 0x00000023001b7c82 */ /* 0x000fe20008000000 */
[----:B------:R-:W-:Y:S01]  /*1030*/  UMOV UR25, UR33 ;  /* 0x0000002100197c82 */ /* 0x000fe20008000000 */
[----:B------:R4:W-:Y:S01]  /*1040*/  UTMALDG.4D [UR16], [UR4], desc[UR6] ;  /* 0x00000610040075b4 */ /* 0x0009e20008019000 */
[----:B-1----:R-:W-:-:S04]  /*1050*/  LEA R5, R6, R5, 0x18 ;  /* 0x0000000506057211 */ /* 0x002fc800078ec0ff */
[----:B------:R-:W-:Y:S01]  /*1060*/  LEA R6, R152, R5, 0x3 ;  /* 0x0000000598067211 */ /* 0x000fe200078e18ff */
[----:B--2---:R-:W-:Y:S01]  /*1070*/  UIADD3 UR32, UR14, 0x38000, URZ ;  /* 0x000380000e207890 */ /* 0x004fe2000fffe03f */
[----:B------:R-:W-:Y:S01]  /*1080*/  UMOV UR34, 0x140 ;  /* 0x0000014000227882 */ /* 0x000fe20000000000 */
[----:B---3--:R-:W-:Y:S01]  /*1090*/  UIADD3 UR8, UR14, 0x28000, URZ ;  /* 0x000280000e087890 */ /* 0x008fe2000fffe03f */
[----:B------:R-:W-:Y:S01]  /*10a0*/  UMOV UR10, 0xc0 ;  /* 0x000000c0000a7882 */ /* 0x000fe20000000000 */
[----:B----4-:R-:W-:-:S07]  /*10b0*/  UIADD3 UR16, UR14, 0x40000, URZ ;  /* 0x000400000e107890 */ /* 0x010fce000fffe03f */
[----:B------:R1:W-:Y:S01]  /*10c0*/  UTMALDG.4D [UR8], [UR4], desc[UR6] ;  /* 0x00000608040075b4 */ /* 0x0003e20008019000 */
[----:B------:R-:W-:Y:S01]  /*10d0*/  UMOV UR18, 0x180 ;  /* 0x0000018000127882 */ /* 0x000fe20000000000 */
[----:B------:R2:W-:Y:S01]  /*10e0*/  UTMALDG.4D [UR24], [UR4], desc[UR6] ;  /* 0x00000618040075b4 */ /* 0x0005e20008019000 */
[----:B------:R2:W-:Y:S01]  /*10f0*/  UTMALDG.4D [UR32], [UR4], desc[UR6] ;  /* 0x00000620040075b4 */ /* 0x0005e20008019000 */
[----:B------:R2:W-:Y:S01]  /*1100*/  UTMALDG.4D [UR16], [UR4], desc[UR6] ;  /* 0x00000610040075b4 */ /* 0x0005e20008019000 */
[----:B-1----:R-:W-:Y:S01]  /*1110*/  UIADD3 UR8, UR14, 0x48000, URZ ;  /* 0x000480000e087890 */ /* 0x002fe2000fffe03f */
[----:B------:R-:W-:-:S08]  /*1120*/  UMOV UR10, 0x1c0 ;  /* 0x000001c0000a7882 */ /* 0x000fd00000000000 */
[----:B------:R2:W-:Y:S02]  /*1130*/  UTMALDG.4D [UR8], [UR4], desc[UR6] ;  /* 0x00000608040075b4 */ /* 0x0005e40008019000 */
[----:B--2---:R-:W-:Y:S01]  /*1140*/  NOP ;  /* 0x0000000000007918 */ /* 0x004fe20000000000 */
.L_x_14:
[----:B-1----:R1:W2:Y:S02]  /*1150*/  SYNCS.PHASECHK.TRANS64.TRYWAIT P1, [R6+URZ+0x110020], R7 ;  /* 0x11002007060075a7 */ /* 0x0022a4000802017f */
[----:B--2---:R-:W-:Y:S05]  /*1160*/  @!P1 NANOSLEEP.SYNCS 0x989680 ;  /* 0x009896800000995d */ /* 0x004fea0003900000 */
[----:B------:R-:W2:Y:S02]  /*1170*/  @!P1 SYNCS.PHASECHK.TRANS64 P1, [R6+URZ+0x110020], R7 ;  /* 0x11002007060095a7 */ /* 0x000ea4000802007f */
[----:B--2---:R-:W-:Y:S05]  /*1180*/  @!P1 BRA `(.L_x_14) ;  /* 0xfffffffc00f09947 */ /* 0x004fea000383ffff */
[----:B------:R-:W-:Y:S05]  /*1190*/  @P2 BRA `(.L_x_15) ;  /* 0x0000000000142947 */ /* 0x000fea0003800000 */
[----:B------:R-:W-:Y:S01]  /*11a0*/  ISETP.NE.AND P1, PT, R8, RZ, PT ;  /* 0x000000ff0800720c */ /* 0x000fe20003f25270 */
[----:B-1----:R-:W-:-:S04]  /*11b0*/  IMAD.MOV.U32 R7, RZ, RZ, 0x40000 ;  /* 0x00040000ff077424 */ /* 0x002fc800078e00ff */
[----:B------:R2:W-:Y:S08]  /*11c0*/  SYNCS.ARRIVE.TRANS64 RZ, [R6+URZ+0x110000], R7 ;  /* 0x1100000706ff79a7 */ /* 0x0005f0000800003f */
[----:B------:R-:W-:Y:S05]  /*11d0*/  @!P1 BRA `(.L_x_15) ;  /* 0x0000000000049947 */ /* 0x000fea0003800000 */
[----:B------:R-:W-:Y:S01]  /*11e0*/  BPT.TRAP 0x1 ;  /* 0x000000040000795c */ /* 0x000fe20000300000 */
.L_x_15:
[----:B------:R-:W-:Y:S01]  /*11f0*/  LEA R5, R152, R5, 0x12 ;  /* 0x0000000598057211 */ /* 0x000fe200078e90ff */
[----:B------:R-:W-:Y:S01]  /*1200*/  UMOV UR59, URZ ;  /* 0x0000003f003b7c82 */ /* 0x000fe20008000000 */
[----:B-12---:R-:W-:Y:S01]  /*1210*/  IADD3 R7, P1, R2, 0x2f0, RZ ;  /* 0x000002f002077810 */ /* 0x006fe20007f3e0ff */
[----:B------:R-:W-:Y:S01]  /*1220*/  UMOV UR6, 0x0 ;  /* 0x0000000000067882 */ /* 0x000fe20000000000 */
[----:B------:R-:W-:Y:S01]  /*1230*/  R2UR UR57, R6 ;  /* 0x00000000063972ca */ /* 0x000fe200000e0000 */
[----:B------:R-:W-:Y:S01]  /*1240*/  UMOV UR7, 0x10000000 ;  /* 0x1000000000077882 */ /* 0x000fe20000000000 */
[----:B------:R-:W-:Y:S01]  /*1250*/  R2UR UR14, R5 ;  /* 0x00000000050e72ca */ /* 0x000fe200000e0000 */
[----:B------:R-:W-:Y:S01]  /*1260*/  IMAD.X R9, RZ, RZ, R3, P1 ;  /* 0x000000ffff097224 */ /* 0x000fe200008e0603 */
[----:B------:R-:W-:Y:S01]  /*1270*/  R2UR UR4, R7 ;  /* 0x00000000070472ca */ /* 0x000fe200000e0000 */
[----:B------:R-:W-:Y:S01]  /*1280*/  UMOV UR58, URZ ;  /* 0x0000003f003a7c82 */ /* 0x000fe20008000000 */
[----:B------:R-:W-:Y:S01]  /*1290*/  UMOV UR60, UR36 ;  /* 0x00000024003c7c82 */ /* 0x000fe20008000000 */
[----:B------:R-:W-:Y:S01]  /*12a0*/  UMOV UR61, UR37 ;  /* 0x00000025003d7c82 */ /* 0x000fe20008000000 */
[----:B------:R-:W-:Y:S01]  /*12b0*/  R2UR UR5, R9 ;  /* 0x00000000090572ca */ /* 0x000fe200000e0000 */
[----:B------:R-:W-:Y:S01]  /*12c0*/  UMOV UR18, 0x40 ;  /* 0x0000004000127882 */ /* 0x000fe20000000000 */
[----:B------:R-:W-:Y:S01]  /*12d0*/  UMOV UR20, UR36 ;  /* 0x0000002400147c82 */ /* 0x000fe20008000000 */
[----:B------:R-:W-:Y:S01]  /*12e0*/  UMOV UR21, UR37 ;  /* 0x0000002500157c82 */ /* 0x000fe20008000000 */
[----:B------:R-:W-:Y:S01]  /*12f0*/  UMOV UR19, UR59 ;  /* 0x0000003b00137c82 */ /* 0x000fe20008000000 */
[----:B------:R-:W-:Y:S01]  /*1300*/  UIADD3 UR57, UR57, 0x110000, URZ ;  /* 0x0011000039397890 */ /* 0x000fe2000fffe03f */
[----:B------:R-:W-:Y:S01]  /*1310*/  IADD3 R152, R152, 0x1, RZ ;  /* 0x0000000198987810 */ /* 0x000fe20007ffe0ff */
[----:B------:R-:W-:-:S02]  /*1320*/  UIADD3 UR56, UR14, 0x10000, URZ ;  /* 0x000100000e387890 */ /* 0x000fc4000fffe03f */
[----:B------:R-:W-:Y:S02]  /*1330*/  UIADD3 UR16, UR14, 0x18000, URZ ;  /* 0x000180000e107890 */ /* 0x000fe4000fffe03f */
[----:B------:R-:W-:Y:S02]  /*1340*/  UIADD3 UR48, UR14, 0x20000, URZ ;  /* 0x000200000e307890 */ /* 0x000fe4000fffe03f */
[----:B------:R-:W-:Y:S01]  /*1350*/  UIADD3 UR8, UR14, 0x28000, URZ ;  /* 0x000280000e087890 */ /* 0x000fe2000fffe03f */
[----:B------:R-:W-:Y:S01]  /*1360*/  UMOV UR17, UR57 ;  /* 0x0000003900117c82 */ /* 0x000fe20008000000 */
[----:B------:R-:W-:Y:S01]  /*1370*/  UMOV UR50, 0x80 ;  /* 0x0000008000327882 */ /* 0x000fe20000000000 */
[----:B------:R-:W-:Y:S01]  /*1380*/  UMOV UR52, UR36 ;  /* 0x0000002400347c82 */ /* 0x000fe20008000000 */
[----:B------:R-:W-:Y:S01]  /*1390*/  UMOV UR53, UR37 ;  /* 0x0000002500357c82 */ /* 0x000fe20008000000 */
[----:B------:R-:W-:Y:S01]  /*13a0*/  UTMALDG.4D [UR56], [UR4], desc[UR6] ;  /* 0x00000638040075b4 */ /* 0x000fe20008019000 */
[----:B------:R-:W-:Y:S01]  /*13b0*/  UMOV UR51, UR59 ;  /* 0x0000003b00337c82 */ /* 0x000fe20008000000 */
[----:B------:R-:W-:Y:S01]  /*13c0*/  UMOV UR49, UR57 ;  /* 0x0000003900317c82 */ /* 0x000fe20008000000 */
[----:B------:R-:W-:Y:S01]  /*13d0*/  UMOV UR10, 0xc0 ;  /* 0x000000c0000a7882 */ /* 0x000fe20000000000 */
[----:B------:R-:W-:Y:S01]  /*13e0*/  UMOV UR12, UR36 ;  /* 0x00000024000c7c82 */ /* 0x000fe20008000000 */
[----:B------:R-:W-:Y:S01]  /*13f0*/  UMOV UR13, UR37 ;  /* 0x00000025000d7c82 */ /* 0x000fe20008000000 */
[----:B------:R-:W-:Y:S01]  /*1400*/  UMOV UR11, UR59 ;  /* 0x0000003b000b7c82 */ /* 0x000fe20008000000 */
[----:B------:R-:W-:Y:S01]  /*1410*/  UMOV UR9, UR57 ;  /* 0x0000003900097c82 */ /* 0x000fe20008000000 */
[----:B------:R1:W-:Y:S01]  /*1420*/  UTMALDG.4D [UR16], [UR4], desc[UR6] ;  /* 0x00000610040075b4 */ /* 0x0003e20008019000 */
[----:B------:R-:W-:-:S02]  /*1430*/  UIADD3 UR24, UR14, 0x30000, URZ ;  /* 0x000300000e187890 */ /* 0x000fc4000fffe03f */
[----:B------:R-:W-:Y:S01]  /*1440*/  UIADD3 UR32, UR14, 0x38000, URZ ;  /* 0x000380000e207890 */ /* 0x000fe2000fffe03f */
        /* <DEDUP_REMOVED lines=9> */
[----:B------:R2:W-:Y:S01]  /*14e0*/  UTMALDG.4D [UR8], [UR4], desc[UR6] ;  /* 0x00000608040075b4 */ /* 0x0005e20008019000 */
[----:B------:R3:W-:Y:S01]  /*14f0*/  UTMALDG.4D [UR24], [UR4], desc[UR6] ;  /* 0x00000618040075b4 */ /* 0x0007e20008019000 */
[----:B-1----:R-:W-:Y:S01]  /*1500*/  UIADD3 UR16, UR14, 0x40000, URZ ;  /* 0x000400000e107890 */ /* 0x002fe2000fffe03f */
[----:B------:R-:W-:Y:S01]  /*1510*/  UMOV UR18, 0x180 ;  /* 0x0000018000127882 */ /* 0x000fe20000000000 */
[----:B------:R3:W-:Y:S07]  /*1520*/  UTMALDG.4D [UR32], [UR4], desc[UR6] ;  /* 0x00000620040075b4 */ /* 0x0007ee0008019000 */
[----:B------:R3:W-:Y:S01]  /*1530*/  UTMALDG.4D [UR16], [UR4], desc[UR6] ;  /* 0x00000610040075b4 */ /* 0x0007e20008019000 */
[----:B--2---:R-:W-:Y:S01]  /*1540*/  UIADD3 UR8, UR14, 0x48000, URZ ;  /* 0x000480000e087890 */ /* 0x004fe2000fffe03f */
[----:B------:R-:W-:-:S08]  /*1550*/  UMOV UR10, 0x1c0 ;  /* 0x000001c0000a7882 */ /* 0x000fd00000000000 */
[----:B------:R3:W-:Y:S02]  /*1560*/  UTMALDG.4D [UR8], [UR4], desc[UR6] ;  /* 0x00000608040075b4 */ /* 0x0007e40008019000 */
[----:B---3--:R-:W-:Y:S01]  /*1570*/  NOP ;  /* 0x0000000000007918 */ /* 0x008fe20000000000 */
.L_x_11:
[----:B------:R-:W-:Y:S01]  /*1580*/  ISETP.GE.AND P1, PT, R4, 0x2, PT ;  /* 0x000000020400780c */ /* 0x000fe20003f26270 */
[----:B------:R-:W-:-:S12]  /*1590*/  IMAD.MOV.U32 R193, RZ, RZ, 0x1 ;  /* 0x00000001ffc17424 */ /* 0x000fd800078e00ff */
[----:B------:R-:W-:Y:S05]  /*15a0*/  @!P1 BRA `(.L_x_16) ;  /* 0x0000000800589947 */ /* 0x000fea0003800000 */
[----:B------:R-:W1:Y:S01]  /*15b0*/  S2R R6, SR_CgaCtaId ;  /* 0x0000000000067919 */ /* 0x000e620000008800 */
[----:B------:R-:W-:Y:S02]  /*15c0*/  MOV R5, 0x400 ;  /* 0x0000040000057802 */ /* 0x000fe40000000f00 */
[----:B------:R-:W-:Y:S02]  /*15d0*/  MOV R7, 0x1 ;  /* 0x0000000100077802 */ /* 0x000fe40000000f00 */
[----:B------:R-:W-:Y:S02]  /*15e0*/  ISETP.NE.AND P2, PT, R211, RZ, PT ;  /* 0x000000ffd300720c */ /* 0x000fe40003f45270 */
[----:B------:R-:W-:Y:S02]  /*15f0*/  SHF.L.U32 R7, R7, 0x1f, RZ ;  /* 0x0000001f07077819 */ /* 0x000fe400000006ff */
[----:B-1----:R-:W-:-:S05]  /*1600*/  LEA R5, R6, R5, 0x18 ;  /* 0x0000000506057211 */ /* 0x002fca00078ec0ff */
[----:B------:R-:W-:-:S07]  /*1610*/  IMAD R6, R152, 0x8, R5 ;  /* 0x0000000898067824 */ /* 0x000fce00078e0205 */
.L_x_17:
        /* <DEDUP_REMOVED lines=10> */
.L_x_18:
[----:B------:R-:W-:Y:S01]  /*16c0*/  IMAD R5, R152, 0x40000, R5 ;  /* 0x0004000098057824 */ /* 0x000fe200078e0205 */
[----:B------:R-:W-:Y:S01]  /*16d0*/  R2UR UR33, R6 ;  /* 0x00000000062172ca */ /* 0x000fe200000e0000 */
[----:B------:R-:W-:Y:S01]  /*16e0*/  UMOV UR6, 0x0 ;  /* 0x0000000000067882 */ /* 0x000fe20000000000 */
[----:B------:R-:W-:Y:S01]  /*16f0*/  R2UR UR35, R195 ;  /* 0x00000000c32372ca */ /* 0x000fe200000e0000 */
[----:B------:R-:W-:Y:S01]  /*1700*/  UMOV UR7, 0x10000000 ;  /* 0x1000000000077882 */ /* 0x000fe20000000000 */
[----:B------:R-:W-:Y:S01]  /*1710*/  R2UR UR14, R5 ;  /* 0x00000000050e72ca */ /* 0x000fe200000e0000 */
[----:B------:R-:W-:Y:S01]  /*1720*/  UMOV UR34, URZ ;  /* 0x0000003f00227c82 */ /* 0x000fe20008000000 */
[----:B-123--:R-:W-:Y:S01]  /*1730*/  IADD3 R7, P1, R2, 0x1f0, RZ ;  /* 0x000001f002077810 */ /* 0x00efe20007f3e0ff */
[----:B------:R-:W-:Y:S01]  /*1740*/  UMOV UR10, 0x40 ;  /* 0x00000040000a7882 */ /* 0x000fe20000000000 */
[----:B------:R-:W-:Y:S01]  /*1750*/  UMOV UR12, UR36 ;  /* 0x00000024000c7c82 */ /* 0x000fe20008000000 */
[----:B------:R-:W-:Y:S01]  /*1760*/  UMOV UR13, UR37 ;  /* 0x00000025000d7c82 */ /* 0x000fe20008000000 */
[----:B------:R-:W-:Y:S01]  /*1770*/  IADD3.X R5, RZ, R3, RZ, P1, !PT ;  /* 0x00000003ff057210 */ /* 0x000fe20000ffe4ff */
[----:B------:R-:W1:Y:S01]  /*1780*/  S2R R6, SR_CgaCtaId ;  /* 0x0000000000067919 */ /* 0x000e620000008800 */
[----:B------:R-:W-:Y:S01]  /*1790*/  R2UR UR4, R7 ;  /* 0x00000000070472ca */ /* 0x000fe200000e0000 */
[----:B------:R-:W-:Y:S01]  /*17a0*/  UIADD3 UR33, UR33, 0x110000, URZ ;  /* 0x0011000021217890 */ /* 0x000fe2000fffe03f */
[----:B------:R-:W-:Y:S01]  /*17b0*/  R2UR UR5, R5 ;  /* 0x00000000050572ca */ /* 0x000fe200000e0000 */
[----:B------:R-:W-:Y:S01]  /*17c0*/  USHF.L.U32 UR35, UR35, 0x8, URZ ;  /* 0x0000000823237899 */ /* 0x000fe2000800063f */
[----:B------:R-:W-:Y:S01]  /*17d0*/  VIADD R152, R152, 0x1 ;  /* 0x0000000198987836 */ /* 0x000fe20000000000 */
[----:B------:R-:W-:Y:S01]  /*17e0*/  UIADD3 UR32, UR14, 0x10000, URZ ;  /* 0x000100000e207890 */ /* 0x000fe2000fffe03f */
[----:B------:R-:W-:Y:S01]  /*17f0*/  MOV R5, 0x400 ;  /* 0x0000040000057802 */ /* 0x000fe20000000f00 */
[----:B------:R-:W-:Y:S01]  /*1800*/  UIADD3 UR8, UR14, 0x18000, URZ ;  /* 0x000180000e087890 */ /* 0x000fe2000fffe03f */
[----:B------:R-:W-:Y:S01]  /*1810*/  ISETP.NE.AND P3, PT, R211, RZ, PT ;  /* 0x000000ffd300720c */ /* 0x000fe20003f65270 */
[----:B------:R-:W-:Y:S01]  /*1820*/  UMOV UR9, UR33 ;  /* 0x0000002100097c82 */ /* 0x000fe20008000000 */
[----:B------:R-:W-:Y:S01]  /*1830*/  UMOV UR11, UR35 ;  /* 0x00000023000b7c82 */ /* 0x000fe20008000000 */
[----:B------:R-:W-:Y:S01]  /*1840*/  UIADD3 UR16, UR14, 0x20000, URZ ;  /* 0x000200000e107890 */ /* 0x000fe2000fffe03f */
[C---:B------:R-:W-:Y:S01]  /*1850*/  ISETP.NE.AND P2, PT, R152.reuse, 0x4, PT ;  /* 0x000000049800780c */ /* 0x040fe20003f45270 */
[----:B------:R-:W-:Y:S01]  /*1860*/  UMOV UR18, 0x80 ;  /* 0x0000008000127882 */ /* 0x000fe20000000000 */
[----:B------:R-:W-:Y:S01]  /*1870*/  UMOV UR20, UR36 ;  /* 0x0000002400147c82 */ /* 0x000fe20008000000 */
[----:B------:R2:W-:Y:S01]  /*1880*/  UTMALDG.4D [UR32], [UR4], desc[UR6] ;  /* 0x00000620040075b4 */ /* 0x0005e20008019000 */
[----:B------:R-:W-:Y:S01]  /*1890*/  UMOV UR21, UR37 ;  /* 0x0000002500157c82 */ /* 0x000fe20008000000 */
        /* <DEDUP_REMOVED lines=10> */
[----:B------:R-:W-:-:S02]  /*1940*/  SEL R152, R152, RZ, P2 ;  /* 0x000000ff98987207 */ /* 0x000fc40001000000 */
[----:B------:R-:W-:Y:S01]  /*1950*/  SEL R193, RZ, 0x1, !P1 ;  /* 0x00000001ffc17807 */ /* 0x000fe20004800000 */
[----:B------:R4:W-:Y:S01]  /*1960*/  UTMALDG.4D [UR16], [UR4], desc[UR6] ;  /* 0x00000610040075b4 */ /* 0x0009e20008019000 */
[----:B-1----:R-:W-:Y:S02]  /*1970*/  LEA R7, R6, R5, 0x18 ;  /* 0x0000000506077211 */ /* 0x002fe400078ec0ff */
[----:B------:R-:W-:Y:S02]  /*1980*/  SHF.L.U32 R5, R193, 0x1f, RZ ;  /* 0x0000001fc1057819 */ /* 0x000fe400000006ff */
        /* <DEDUP_REMOVED lines=15> */
.L_x_19:
        /* <DEDUP_REMOVED lines=10> */
.L_x_20:
[----:B------:R-:W-:Y:S01]  /*1b20*/  LEA R7, R152, R7, 0x12 ;  /* 0x0000000798077211 */ /* 0x000fe200078e90ff */
[----:B------:R-:W-:Y:S01]  /*1b30*/  UMOV UR6, 0x0 ;  /* 0x0000000000067882 */ /* 0x000fe20000000000 */
[----:B-12---:R-:W-:Y:S01]  /*1b40*/  IADD3 R5, P1, R2, 0x2f0, RZ ;  /* 0x000002f002057810 */ /* 0x006fe20007f3e0ff */
[----:B------:R-:W-:Y:S01]  /*1b50*/  UMOV UR7, 0x10000000 ;  /* 0x1000000000077882 */ /* 0x000fe20000000000 */
[----:B------:R-:W-:Y:S01]  /*1b60*/  R2UR UR57, R6 ;  /* 0x00000000063972ca */ /* 0x000fe200000e0000 */
[----:B------:R-:W-:Y:S01]  /*1b70*/  UMOV UR58, URZ ;  /* 0x0000003f003a7c82 */ /* 0x000fe20008000000 */
[----:B------:R-:W-:Y:S01]  /*1b80*/  R2UR UR14, R7 ;  /* 0x00000000070e72ca */ /* 0x000fe200000e0000 */
[----:B------:R-:W-:Y:S01]  /*1b90*/  IMAD.X R2, RZ, RZ, R3, P1 ;  /* 0x000000ffff027224 */ /* 0x000fe200008e0603 */
[----:B------:R-:W-:Y:S01]  /*1ba0*/  R2UR UR59, R195 ;  /* 0x00000000c33b72ca */ /* 0x000fe200000e0000 */
[----:B------:R-:W-:Y:S01]  /*1bb0*/  UMOV UR60, UR36 ;  /* 0x00000024003c7c82 */ /* 0x000fe20008000000 */
[----:B------:R-:W-:Y:S01]  /*1bc0*/  R2UR UR4, R5 ;  /* 0x00000000050472ca */ /* 0x000fe200000e0000 */
[----:B------:R-:W-:Y:S01]  /*1bd0*/  UMOV UR61, UR37 ;  /* 0x00000025003d7c82 */ /* 0x000fe20008000000 */
[----:B------:R-:W-:Y:S01]  /*1be0*/  R2UR UR5, R2 ;  /* 0x00000000020572ca */ /* 0x000fe200000e0000 */
[----:B------:R-:W-:Y:S01]  /*1bf0*/  UMOV UR18, 0x40 ;  /* 0x0000004000127882 */ /* 0x000fe20000000000 */
[----:B------:R-:W-:Y:S01]  /*1c00*/  UMOV UR20, UR36 ;  /* 0x0000002400147c82 */ /* 0x000fe20008000000 */
[----:B------:R-:W-:Y:S01]  /*1c10*/  UMOV UR21, UR37 ;  /* 0x0000002500157c82 */ /* 0x000fe20008000000 */
[----:B------:R-:W-:Y:S01]  /*1c20*/  UMOV UR50, 0x80 ;  /* 0x0000008000327882 */ /* 0x000fe20000000000 */
[----:B------:R-:W-:Y:S01]  /*1c30*/  UIADD3 UR57, UR57, 0x110000, URZ ;  /* 0x0011000039397890 */ /* 0x000fe2000fffe03f */
[----:B------:R-:W-:Y:S01]  /*1c40*/  IADD3 R152, R152, 0x1, RZ ;  /* 0x0000000198987810 */ /* 0x000fe20007ffe0ff */
[----:B------:R-:W-:Y:S01]  /*1c50*/  UIADD3 UR56, UR14, 0x10000, URZ ;  /* 0x000100000e387890 */ /* 0x000fe2000fffe03f */
[----:B------:R-:W-:Y:S01]  /*1c60*/  VIADD R195, R195, 0x1 ;  /* 0x00000001c3c37836 */ /* 0x000fe20000000000 */
[----:B------:R-:W-:Y:S01]  /*1c70*/  USHF.L.U32 UR59, UR59, 0x8, URZ ;  /* 0x000000083b3b7899 */ /* 0x000fe2000800063f */
[----:B------:R-:W-:Y:S01]  /*1c80*/  ISETP.NE.AND P1, PT, R152, 0x4, PT ;  /* 0x000000049800780c */ /* 0x000fe20003f25270 */
[----:B------:R-:W-:-:S02]  /*1c90*/  UIADD3 UR16, UR14, 0x18000, URZ ;  /* 0x000180000e107890 */ /* 0x000fc4000fffe03f */
[----:B------:R-:W-:Y:S01]  /*1ca0*/  UIADD3 UR48, UR14, 0x20000, URZ ;  /* 0x000200000e307890 */ /* 0x000fe2000fffe03f */
[----:B------:R-:W-:Y:S01]  /*1cb0*/  SEL R2, RZ, 0x1, P1 ;  /* 0x00000001ff027807 */ /* 0x000fe20000800000 */
[----:B------:R-:W-:Y:S01]  /*1cc0*/  UIADD3 UR8, UR14, 0x28000, URZ ;  /* 0x000280000e087890 */ /* 0x000fe2000fffe03f */
[----:B------:R-:W-:Y:S01]  /*1cd0*/  SEL R152, R152, RZ, P1 ;  /* 0x000000ff98987207 */ /* 0x000fe20000800000 */
[----:B------:R-:W-:Y:S01]  /*1ce0*/  UMOV UR17, UR57 ;  /* 0x0000003900117c82 */ /* 0x000fe20008000000 */
[----:B------:R-:W-:Y:S01]  /*1cf0*/  UMOV UR19, UR59 ;  /* 0x0000003b00137c82 */ /* 0x000fe20008000000 */
        /* <DEDUP_REMOVED lines=11> */
[----:B------:R-:W-:Y:S01]  /*1db0*/  UIADD3 UR24, UR14, 0x30000, URZ ;  /* 0x000300000e187890 */ /* 0x000fe2000fffe03f */
[----:B------:R-:W-:Y:S01]  /*1dc0*/  LOP3.LUT R193, R193, R2, RZ, 0x3c, !PT ;  /* 0x00000002c1c17212 */ /* 0x000fe200078e3cff */
        /* <DEDUP_REMOVED lines=20> */
.L_x_16:
[----:B------:R-:W-:-:S04]  /*1f10*/  SHF.L.U32 R191, R4, 0x1, RZ ;  /* 0x0000000104bf7819 */ /* 0x000fc800000006ff */
[----:B------:R-:W-:-:S04]  /*1f20*/  LOP3.LUT R191, R191, 0xfffffffe, RZ, 0x3c, !PT ;  /* 0xfffffffebfbf7812 */ /* 0x000fc800078e3cff */
[----:B------:R-:W-:-:S07]  /*1f30*/  IADD3 R191, -R191, -0x6, RZ ;  /* 0xfffffffabfbf7810 */ /* 0x000fce0007ffe1ff */
.L_x_10:
[----:B------:R-:W-:Y:S05]  /*1f40*/  BSYNC B0 ;  /* 0x0000000000007941 */ /* 0x000fea0003800000 */
.L_x_9:
[----:B------:R-:W1:Y:S01]  /*1f50*/  S2R R5, SR_CgaCtaId ;  /* 0x0000000000057919 */ /* 0x000e620000008800 */
[----:B------:R-:W-:Y:S01]  /*1f60*/  MOV R252, 0x400 ;  /* 0x0000040000fc7802 */ /* 0x000fe20000000f00 */
[----:B------:R-:W-:Y:S01]  /*1f70*/  IMAD.MOV.U32 R13, RZ, RZ, RZ ;  /* 0x000000ffff0d7224 */ /* 0x000fe200078e00ff */
[----:B--2---:R-:W-:Y:S02]  /*1f80*/  SHF.L.U32 R3, RZ, 0x1f, RZ ;  /* 0x0000001fff037819 */ /* 0x004fe400000006ff */
[----:B-1----:R-:W-:-:S07]  /*1f90*/  LEA R252, R5, R252, 0x18 ;  /* 0x000000fc05fc7211 */ /* 0x002fce00078ec0ff */
.L_x_21:
[----:B-1----:R1:W2:Y:S02]  /*1fa0*/  SYNCS.PHASECHK.TRANS64.TRYWAIT P1, [R252+URZ+0x110040], R3 ;  /* 0x11004003fc0075a7 */ /* 0x0022a4000802017f */
[----:B--2---:R-:W-:Y:S05]  /*1fb0*/  @!P1 NANOSLEEP.SYNCS 0x989680 ;  /* 0x009896800000995d */ /* 0x004fea0003900000 */
[----:B------:R-:W2:Y:S02]  /*1fc0*/  @!P1 SYNCS.PHASECHK.TRANS64 P1, [R252+URZ+0x110040], R3 ;  /* 0x11004003fc0095a7 */ /* 0x000ea4000802007f */
[----:B--2---:R-:W-:Y:S05]  /*1fd0*/  @!P1 BRA `(.L_x_21) ;  /* 0xfffffffc00f09947 */ /* 0x004fea000383ffff */
[----:B-1----:R-:W1:Y:S01]  /*1fe0*/  LDC R3, c[0x0][0x28c] ;  /* 0x0000a300ff037b82 */ /* 0x002e620000000800 */
[----:B------:R-:W-:Y:S02]  /*1ff0*/  SHF.R.S32.HI R2, RZ, 0x1f, R211 ;  /* 0x0000001fff027819 */ /* 0x000fe400000114d3 */
[----:B------:R-:W-:Y:S02]  /*2000*/  SHF.L.U32 R9, RZ, 0x1f, RZ ;  /* 0x0000001fff097819 */ /* 0x000fe400000006ff */
[----:B-1----:R-:W-:Y:S02]  /*2010*/  IADD3 R4, R3, 0xff, RZ ;  /* 0x000000ff03047810 */ /* 0x002fe40007ffe0ff */
[----:B------:R-:W-:Y:S02]  /*2020*/  LEA.HI R3, R2, R211, RZ, 0x5 ;  /* 0x000000d302037211 */ /* 0x000fe400078f28ff */
[----:B------:R-:W-:Y:S02]  /*2030*/  SHF.R.S32.HI R5, RZ, 0x1f, R4 ;  /* 0x0000001fff057819 */ /* 0x000fe40000011404 */
[----:B------:R-:W-:-:S02]  /*2040*/  SHF.R.S32.HI R3, RZ, 0x5, R3 ;  /* 0x00000005ff037819 */ /* 0x000fc40000011403 */
[----:B------:R-:W-:Y:S02]  /*2050*/  LEA.HI R5, R5, R4, RZ, 0x8 ;  /* 0x0000000405057211 */ /* 0x000fe400078f40ff */
[----:B------:R-:W-:Y:S02]  /*2060*/  LEA R3, R3, UR43, 0x4 ;  /* 0x0000002b03037c11 */ /* 0x000fe4000f8e20ff */
[----:B------:R-:W-:-:S07]  /*2070*/  SHF.R.S32.HI R7, RZ, 0x8, R5 ;  /* 0x00000008ff077819 */ /* 0x000fce0000011405 */
.L_x_22:
[----:B-1----:R1:W2:Y:S02]  /*2080*/  SYNCS.PHASECHK.TRANS64.TRYWAIT P1, [R252+URZ+0x110000], R9 ;  /* 0x11000009fc0075a7 */ /* 0x0022a4000802017f */
[----:B--2---:R-:W-:Y:S05]  /*2090*/  @!P1 NANOSLEEP.SYNCS 0x989680 ;  /* 0x009896800000995d */ /* 0x004fea0003900000 */
[----:B------:R-:W2:Y:S02]  /*20a0*/  @!P1 SYNCS.PHASECHK.TRANS64 P1, [R252+URZ+0x110000], R9 ;  /* 0x11000009fc0095a7 */ /* 0x000ea4000802007f */
[----:B--2---:R-:W-:Y:S05]  /*20b0*/  @!P1 BRA `(.L_x_22) ;  /* 0xfffffffc00f09947 */ /* 0x004fea000383ffff */
[----:B------:R-:W-:Y:S01]  /*20c0*/  LEA.HI R2, R2, R211, RZ, 0x2 ;  /* 0x000000d302027211 */ /* 0x000fe200078f10ff */
[----:B------:R-:W-:Y:S05]  /*20d0*/  WARPSYNC.ALL ;  /* 0x0000000000007948 */ /* 0x000fea0003800000 */
[--C-:B------:R-:W-:Y:S02]  /*20e0*/  SHF.R.S32.HI R8, RZ, 0x2, R2.reuse ;  /* 0x00000002ff087819 */ /* 0x100fe40000011402 */
[----:B------:R-:W-:Y:S02]  /*20f0*/  SHF.R.S32.HI R5, RZ, 0x1f, R2 ;  /* 0x0000001fff057819 */ /* 0x000fe40000011402 */
[----:B------:R-:W-:-:S02]  /*2100*/  LOP3.LUT R2, R2, 0x7ffffffc, RZ, 0xc0, !PT ;  /* 0x7ffffffc02027812 */ /* 0x000fc400078ec0ff */
[----:B------:R-:W-:Y:S02]  /*2110*/  LEA.HI R5, R5, R8, RZ, 0x3 ;  /* 0x0000000805057211 */ /* 0x000fe400078f18ff */
[----:B------:R-:W-:Y:S01]  /*2120*/  VIMNMX R212, R7, R0, PT ;  /* 0x0000000007d47248 */ /* 0x000fe20003fe0100 */
[----:B------:R-:W-:Y:S01]  /*2130*/  IMAD.IADD R2, R211, 0x1, -R2 ;  /* 0x00000001d3027824 */ /* 0x000fe200078e0a02 */
[----:B------:R-:W-:-:S04]  /*2140*/  LOP3.LUT R5, R5, 0xfffffff8, RZ, 0xc0, !PT ;  /* 0xfffffff805057812 */ /* 0x000fc800078ec0ff */
[----:B------:R-:W-:Y:S02]  /*2150*/  SHF.L.U32 R0, R2, 0x1, RZ ;  /* 0x0000000102007819 */ /* 0x000fe400000006ff */
[----:B------:R-:W-:Y:S01]  /*2160*/  IADD3 R8, R3, R8, -R5 ;  /* 0x0000000803087210 */ /* 0x000fe20007ffe805 */
[----:B------:R-:W-:Y:S01]  /*2170*/  VIADD R220, R252, 0x10000 ;  /* 0x00010000fcdc7836 */ /* 0x000fe20000000000 */
[----:B------:R-:W-:Y:S01]  /*2180*/  SHF.R.U32.HI R2, RZ, 0x4, R252 ;  /* 0x00000004ff027819 */ /* 0x000fe200000116fc */
[----:B------:R-:W-:Y:S01]  /*2190*/  WARPGROUP.ARRIVE ;  /* 0x00000000000079c5 */ /* 0x000fe20000000000 */
[----:B------:R-:W-:Y:S01]  /*21a0*/  UMOV UR9, 0x40000040 ;  /* 0x4000004000097882 */ /* 0x000fe20000000000 */
[----:B------:R-:W-:Y:S01]  /*21b0*/  UMOV UR7, 0x40000040 ;  /* 0x4000004000077882 */ /* 0x000fe20000000000 */
[----:B------:R-:W-:Y:S01]  /*21c0*/  SHF.R.U32.HI R220, RZ, 0x4, R220 ;  /* 0x00000004ffdc7819 */ /* 0x000fe200000116dc */
[----:B------:R-:W-:Y:S01]  /*21d0*/  UMOV UR5, UR9 ;  /* 0x0000000900057c82 */ /* 0x000fe20008000000 */
[----:B------:R-:W-:Y:S01]  /*21e0*/  LOP3.LUT R2, R2, 0x3fff, RZ, 0xc0, !PT ;  /* 0x00003fff02027812 */ /* 0x000fe200078ec0ff */
[----:B------:R-:W-:Y:S01]  /*21f0*/  IMAD.U32 R5, RZ, RZ, UR9 ;  /* 0x00000009ff057e24 */ /* 0x000fe2000f8e00ff */
[----:B------:R-:W-:Y:S01]  /*2200*/  LOP3.LUT R220, R220, 0x3fff, RZ, 0xc0, !PT ;  /* 0x00003fffdcdc7812 */ /* 0x000fe200078ec0ff */
[----:B------:R-:W-:Y:S01]  /*2210*/  UMOV UR9, 0x40000040 ;  /* 0x4000004000097882 */ /* 0x000fe20000000000 */
[----:B------:R-:W-:Y:S01]  /*2220*/  LOP3.LUT R2, R2, 0x10000, RZ, 0xfc, !PT ;  /* 0x0001000002027812 */ /* 0x000fe200078efcff */
[----:B------:R-:W-:Y:S01]  /*2230*/  UMOV UR57, 0x40000040 ;  /* 0x4000004000397882 */ /* 0x000fe20000000000 */
[----:B------:R-:W-:Y:S01]  /*2240*/  LOP3.LUT R215, R220, 0x10000, RZ, 0xfc, !PT ;  /* 0x00010000dcd77812 */ /* 0x000fe200078efcff */
[----:B------:R-:W-:Y:S01]  /*2250*/  UMOV UR53, 0x40000040 ;  /* 0x4000004000357882 */ /* 0x000fe20000000000 */
[C---:B------:R-:W-:Y:S01]  /*2260*/  R2UR UR4, R2.reuse ;  /* 0x00000000020472ca */ /* 0x040fe200000e0000 */
[----:B------:R-:W-:Y:S01]  /*2270*/  UMOV UR49, 0x40000040 ;  /* 0x4000004000317882 */ /* 0x000fe20000000000 */
[----:B------:R-:W-:Y:S01]  /*2280*/  R2UR UR6, R215 ;  /* 0x00000000d70672ca */ /* 0x000fe200000e0000 */
[----:B------:R-:W-:Y:S01]  /*2290*/  UMOV UR45, 0x40000040 ;  /* 0x40000040002d7882 */ /* 0x000fe20000000000 */
[----:B------:R-:W-:Y:S01]  /*22a0*/  IADD3 R3, R2, 0x2, RZ ;  /* 0x0000000202037810 */ /* 0x000fe20007ffe0ff */
[----:B-1----:R-:W-:Y:S01]  /*22b0*/  VIADD R9, R0, 0x11 ;  /* 0x0000001100097836 */ /* 0x002fe20000000000 */
[CC--:B------:R-:W-:Y:S01]  /*22c0*/  ISETP.GT.AND P2, PT, R8.reuse, R0.reuse, PT ;  /* 0x000000000800720c */ /* 0x0c0fe20003f44270 */
[----:B------:R-:W1:Y:S01]  /*22d0*/  LDC R11, c[0x0][0x604] ;  /* 0x00018100ff0b7b82 */ /* 0x000e620000000800 */
[----:B------:R-:W-:-:S02]  /*22e0*/  ISETP.GE.AND P1, PT, R8, R0, PT ;  /* 0x000000000800720c */ /* 0x000fc40003f26270 */
[----:B------:R-:W-:Y:S02]  /*22f0*/  ISETP.GE.AND P6, PT, R8, R9, PT ;  /* 0x000000090800720c */ /* 0x000fe40003fc6270 */
[----:B------:R-:W-:Y:S01]  /*2300*/  IADD3 R7, R0, 0x10, RZ ;  /* 0x0000001000077810 */ /* 0x000fe20007ffe0ff */
[----:B------:R-:W-:Y:S02]  /*2310*/  UMOV UR8, UR4 ;  /* 0x0000000400087c82 */ /* 0x000fe40008000000 */
[----:B------:R-:W-:Y:S01]  /*2320*/  UMOV UR4, UR8 ;  /* 0x0000000800047c82 */ /* 0x000fe20008000000 */
[----:B------:R-:W-:Y:S01]  /*2330*/  MOV R4, UR8 ;  /* 0x0000000800047c02 */ /* 0x000fe20008000f00 */
[----:B------:R-:W-:Y:S01]  /*2340*/  HGMMA.64x256x16.F32 R24, gdesc[UR4], RZ, !UPT, gsb0 ;  /* 0x03e00000041879f0 */ /* 0x000fe2000c0008ff */
[----:B------:R-:W-:Y:S01]  /*2350*/  R2UR UR4, R3 ;  /* 0x00000000030472ca */ /* 0x000fe200000e0000 */
[----:B------:R-:W-:Y:S01]  /*2360*/  UMOV UR5, UR9 ;  /* 0x0000000900057c82 */ /* 0x000fe20008000000 */
[----:B------:R-:W-:Y:S01]  /*2370*/  UMOV UR7, 0x40000040 ;  /* 0x4000004000077882 */ /* 0x000fe20000000000 */
[----:B------:R2:W-:Y:S01]  /*2380*/  STL.64 [R1+0x448], R4 ;  /* 0x0004480401007387 */ /* 0x0005e20000100a00 */
[----:B------:R-:W-:Y:S01]  /*2390*/  IADD3 R3, R2, 0x4, RZ ;  /* 0x0000000402037810 */ /* 0x000fe20007ffe0ff */
[----:B------:R-:W3:Y:S01]  /*23a0*/  LDC R15, c[0x0][0x604] ;  /* 0x00018100ff0f7b82 */ /* 0x000ee20000000800 */
[C---:B------:R-:W-:Y:S01]  /*23b0*/  ISETP.GE.AND P5, PT, R8.reuse, R7, PT ;  /* 0x000000070800720c */ /* 0x040fe20003fa6270 */
[----:B------:R-:W-:-:S06]  /*23c0*/  VIADD R7, R8, 0x8 ;  /* 0x0000000808077836 */ /* 0x000fcc0000000000 */
[----:B------:R-:W-:Y:S01]  /*23d0*/  UMOV UR8, UR4 ;  /* 0x0000000400087c82 */ /* 0x000fe20008000000 */
[----:B------:R-:W4:Y:S01]  /*23e0*/  LDC R6, c[0x0][0x604] ;  /* 0x00018100ff067b82 */ /* 0x000f220000000800 */
[C---:B--2---:R-:W-:Y:S01]  /*23f0*/  VIADD R4, R215.reuse, 0x2 ;  /* 0x00000002d7047836 */ /* 0x044fe20000000000 */
[----:B------:R-:W-:Y:S01]  /*2400*/  UMOV UR4, UR8 ;  /* 0x0000000800047c82 */ /* 0x000fe20008000000 */
[----:B------:R-:W-:Y:S01]  /*2410*/  IMAD.U32 R5, RZ, RZ, UR9 ;  /* 0x00000009ff057e24 */ /* 0x000fe2000f8e00ff */
[----:B------:R-:W-:Y:S02]  /*2420*/  UMOV UR9, 0x40000040 ;  /* 0x4000004000097882 */ /* 0x000fe40000000000 */
[----:B------:R-:W-:Y:S02]  /*2430*/  R2UR UR6, R4 ;  /* 0x00000000040672ca */ /* 0x000fe400000e0000 */
[----:B------:R-:W-:Y:S01]  /*2440*/  MOV R4, UR8 ;  /* 0x0000000800047c02 */ /* 0x000fe20008000f00 */
[----:B------:R-:W2:Y:S04]  /*2450*/  LDC R17, c[0x0][0x604] ;  /* 0x00018100ff117b82 */ /* 0x000ea80000000800 */
[----:B------:R5:W-:Y:S04]  /*2460*/  STL.64 [R1+0x440], R4 ;  /* 0x0004400401007387 */ /* 0x000be80000100a00 */
[----:B------:R-:W2:Y:S01]  /*2470*/  LDC R12, c[0x0][0x604] ;  /* 0x00018100ff0c7b82 */ /* 0x000ea20000000800 */
[----:B-----5:R-:W-:-:S07]  /*2480*/  VIADD R4, R215, 0x4 ;  /* 0x00000004d7047836 */ /* 0x020fce0000000000 */
[----:B------:R-:W5:Y:S01]  /*2490*/  LDC R14, c[0x0][0x604] ;  /* 0x00018100ff0e7b82 */ /* 0x000f620000000800 */
[----:B------:R-:W-:-:S07]  /*24a0*/  IMAD.U32 R5, RZ, RZ, UR9 ;  /* 0x00000009ff057e24 */ /* 0x000fce000f8e00ff */
[----:B------:R-:W5:Y:S08]  /*24b0*/  LDC R19, c[0x0][0x604] ;  /* 0x00018100ff137b82 */ /* 0x000f700000000800 */
[----:B------:R-:W5:Y:S08]  /*24c0*/  LDC R18, c[0x0][0x604] ;  /* 0x00018100ff127b82 */ /* 0x000f700000000800 */
[----:B------:R-:W5:Y:S08]  /*24d0*/  LDC R21, c[0x0][0x604] ;  /* 0x00018100ff157b82 */ /* 0x000f700000000800 */
[----:B------:R-:W5:Y:S08]  /*24e0*/  LDC R23, c[0x0][0x604] ;  /* 0x00018100ff177b82 */ /* 0x000f700000000800 */
[----:B------:R-:W5:Y:S08]  /*24f0*/  LDC R22, c[0x0][0x604] ;  /* 0x00018100ff167b82 */ /* 0x000f700000000800 */
[----:B------:R-:W5:Y:S01]  /*2500*/  LDC R157, c[0x0][0x604] ;  /* 0x00018100ff9d7b82 */ /* 0x000f620000000800 */
[----:B------:R-:W-:-:S02]  /*2510*/  WARPGROUP.DEPBAR.LE gsb0, 0x0 ;  /* 0x00008000000079c5 */ /* 0x000fc40000010000 */
[----:B------:R-:W-:-:S06]  /*2520*/  WARPGROUP.ARRIVE ;  /* 0x00000000000079c5 */ /* 0x000fcc0000000000 */
[----:B------:R-:W-:Y:S01]  /*2530*/  HGMMA.64x256x16.F32 R24, gdesc[UR4], R24, gsb0 ;  /* 0x03e00000041879f0 */ /* 0x000fe20008000818 */
[----:B------:R-:W-:Y:S01]  /*2540*/  R2UR UR4, R3 ;  /* 0x00000000030472ca */ /* 0x000fe200000e0000 */
[----:B------:R-:W-:Y:S01]  /*2550*/  UMOV UR5, UR9 ;  /* 0x0000000900057c82 */ /* 0x000fe20008000000 */
[----:B------:R-:W-:Y:S01]  /*2560*/  R2UR UR6, R4 ;  /* 0x00000000040672ca */ /* 0x000fe200000e0000 */
[----:B------:R-:W-:Y:S01]  /*2570*/  UMOV UR7, 0x40000040 ;  /* 0x4000004000077882 */ /* 0x000fe20000000000 */
[----:B------:R-:W-:Y:S01]  /*2580*/  IADD3 R3, R2, 0x6, RZ ;  /* 0x0000000602037810 */ /* 0x000fe20007ffe0ff */
[----:B------:R-:W-:-:S08]  /*2590*/  UMOV UR9, 0x40000040 ;  /* 0x4000004000097882 */ /* 0x000fd00000000000 */
[----:B------:R-:W-:Y:S02]  /*25a0*/  UMOV UR8, UR4 ;  /* 0x0000000400087c82 */ /* 0x000fe40008000000 */
[----:B------:R-:W-:Y:S01]  /*25b0*/  UMOV UR4, UR8 ;  /* 0x0000000800047c82 */ /* 0x000fe20008000000 */
[----:B------:R-:W-:-:S05]  /*25c0*/  MOV R4, UR8 ;  /* 0x0000000800047c02 */ /* 0x000fca0008000f00 */
[----:B------:R1:W-:Y:S02]  /*25d0*/  STL.64 [R1+0x438], R4 ;  /* 0x0004380401007387 */ /* 0x0003e40000100a00 */
[----:B-1----:R-:W-:Y:S02]  /*25e0*/  VIADD R4, R215, 0x6 ;  /* 0x00000006d7047836 */ /* 0x002fe40000000000 */
[----:B------:R-:W-:Y:S01]  /*25f0*/  IMAD.U32 R5, RZ, RZ, UR9 ;  /* 0x00000009ff057e24 */ /* 0x000fe2000f8e00ff */
[----:B------:R-:W-:Y:S02]  /*2600*/  WARPGROUP.DEPBAR.LE gsb0, 0x0 ;  /* 0x00008000000079c5 */ /* 0x000fe40000010000 */
        /* <DEDUP_REMOVED lines=97> */
[----:B------:R-:W-:Y:S02]  /*2c20*/  UMOV UR9, 0x40000040 ;  /* 0x4000004000097882 */ /* 0x000fe40000000000 */
[----:B------:R-:W-:-:S06]  /*2c30*/  IMAD.U32 R251, RZ, RZ, UR9 ;  /* 0x00000009fffb7e24 */ /* 0x000fcc000f8e00ff */
[----:B------:R-:W-:Y:S02]  /*2c40*/  UMOV UR8, UR4 ;  /* 0x0000000400087c82 */ /* 0x000fe40008000000 */
[----:B------:R-:W-:Y:S01]  /*2c50*/  UMOV UR4, UR8 ;  /* 0x0000000800047c82 */ /* 0x000fe20008000000 */
[----:B------:R-:W-:-:S05]  /*2c60*/  MOV R4, UR8 ;  /* 0x0000000800047c02 */ /* 0x000fca0008000f00 */
[----:B------:R1:W-:Y:S02]  /*2c70*/  STL.64 [R1+0x400], R4 ;  /* 0x0004000401007387 */ /* 0x0003e40000100a00 */
[----:B-1----:R-:W-:Y:S02]  /*2c80*/  VIADD R4, R215, 0x1004 ;  /* 0x00001004d7047836 */ /* 0x002fe40000000000 */
[----:B------:R-:W-:-:S05]  /*2c90*/  VIADD R5, R0, 0x9 ;  /* 0x0000000900057836 */ /* 0x000fca0000000000 */
[----:B------:R-:W-:Y:S01]  /*2ca0*/  ISETP.GE.AND P4, PT, R8, R5, PT ;  /* 0x000000050800720c */ /* 0x000fe20003f86270 */
[----:B------:R-:W-:Y:S01]  /*2cb0*/  VIADD R5, R0, 0x19 ;  /* 0x0000001900057836 */ /* 0x000fe20000000000 */
        /* <DEDUP_REMOVED lines=8> */
[----:B------:R-:W-:Y:S01]  /*2d40*/  VIADD R4, R215, 0x1006 ;  /* 0x00001006d7047836 */ /* 0x000fe20000000000 */
[----:B------:R-:W-:Y:S02]  /*2d50*/  UMOV UR9, 0x40000040 ;  /* 0x4000004000097882 */ /* 0x000fe40000000000 */
[----:B------:R-:W-:-:S05]  /*2d60*/  IMAD.U32 R249, RZ, RZ, UR9 ;  /* 0x00000009fff97e24 */ /* 0x000fca000f8e00ff */
[----:B------:R-:W-:Y:S02]  /*2d70*/  UMOV UR8, UR4 ;  /* 0x0000000400087c82 */ /* 0x000fe40008000000 */
[----:B------:R-:W-:Y:S01]  /*2d80*/  UMOV UR4, UR8 ;  /* 0x0000000800047c82 */ /* 0x000fe20008000000 */
[----:B------:R-:W-:Y:S01]  /*2d90*/  MOV R250, UR8 ;  /* 0x0000000800fa7c02 */ /* 0x000fe20008000f00 */
[----:B------:R-:W-:Y:S02]  /*2da0*/  WARPGROUP.DEPBAR.LE gsb0, 0x0 ;  /* 0x00008000000079c5 */ /* 0x000fe40000010000 */
[----:B------:R-:W-:-:S08]  /*2db0*/  WARPGROUP.ARRIVE ;  /* 0x00000000000079c5 */ /* 0x000fd00000000000 */
        /* <DEDUP_REMOVED lines=212> */
[----:B------:R-:W-:Y:S01]  /*3b00*/  UMOV UR7, 0x40000040 ;  /* 0x4000004000077882 */ /* 0x000fe20000000000 */
[----:B------:R-:W-:Y:S01]  /*3b10*/  R2UR UR6, R4 ;  /* 0x00000000040672ca */ /* 0x000fe200000e0000 */
[----:B------:R-:W-:Y:S01]  /*3b20*/  UMOV UR5, UR9 ;  /* 0x0000000900057c82 */ /* 0x000fe20008000000 */
[----:B------:R-:W-:Y:S01]  /*3b30*/  IADD3 R3, R2, 0xc06, RZ ;  /* 0x00000c0602037810 */ /* 0x000fe20007ffe0ff */
[----:B------:R-:W-:-:S03]  /*3b40*/  VIADD R4, R215, 0x3006 ;  /* 0x00003006d7047836 */ /* 0x000fc60000000000 */
[----:B------:R-:W-:Y:S02]  /*3b50*/  R2UR UR56, R3 ;  /* 0x00000000033872ca */ /* 0x000fe400000e0000 */
[----:B------:R-:W-:-:S03]  /*3b60*/  IADD3 R3, R2, 0xe00, RZ ;  /* 0x00000e0002037810 */ /* 0x000fc60007ffe0ff */
[----:B------:R-:W-:Y:S01]  /*3b70*/  UMOV UR8, UR4 ;  /* 0x0000000400087c82 */ /* 0x000fe20008000000 */
[----:B------:R-:W-:Y:S01]  /*3b80*/  R2UR UR52, R3 ;  /* 0x00000000033472ca */ /* 0x000fe200000e0000 */
[----:B------:R-:W-:Y:S01]  /*3b90*/  UMOV UR4, UR8 ;  /* 0x0000000800047c82 */ /* 0x000fe20008000000 */
[C---:B------:R-:W-:Y:S02]  /*3ba0*/  IADD3 R3, R2.reuse, 0xe02, RZ ;  /* 0x00000e0202037810 */ /* 0x040fe40007ffe0ff */
[----:B------:R-:W-:Y:S02]  /*3bb0*/  MOV R222, UR8 ;  /* 0x0000000800de7c02 */ /* 0x000fe40008000f00 */
[----:B------:R-:W-:Y:S02]  /*3bc0*/  R2UR UR48, R3 ;  /* 0x00000000033072ca */ /* 0x000fe400000e0000 */
[C---:B------:R-:W-:Y:S02]  /*3bd0*/  IADD3 R3, R2.reuse, 0xe04, RZ ;  /* 0x00000e0402037810 */ /* 0x040fe40007ffe0ff */
[----:B------:R-:W-:-:S02]  /*3be0*/  IADD3 R2, R2, 0xe06, RZ ;  /* 0x00000e0602027810 */ /* 0x000fc40007ffe0ff */
[----:B------:R-:W-:Y:S01]  /*3bf0*/  R2UR UR44, R3 ;  /* 0x00000000032c72ca */ /* 0x000fe200000e0000 */
[----:B------:R-:W-:Y:S01]  /*3c00*/  VIADD R3, R215, 0x3806 ;  /* 0x00003806d7037836 */ /* 0x000fe20000000000 */
[----:B------:R-:W-:Y:S02]  /*3c10*/  WARPGROUP.DEPBAR.LE gsb0, 0x0 ;  /* 0x00008000000079c5 */ /* 0x000fe40000010000 */
[----:B------:R-:W-:-:S06]  /*3c20*/  WARPGROUP.ARRIVE ;  /* 0x00000000000079c5 */ /* 0x000fcc0000000000 */
[----:B------:R-:W-:Y:S01]  /*3c30*/  HGMMA.64x256x16.F32 R24, gdesc[UR4], R24, gsb0 ;  /* 0x03e00000041879f0 */ /* 0x000fe20008000818 */
[----:B------:R-:W-:Y:S01]  /*3c40*/  R2UR UR6, R4 ;  /* 0x00000000040672ca */ /* 0x000fe200000e0000 */
[----:B------:R-:W-:Y:S01]  /*3c50*/  UMOV UR7, 0x40000040 ;  /* 0x4000004000077882 */ /* 0x000fe20000000000 */
[----:B------:R-:W-:Y:S01]  /*3c60*/  UMOV UR4, UR56 ;  /* 0x0000003800047c82 */ /* 0x000fe20008000000 */
[----:B------:R-:W-:Y:S01]  /*3c70*/  UMOV UR5, UR57 ;  /* 0x0000003900057c82 */ /* 0x000fe20008000000 */
[----:B------:R-:W-:Y:S01]  /*3c80*/  VIADD R4, R215, 0x3800 ;  /* 0x00003800d7047836 */ /* 0x000fe20000000000 */
[----:B------:R-:W-:Y:S02]  /*3c90*/  WARPGROUP.DEPBAR.LE gsb0, 0x0 ;  /* 0x00008000000079c5 */ /* 0x000fe40000010000 */
[----:B------:R-:W-:-:S15]  /*3ca0*/  WARPGROUP.ARRIVE ;  /* 0x00000000000079c5 */ /* 0x000fde0000000000 */
[----:B------:R-:W-:-:S05]  /*3cb0*/  NOP ;  /* 0x0000000000007918 */ /* 0x000fca0000000000 */
        /* <DEDUP_REMOVED lines=23> */
[----:B------:R-:W-:Y:S02]  /*3e30*/  WARPGROUP.DEPBAR.LE gsb0, 0x0 ;  /* 0x00008000000079c5 */ /* 0x000fe40000010000 */
[----:B------:R-:W-:-:S15]  /*3e40*/  WARPGROUP.ARRIVE ;  /* 0x00000000000079c5 */ /* 0x000fde0000000000 */
[----:B------:R-:W-:-:S06]  /*3e50*/  NOP ;  /* 0x0000000000007918 */ /* 0x000fcc0000000000 */
[----:B------:R-:W-:Y:S01]  /*3e60*/  HGMMA.64x256x16.F32 R24, gdesc[UR4], R24, gsb0 ;  /* 0x03e00000041879f0 */ /* 0x000fe20008000818 */
[----:B------:R-:W-:Y:S01]  /*3e70*/  R2UR UR4, R2 ;  /* 0x00000000020472ca */ /* 0x000fe200000e0000 */
[----:B------:R-:W-:Y:S01]  /*3e80*/  UMOV UR5, 0x40000040 ;  /* 0x4000004000057882 */ /* 0x000fe20000000000 */
[----:B------:R-:W-:Y:S01]  /*3e90*/  R2UR UR6, R3 ;  /* 0x00000000030672ca */ /* 0x000fe200000e0000 */
[----:B------:R-:W-:Y:S01]  /*3ea0*/  UMOV UR7, 0x40000040 ;  /* 0x4000004000077882 */ /* 0x000fe20000000000 */
[----:B------:R-:W-:-:S04]  /*3eb0*/  IADD3 R3, R0, 0x8, RZ ;  /* 0x0000000800037810 */ /* 0x000fc80007ffe0ff */
[----:B------:R-:W-:Y:S02]  /*3ec0*/  ISETP.GE.AND P3, PT, R8, R3, PT ;  /* 0x000000030800720c */ /* 0x000fe40003f66270 */
[----:B------:R-:W-:Y:S01]  /*3ed0*/  IADD3 R3, R0, 0x18, RZ ;  /* 0x0000001800037810 */ /* 0x000fe20007ffe0ff */
[----:B------:R-:W-:Y:S02]  /*3ee0*/  WARPGROUP.DEPBAR.LE gsb0, 0x0 ;  /* 0x00008000000079c5 */ /* 0x000fe40000010000 */
[----:B------:R-:W-:-:S14]  /*3ef0*/  WARPGROUP.ARRIVE ;  /* 0x00000000000079c5 */ /* 0x000fdc0000000000 */
[----:B------:R-:W-:Y:S03]  /*3f00*/  HGMMA.64x256x16.F32 R24, gdesc[UR4], R24, gsb0 ;  /* 0x03e00000041879f0 */ /* 0x000fe60008000818 */
[----:B------:R-:W-:Y:S02]  /*3f10*/  WARPGROUP.DEPBAR.LE gsb0, 0x0 ;  /* 0x00008000000079c5 */ /* 0x000fe40000010000 */
[----:B------:R-:W-:Y:S02]  /*3f20*/  FSEL R156, R25, -INF , P2 ;  /* 0xff800000199c7808 */ /* 0x000fe40001000000 */
[----:B------:R-:W-:Y:S01]  /*3f30*/  FSEL R31, R31, -INF , P2 ;  /* 0xff8000001f1f7808 */ /* 0x000fe20001000000 */
[----:B------:R-:W1:Y:S01]  /*3f40*/  LDC R25, c[0x0][0x604] ;  /* 0x00018100ff197b82 */ /* 0x000e620000000800 */
[----:B------:R-:W-:Y:S01]  /*3f50*/  ISETP.GE.AND P2, PT, R8, R5, PT ;  /* 0x000000050800720c */ /* 0x000fe20003f46270 */
[----:B------:R-:W-:Y:S01]  /*3f60*/  VIADD R5, R0, 0x21 ;  /* 0x0000002100057836 */ /* 0x000fe20000000000 */
[----:B------:R-:W-:-:S02]  /*3f70*/  FSEL R29, R29, -INF , P4 ;  /* 0xff8000001d1d7808 */ /* 0x000fc40002000000 */
[----:B------:R-:W-:Y:S02]  /*3f80*/  FSEL R35, R35, -INF , P4 ;  /* 0xff80000023237808 */ /* 0x000fe40002000000 */
[----:B------:R-:W-:Y:S01]  /*3f90*/  ISETP.GE.AND P4, PT, R8, R5, PT ;  /* 0x000000050800720c */ /* 0x000fe20003f86270 */
[----:B------:R-:W-:Y:S01]  /*3fa0*/  VIADD R5, R0, 0x29 ;  /* 0x0000002900057836 */ /* 0x000fe20000000000 */
[----:B------:R-:W-:Y:S02]  /*3fb0*/  FSEL R33, R33, -INF , P6 ;  /* 0xff80000021217808 */ /* 0x000fe40003000000 */
[----:B------:R-:W-:Y:S02]  /*3fc0*/  FSEL R39, R39, -INF , P6 ;  /* 0xff80000027277808 */ /* 0x000fe40003000000 */
[----:B------:R-:W-:Y:S01]  /*3fd0*/  ISETP.GE.AND P6, PT, R8, R5, PT ;  /* 0x000000050800720c */ /* 0x000fe20003fc6270 */
[----:B------:R-:W-:Y:S01]  /*3fe0*/  VIADD R5, R0, 0x31 ;  /* 0x0000003100057836 */ /* 0x000fe20000000000 */
[----:B------:R-:W-:-:S02]  /*3ff0*/  FSEL R24, R24, -INF , P1 ;  /* 0xff80000018187808 */ /* 0x000fc40000800000 */
[----:B------:R-:W-:Y:S02]  /*4000*/  FSEL R30, R30, -INF , P1 ;  /* 0xff8000001e1e7808 */ /* 0x000fe40000800000 */
[----:B------:R-:W-:Y:S02]  /*4010*/  ISETP.GE.AND P1, PT, R8, R3, PT ;  /* 0x000000030800720c */ /* 0x000fe40003f26270 */
[----:B------:R-:W-:Y:S02]  /*4020*/  IADD3 R3, R0, 0x20, RZ ;  /* 0x0000002000037810 */ /* 0x000fe40007ffe0ff */
        /* <DEDUP_REMOVED lines=18> */
[----:B------:R-:W-:-:S02]  /*4150*/  FSEL R36, R36, -INF , P1 ;  /* 0xff80000024247808 */ /* 0x000fc40000800000 */
[----:B------:R-:W-:Y:S02]  /*4160*/  FSEL R42, R42, -INF , P1 ;  /* 0xff8000002a2a7808 */ /* 0x000fe40000800000 */
[----:B------:R-:W-:Y:S01]  /*4170*/  ISETP.GE.AND P6, PT, R8, R5, PT ;  /* 0x000000050800720c */ /* 0x000fe20003fc6270 */
[----:B------:R-:W-:Y:S01]  /*4180*/  VIADD R5, R0, 0x49 ;  /* 0x0000004900057836 */ /* 0x000fe20000000000 */
[----:B------:R-:W-:Y:S02]  /*4190*/  ISETP.GE.AND P1, PT, R8, R3, PT ;  /* 0x000000030800720c */ /* 0x000fe40003f26270 */
[----:B------:R-:W-:Y:S02]  /*41a0*/  IADD3 R3, R0, 0x38, RZ ;  /* 0x0000003800037810 */ /* 0x000fe40007ffe0ff */
[----:B------:R-:W-:Y:S02]  /*41b0*/  FSEL R40, R40, -INF , P3 ;  /* 0xff80000028287808 */ /* 0x000fe40001800000 */
[----:B------:R-:W-:-:S02]  /*41c0*/  FSEL R46, R46, -INF , P3 ;  /* 0xff8000002e2e7808 */ /* 0x000fc40001800000 */
[----:B------:R-:W-:Y:S02]  /*41d0*/  FSEL R49, R49, -INF , P2 ;  /* 0xff80000031317808 */ /* 0x000fe40001000000 */
[----:B------:R-:W-:Y:S02]  /*41e0*/  FSEL R55, R55, -INF , P2 ;  /* 0xff80000037377808 */ /* 0x000fe40001000000 */
[C---:B------:R-:W-:Y:S02]  /*41f0*/  ISETP.GE.AND P3, PT, R8.reuse, R3, PT ;  /* 0x000000030800720c */ /* 0x040fe40003f66270 */
[----:B------:R-:W-:Y:S01]  /*4200*/  ISETP.GE.AND P2, PT, R8, R5, PT ;  /* 0x000000050800720c */ /* 0x000fe20003f46270 */
[C---:B------:R-:W-:Y:S01]  /*4210*/  VIADD R5, R0.reuse, 0x51 ;  /* 0x0000005100057836 */ /* 0x040fe20000000000 */
[----:B------:R-:W-:Y:S02]  /*4220*/  IADD3 R3, R0, 0x40, RZ ;  /* 0x0000004000037810 */ /* 0x000fe40007ffe0ff */
[----:B------:R-:W-:-:S02]  /*4230*/  FSEL R44, R44, -INF , P5 ;  /* 0xff8000002c2c7808 */ /* 0x000fc40002800000 */
[----:B------:R-:W-:Y:S02]  /*4240*/  FSEL R50, R50, -INF , P5 ;  /* 0xff80000032327808 */ /* 0x000fe40002800000 */
[----:B------:R-:W-:Y:S02]  /*4250*/  ISETP.GE.AND P5, PT, R8, R3, PT ;  /* 0x000000030800720c */ /* 0x000fe40003fa6270 */
[----:B------:R-:W-:Y:S02]  /*4260*/  FSEL R53, R53, -INF , P4 ;  /* 0xff80000035357808 */ /* 0x000fe40002000000 */
[----:B------:R-:W-:Y:S02]  /*4270*/  FSEL R59, R59, -INF , P4 ;  /* 0xff8000003b3b7808 */ /* 0x000fe40002000000 */
[----:B------:R-:W-:Y:S02]  /*4280*/  IADD3 R3, R0, 0x48, RZ ;  /* 0x0000004800037810 */ /* 0x000fe40007ffe0ff */
        /* <DEDUP_REMOVED lines=40> */
[C---:B------:R-:W-:Y:S02]  /*4510*/  ISETP.GE.AND P5, PT, R8.reuse, R3, PT ;  /* 0x000000030800720c */ /* 0x040fe40003fa6270 */
[----:B------:R-:W-:Y:S02]  /*4520*/  FSEL R73, R73, -INF , P2 ;  /* 0xff80000049497808 */ /* 0x000fe40001000000 */
[----:B------:R-:W-:Y:S02]  /*4530*/  FSEL R79, R79, -INF , P2 ;  /* 0xff8000004f4f7808 */ /* 0x000fe40001000000 */
[----:B------:R-:W-:Y:S01]  /*4540*/  ISETP.GE.AND P2, PT, R8, R5, PT ;  /* 0x000000050800720c */ /* 0x000fe20003f46270 */
[----:B------:R-:W-:Y:S01]  /*4550*/  VIADD R5, R0, 0x81 ;  /* 0x0000008100057836 */ /* 0x000fe20000000000 */
[----:B------:R-:W-:-:S02]  /*4560*/  FSEL R80, R80, -INF , P5 ;  /* 0xff80000050507808 */ /* 0x000fc40002800000 */
[----:B------:R-:W-:Y:S02]  /*4570*/  FSEL R86, R86, -INF , P5 ;  /* 0xff80000056567808 */ /* 0x000fe40002800000 */
[----:B------:R-:W-:Y:S02]  /*4580*/  FSEL R81, R81, -INF , P6 ;  /* 0xff80000051517808 */ /* 0x000fe40003000000 */
[----:B------:R-:W-:Y:S02]  /*4590*/  FSEL R87, R87, -INF , P6 ;  /* 0xff80000057577808 */ /* 0x000fe40003000000 */
[CC--:B------:R-:W-:Y:S02]  /*45a0*/  ISETP.GE.AND P5, PT, R7.reuse, R0.reuse, PT ;  /* 0x000000000700720c */ /* 0x0c0fe40003fa6270 */
[----:B------:R-:W-:Y:S02]  /*45b0*/  ISETP.GT.AND P6, PT, R7, R0, PT ;  /* 0x000000000700720c */ /* 0x000fe40003fc4270 */
[----:B------:R-:W-:-:S02]  /*45c0*/  FSEL R77, R77, -INF , P4 ;  /* 0xff8000004d4d7808 */ /* 0x000fc40002000000 */
[----:B------:R-:W-:Y:S02]  /*45d0*/  FSEL R83, R83, -INF , P4 ;  /* 0xff80000053537808 */ /* 0x000fe40002000000 */
[----:B------:R-:W-:Y:S02]  /*45e0*/  ISETP.GE.AND P4, PT, R8, R5, PT ;  /* 0x000000050800720c */ /* 0x000fe40003f86270 */
[----:B------:R-:W-:Y:S02]  /*45f0*/  IADD3 R5, R0, 0x89, RZ ;  /* 0x0000008900057810 */ /* 0x000fe40007ffe0ff */
[----:B------:R-:W-:Y:S02]  /*4600*/  FMNMX R2, R24, R156, !PT ;  /* 0x0000009c18027209 */ /* 0x000fe40007800000 */
[----:B------:R-:W-:Y:S02]  /*4610*/  FSEL R26, R26, -INF , P5 ;  /* 0xff8000001a1a7808 */ /* 0x000fe40002800000 */
[----:B------:R-:W-:-:S02]  /*4620*/  FSEL R27, R27, -INF , P6 ;  /* 0xff8000001b1b7808 */ /* 0x000fc40003000000 */
[----:B------:R-:W-:Y:S02]  /*4630*/  ISETP.GE.AND P6, PT, R8, R5, PT ;  /* 0x000000050800720c */ /* 0x000fe40003fc6270 */
[----:B------:R-:W-:Y:S02]  /*4640*/  FMNMX R2, R155, R2, !PT ;  /* 0x000000029b027209 */ /* 0x000fe40007800000 */
[----:B------:R-:W-:Y:S02]  /*4650*/  FMNMX R5, R26, R27, !PT ;  /* 0x0000001b1a057209 */ /* 0x000fe40007800000 */
[----:B------:R-:W-:Y:S02]  /*4660*/  FMNMX R9, R29, R2, !PT ;  /* 0x000000021d097209 */ /* 0x000fe40007800000 */
[----:B------:R-:W-:Y:S02]  /*4670*/  FMNMX R2, R30, R5, !PT ;  /* 0x000000051e027209 */ /* 0x000fe40007800000 */
[----:B------:R-:W-:-:S02]  /*4680*/  FMNMX R4, R32, R9, !PT ;  /* 0x0000000920047209 */ /* 0x000fc40007800000 */
[----:B------:R-:W-:Y:S02]  /*4690*/  FMNMX R5, R31, R2, !PT ;  /* 0x000000021f057209 */ /* 0x000fe40007800000 */
        /* <DEDUP_REMOVED lines=26> */
[----:B------:R-:W-:Y:S02]  /*4840*/  IADD3 R3, R0, 0x78, RZ ;  /* 0x0000007800037810 */ /* 0x000fe40007ffe0ff */
[----:B------:R-:W-:Y:S02]  /*4850*/  FMNMX R4, R60, R9, !PT ;  /* 0x000000093c047209 */ /* 0x000fe40007800000 */
[----:B------:R-:W-:-:S02]  /*4860*/  FMNMX R5, R59, R2, !PT ;  /* 0x000000023b057209 */ /* 0x000fc40007800000 */
[----:B------:R-:W-:Y:S02]  /*4870*/  FSEL R72, R72, -INF , P1 ;  /* 0xff80000048487808 */ /* 0x000fe40000800000 */
[----:B------:R-:W-:Y:S02]  /*4880*/  FSEL R78, R78, -INF , P1 ;  /* 0xff8000004e4e7808 */ /* 0x000fe40000800000 */
[----:B------:R-:W-:Y:S02]  /*4890*/  ISETP.GE.AND P1, PT, R8, R3, PT ;  /* 0x000000030800720c */ /* 0x000fe40003f26270 */
[----:B------:R-:W-:Y:S02]  /*48a0*/  FMNMX R9, R61, R4, !PT ;  /* 0x000000043d097209 */ /* 0x000fe40007800000 */
[----:B------:R-:W-:Y:S02]  /*48b0*/  IADD3 R3, R0, 0x80, RZ ;  /* 0x0000008000037810 */ /* 0x000fe40007ffe0ff */
[----:B------:R-:W-:-:S02]  /*48c0*/  FMNMX R2, R62, R5, !PT ;  /* 0x000000053e027209 */ /* 0x000fc40007800000 */
[----:B------:R-:W-:Y:S02]  /*48d0*/  FSEL R76, R76, -INF , P3 ;  /* 0xff8000004c4c7808 */ /* 0x000fe40001800000 */
[----:B------:R-:W-:Y:S02]  /*48e0*/  FSEL R82, R82, -INF , P3 ;  /* 0xff80000052527808 */ /* 0x000fe40001800000 */
[----:B------:R-:W-:Y:S02]  /*48f0*/  FMNMX R4, R64, R9, !PT ;  /* 0x0000000940047209 */ /* 0x000fe40007800000 */
[----:B------:R-:W-:Y:S02]  /*4900*/  ISETP.GE.AND P3, PT, R8, R3, PT ;  /* 0x000000030800720c */ /* 0x000fe40003f66270 */
[----:B------:R-:W-:Y:S02]  /*4910*/  FMNMX R5, R63, R2, !PT ;  /* 0x000000023f057209 */ /* 0x000fe40007800000 */
[----:B------:R-:W-:-:S02]  /*4920*/  IADD3 R3, R0, 0x88, RZ ;  /* 0x0000008800037810 */ /* 0x000fc40007ffe0ff */
[----:B------:R-:W-:Y:S02]  /*4930*/  FMNMX R9, R65, R4, !PT ;  /* 0x0000000441097209 */ /* 0x000fe40007800000 */
[----:B------:R-:W-:Y:S02]  /*4940*/  FMNMX R2, R66, R5, !PT ;  /* 0x0000000542027209 */ /* 0x000fe40007800000 */
[----:B------:R-:W-:Y:S01]  /*4950*/  ISETP.GE.AND P5, PT, R8, R3, PT ;  /* 0x000000030800720c */ /* 0x000fe20003fa6270 */
[----:B------:R-:W-:Y:S01]  /*4960*/  VIADD R3, R0, 0x90 ;  /* 0x0000009000037836 */ /* 0x000fe20000000000 */
[----:B------:R-:W-:Y:S02]  /*4970*/  FMNMX R4, R68, R9, !PT ;  /* 0x0000000944047209 */ /* 0x000fe40007800000 */
[----:B------:R-:W-:Y:S02]  /*4980*/  FMNMX R5, R67, R2, !PT ;  /* 0x0000000243057209 */ /* 0x000fe40007800000 */
[----:B------:R-:W-:-:S02]  /*4990*/  FSEL R84, R84, -INF , P1 ;  /* 0xff80000054547808 */ /* 0x000fc40000800000 */
[----:B------:R-:W-:Y:S02]  /*49a0*/  FSEL R90, R90, -INF , P1 ;  /* 0xff8000005a5a7808 */ /* 0x000fe40000800000 */
[----:B------:R-:W-:Y:S02]  /*49b0*/  ISETP.GE.AND P1, PT, R8, R3, PT ;  /* 0x000000030800720c */ /* 0x000fe40003f26270 */
[----:B------:R-:W-:Y:S02]  /*49c0*/  FMNMX R9, R69, R4, !PT ;  /* 0x0000000445097209 */ /* 0x000fe40007800000 */
[----:B------:R-:W-:Y:S02]  /*49d0*/  IADD3 R3, R0, 0x91, RZ ;  /* 0x0000009100037810 */ /* 0x000fe40007ffe0ff */
[----:B------:R-:W-:Y:S02]  /*49e0*/  FMNMX R2, R70, R5, !PT ;  /* 0x0000000546027209 */ /* 0x000fe40007800000 */
[----:B------:R-:W-:-:S02]  /*49f0*/  FSEL R85, R85, -INF , P2 ;  /* 0xff80000055557808 */ /* 0x000fc40001000000 */
[----:B------:R-:W-:Y:S02]  /*4a00*/  FSEL R91, R91, -INF , P2 ;  /* 0xff8000005b5b7808 */ /* 0x000fe40001000000 */
[----:B------:R-:W-:Y:S02]  /*4a10*/  FMNMX R4, R72, R9, !PT ;  /* 0x0000000948047209 */ /* 0x000fe40007800000 */
[----:B------:R-:W-:Y:S01]  /*4a20*/  ISETP.GE.AND P2, PT, R8, R3, PT ;  /* 0x000000030800720c */ /* 0x000fe20003f46270 */
[----:B------:R-:W-:Y:S01]  /*4a30*/  VIADD R3, R0, 0x98 ;  /* 0x0000009800037836 */ /* 0x000fe20000000000 */
[----:B------:R-:W-:Y:S02]  /*4a40*/  FMNMX R5, R71, R2, !PT ;  /* 0x0000000247057209 */ /* 0x000fe40007800000 */
[----:B------:R-:W-:Y:S02]  /*4a50*/  FMNMX R9, R73, R4, !PT ;  /* 0x0000000449097209 */ /* 0x000fe40007800000 */
[----:B------:R-:W-:-:S02]  /*4a60*/  FMNMX R2, R74, R5, !PT ;  /* 0x000000054a027209 */ /* 0x000fc40007800000 */
[----:B------:R-:W-:Y:S02]  /*4a70*/  FSEL R88, R88, -INF , P3 ;  /* 0xff80000058587808 */ /* 0x000fe40001800000 */
[----:B------:R-:W-:Y:S02]  /*4a80*/  FSEL R94, R94, -INF , P3 ;  /* 0xff8000005e5e7808 */ /* 0x000fe40001800000 */
[----:B------:R-:W-:Y:S02]  /*4a90*/  ISETP.GE.AND P3, PT, R8, R3, PT ;  /* 0x000000030800720c */ /* 0x000fe40003f66270 */
[----:B------:R-:W-:Y:S02]  /*4aa0*/  IADD3 R3, R0, 0x99, RZ ;  /* 0x0000009900037810 */ /* 0x000fe40007ffe0ff */
[----:B------:R-:W-:Y:S02]  /*4ab0*/  FMNMX R4, R76, R9, !PT ;  /* 0x000000094c047209 */ /* 0x000fe40007800000 */
[----:B------:R-:W-:-:S02]  /*4ac0*/  FMNMX R5, R75, R2, !PT ;  /* 0x000000024b057209 */ /* 0x000fc40007800000 */
[----:B------:R-:W-:Y:S02]  /*4ad0*/  FSEL R89, R89, -INF , P4 ;  /* 0xff80000059597808 */ /* 0x000fe40002000000 */
[----:B------:R-:W-:Y:S02]  /*4ae0*/  FSEL R95, R95, -INF , P4 ;  /* 0xff8000005f5f7808 */ /* 0x000fe40002000000 */
[----:B------:R-:W-:Y:S01]  /*4af0*/  ISETP.GE.AND P4, PT, R8, R3, PT ;  /* 0x000000030800720c */ /* 0x000fe20003f86270 */
[----:B------:R-:W-:Y:S01]  /*4b00*/  VIADD R3, R0, 0xa0 ;  /* 0x000000a000037836 */ /* 0x000fe20000000000 */
[----:B------:R-:W-:Y:S02]  /*4b10*/  FMNMX R9, R77, R4, !PT ;  /* 0x000000044d097209 */ /* 0x000fe40007800000 */
[----:B------:R-:W-:Y:S02]  /*4b20*/  FMNMX R2, R78, R5, !PT ;  /* 0x000000054e027209 */ /* 0x000fe40007800000 */
[----:B------:R-:W-:-:S02]  /*4b30*/  FMNMX R4, R80, R9, !PT ;  /* 0x0000000950047209 */ /* 0x000fc40007800000 */
[----:B------:R-:W-:Y:S02]  /*4b40*/  FSEL R92, R92, -INF , P5 ;  /* 0xff8000005c5c7808 */ /* 0x000fe40002800000 */
[----:B------:R-:W-:Y:S02]  /*4b50*/  FSEL R98, R98, -INF , P5 ;  /* 0xff80000062627808 */ /* 0x000fe40002800000 */
[----:B------:R-:W-:Y:S02]  /*4b60*/  FMNMX R5, R79, R2, !PT ;  /* 0x000000024f057209 */ /* 0x000fe40007800000 */
[----:B------:R-:W-:Y:S02]  /*4b70*/  ISETP.GE.AND P5, PT, R8, R3, PT ;  /* 0x000000030800720c */ /* 0x000fe40003fa6270 */
[----:B------:R-:W-:Y:S02]  /*4b80*/  IADD3 R3, R0, 0xa1, RZ ;  /* 0x000000a100037810 */ /* 0x000fe40007ffe0ff */
[----:B------:R-:W-:-:S02]  /*4b90*/  FMNMX R9, R81, R4, !PT ;  /* 0x0000000451097209 */ /* 0x000fc40007800000 */
[----:B------:R-:W-:Y:S02]  /*4ba0*/  FMNMX R2, R82, R5, !PT ;  /* 0x0000000552027209 */ /* 0x000fe40007800000 */
[----:B------:R-:W-:Y:S02]  /*4bb0*/  FSEL R93, R93, -INF , P6 ;  /* 0xff8000005d5d7808 */ /* 0x000fe40003000000 */
[----:B------:R-:W-:Y:S02]  /*4bc0*/  FSEL R99, R99, -INF , P6 ;  /* 0xff80000063637808 */ /* 0x000fe40003000000 */
[----:B------:R-:W-:Y:S01]  /*4bd0*/  ISETP.GE.AND P6, PT, R8, R3, PT ;  /* 0x000000030800720c */ /* 0x000fe20003fc6270 */
[----:B------:R-:W-:Y:S01]  /*4be0*/  VIADD R3, R0, 0xa8 ;  /* 0x000000a800037836 */ /* 0x000fe20000000000 */
[----:B------:R-:W-:Y:S02]  /*4bf0*/  FMNMX R4, R84, R9, !PT ;  /* 0x0000000954047209 */ /* 0x000fe40007800000 */
        /* <DEDUP_REMOVED lines=8> */
[----:B------:R-:W-:Y:S02]  /*4c80*/  FSEL R97, R97, -INF , P2 ;  /* 0xff80000061617808 */ /* 0x000fe40001000000 */
[----:B------:R-:W-:Y:S02]  /*4c90*/  FSEL R103, R103, -INF , P2 ;  /* 0xff80000067677808 */ /* 0x000fe40001000000 */
[----:B------:R-:W-:Y:S02]  /*4ca0*/  FMNMX R5, R87, R2, !PT ;  /* 0x0000000257057209 */ /* 0x000fe40007800000 */
[----:B------:R-:W-:Y:S01]  /*4cb0*/  ISETP.GE.AND P2, PT, R8, R3, PT ;  /* 0x000000030800720c */ /* 0x000fe20003f46270 */
[----:B------:R-:W-:Y:S01]  /*4cc0*/  VIADD R3, R0, 0xb0 ;  /* 0x000000b000037836 */ /* 0x000fe20000000000 */
[----:B------:R-:W-:-:S02]  /*4cd0*/  FMNMX R9, R89, R4, !PT ;  /* 0x0000000459097209 */ /* 0x000fc40007800000 */
[----:B------:R-:W-:Y:S02]  /*4ce0*/  FMNMX R2, R90, R5, !PT ;  /* 0x000000055a027209 */ /* 0x000fe40007800000 */
[----:B------:R-:W-:Y:S02]  /*4cf0*/  FSEL R100, R100, -INF , P3 ;  /* 0xff80000064647808 */ /* 0x000fe40001800000 */
[----:B------:R-:W-:Y:S02]  /*4d00*/  FSEL R106, R106, -INF , P3 ;  /* 0xff8000006a6a7808 */ /* 0x000fe40001800000 */
        /* <DEDUP_REMOVED lines=11> */
[----:B------:R-:W-:Y:S02]  /*4dc0*/  FMNMX R5, R95, R2, !PT ;  /* 0x000000025f057209 */ /* 0x000fe40007800000 */
[----:B------:R-:W-:Y:S02]  /*4dd0*/  FSEL R104, R104, -INF , P5 ;  /* 0xff80000068687808 */ /* 0x000fe40002800000 */
[----:B------:R-:W-:Y:S02]  /*4de0*/  FSEL R110, R110, -INF , P5 ;  /* 0xff8000006e6e7808 */ /* 0x000fe40002800000 */
[----:B------:R-:W-:Y:S02]  /*4df0*/  ISETP.GE.AND P5, PT, R8, R3, PT ;  /* 0x000000030800720c */ /* 0x000fe40003fa6270 */
[----:B------:R-:W-:-:S02]  /*4e00*/  IADD3 R3, R0, 0xb9, RZ ;  /* 0x000000b900037810 */ /* 0x000fc40007ffe0ff */
[----:B------:R-:W-:Y:S02]  /*4e10*/  FMNMX R9, R97, R4, !PT ;  /* 0x0000000461097209 */ /* 0x000fe40007800000 */
[----:B------:R-:W-:Y:S02]  /*4e20*/  FMNMX R2, R98, R5, !PT ;  /* 0x0000000562027209 */ /* 0x000fe40007800000 */
[----:B------:R-:W-:Y:S02]  /*4e30*/  FSEL R105, R105, -INF , P6 ;  /* 0xff80000069697808 */ /* 0x000fe40003000000 */
[----:B------:R-:W-:Y:S02]  /*4e40*/  FSEL R111, R111, -INF , P6 ;  /* 0xff8000006f6f7808 */ /* 0x000fe40003000000 */
[----:B------:R-:W-:Y:S01]  /*4e50*/  ISETP.GE.AND P6, PT, R8, R3, PT ;  /* 0x000000030800720c */ /* 0x000fe20003fc6270 */
[----:B------:R-:W-:Y:S01]  /*4e60*/  VIADD R3, R0, 0xc0 ;  /* 0x000000c000037836 */ /* 0x000fe20000000000 */
[----:B------:R-:W-:-:S02]  /*4e70*/  FMNMX R4, R100, R9, !PT ;  /* 0x0000000964047209 */ /* 0x000fc40007800000 */
[----:B------:R-:W-:Y:S02]  /*4e80*/  FMNMX R5, R99, R2, !PT ;  /* 0x0000000263057209 */ /* 0x000fe40007800000 */
[----:B------:R-:W-:Y:S02]  /*4e90*/  FMNMX R9, R101, R4, !PT ;  /* 0x0000000465097209 */ /* 0x000fe40007800000 */
[----:B------:R-:W-:Y:S02]  /*4ea0*/  FSEL R108, R108, -INF , P1 ;  /* 0xff8000006c6c7808 */ /* 0x000fe40000800000 */
[----:B------:R-:W-:Y:S02]  /*4eb0*/  FSEL R114, R114, -INF , P1 ;  /* 0xff80000072727808 */ /* 0x000fe40000800000 */
[----:B------:R-:W-:Y:S02]  /*4ec0*/  FMNMX R2, R102, R5, !PT ;  /* 0x0000000566027209 */ /* 0x000fe40007800000 */
[----:B------:R-:W-:-:S02]  /*4ed0*/  ISETP.GE.AND P1, PT, R8, R3, PT ;  /* 0x000000030800720c */ /* 0x000fc40003f26270 */
[----:B------:R-:W-:Y:S02]  /*4ee0*/  IADD3 R3, R0, 0xc1, RZ ;  /* 0x000000c100037810 */ /* 0x000fe40007ffe0ff */
        /* <DEDUP_REMOVED lines=8> */
[----:B------:R-:W-:Y:S02]  /*4f70*/  FSEL R112, R112, -INF , P3 ;  /* 0xff80000070707808 */ /* 0x000fe40001800000 */
[----:B------:R-:W-:Y:S02]  /*4f80*/  FSEL R118, R118, -INF , P3 ;  /* 0xff80000076767808 */ /* 0x000fe40001800000 */
[----:B------:R-:W-:Y:S02]  /*4f90*/  FMNMX R4, R108, R9, !PT ;  /* 0x000000096c047209 */ /* 0x000fe40007800000 */
[----:B------:R-:W-:Y:S02]  /*4fa0*/  ISETP.GE.AND P3, PT, R8, R3, PT ;  /* 0x000000030800720c */ /* 0x000fe40003f66270 */
[----:B------:R-:W-:-:S02]  /*4fb0*/  FMNMX R5, R107, R2, !PT ;  /* 0x000000026b057209 */ /* 0x000fc40007800000 */
[----:B------:R-:W-:Y:S02]  /*4fc0*/  IADD3 R3, R0, 0xc9, RZ ;  /* 0x000000c900037810 */ /* 0x000fe40007ffe0ff */
        /* <DEDUP_REMOVED lines=20> */
[----:B------:R-:W-:Y:S02]  /*5110*/  FSEL R120, R120, -INF , P1 ;  /* 0xff80000078787808 */ /* 0x000fe40000800000 */
[----:B------:R-:W-:Y:S02]  /*5120*/  FMNMX R9, R117, R4, !PT ;  /* 0x0000000475097209 */ /* 0x000fe40007800000 */
[----:B------:R-:W-:Y:S02]  /*5130*/  FMNMX R2, R118, R5, !PT ;  /* 0x0000000576027209 */ /* 0x000fe40007800000 */
[----:B------:R-:W-:Y:S02]  /*5140*/  FSEL R126, R126, -INF , P1 ;  /* 0xff8000007e7e7808 */ /* 0x000fe40000800000 */
[----:B------:R-:W-:Y:S02]  /*5150*/  ISETP.GE.AND P1, PT, R8, R3, PT ;  /* 0x000000030800720c */ /* 0x000fe40003f26270 */
[----:B------:R-:W-:-:S02]  /*5160*/  IADD3 R3, R0, 0xd9, RZ ;  /* 0x000000d900037810 */ /* 0x000fc40007ffe0ff */
[----:B------:R-:W-:Y:S02]  /*5170*/  FSEL R121, R121, -INF , P2 ;  /* 0xff80000079797808 */ /* 0x000fe40001000000 */
[----:B------:R-:W-:Y:S02]  /*5180*/  FMNMX R4, R120, R9, !PT ;  /* 0x0000000978047209 */ /* 0x000fe40007800000 */
[----:B------:R-:W-:Y:S02]  /*5190*/  FMNMX R5, R119, R2, !PT ;  /* 0x0000000277057209 */ /* 0x000fe40007800000 */
[----:B------:R-:W-:Y:S02]  /*51a0*/  FSEL R127, R127, -INF , P2 ;  /* 0xff8000007f7f7808 */ /* 0x000fe40001000000 */
[----:B------:R-:W-:Y:S01]  /*51b0*/  ISETP.GE.AND P2, PT, R8, R3, PT ;  /* 0x000000030800720c */ /* 0x000fe20003f46270 */
[----:B------:R-:W-:Y:S01]  /*51c0*/  VIADD R3, R0, 0xe0 ;  /* 0x000000e000037836 */ /* 0x000fe20000000000 */
[----:B------:R-:W-:-:S02]  /*51d0*/  FSEL R124, R124, -INF , P3 ;  /* 0xff8000007c7c7808 */ /* 0x000fc40001800000 */
[----:B------:R-:W-:Y:S02]  /*51e0*/  FMNMX R9, R121, R4, !PT ;  /* 0x0000000479097209 */ /* 0x000fe40007800000 */
[----:B------:R-:W-:Y:S02]  /*51f0*/  FMNMX R2, R122, R5, !PT ;  /* 0x000000057a027209 */ /* 0x000fe40007800000 */
[----:B------:R-:W-:Y:S02]  /*5200*/  FSEL R125, R125, -INF , P4 ;  /* 0xff8000007d7d7808 */ /* 0x000fe40002000000 */
[----:B------:R-:W-:Y:S02]  /*5210*/  FMNMX R4, R124, R9, !PT ;  /* 0x000000097c047209 */ /* 0x000fe40007800000 */
[----:B------:R-:W-:Y:S02]  /*5220*/  FSEL R130, R130, -INF , P3 ;  /* 0xff80000082827808 */ /* 0x000fe40001800000 */
[----:B------:R-:W-:-:S02]  /*5230*/  FMNMX R5, R123, R2, !PT ;  /* 0x000000027b057209 */ /* 0x000fc40007800000 */
[----:B------:R-:W-:Y:S02]  /*5240*/  ISETP.GE.AND P3, PT, R8, R3, PT ;  /* 0x000000030800720c */ /* 0x000fe40003f66270 */
[----:B------:R-:W-:Y:S02]  /*5250*/  IADD3 R3, R0, 0xe1, RZ ;  /* 0x000000e100037810 */ /* 0x000fe40007ffe0ff */
[----:B------:R-:W-:Y:S02]  /*5260*/  FSEL R128, R128, -INF , P5 ;  /* 0xff80000080807808 */ /* 0x000fe40002800000 */
[----:B------:R-:W-:Y:S02]  /*5270*/  FMNMX R9, R125, R4, !PT ;  /* 0x000000047d097209 */ /* 0x000fe40007800000 */
[----:B------:R-:W-:Y:S02]  /*5280*/  FMNMX R2, R126, R5, !PT ;  /* 0x000000057e027209 */ /* 0x000fe40007800000 */
[----:B------:R-:W-:-:S02]  /*5290*/  FSEL R131, R131, -INF , P4 ;  /* 0xff80000083837808 */ /* 0x000fc40002000000 */
[----:B------:R-:W-:Y:S01]  /*52a0*/  ISETP.GE.AND P4, PT, R8, R3, PT ;  /* 0x000000030800720c */ /* 0x000fe20003f86270 */
[----:B------:R-:W-:Y:S01]  /*52b0*/  VIADD R3, R0, 0xe8 ;  /* 0x000000e800037836 */ /* 0x000fe20000000000 */
[----:B------:R-:W-:Y:S02]  /*52c0*/  FSEL R129, R129, -INF , P6 ;  /* 0xff80000081817808 */ /* 0x000fe40003000000 */
[----:B------:R-:W-:Y:S02]  /*52d0*/  FMNMX R4, R128, R9, !PT ;  /* 0x0000000980047209 */ /* 0x000fe40007800000 */
[----:B------:R-:W-:Y:S02]  /*52e0*/  FMNMX R5, R127, R2, !PT ;  /* 0x000000027f057209 */ /* 0x000fe40007800000 */
[----:B------:R-:W-:Y:S02]  /*52f0*/  FSEL R134, R134, -INF , P5 ;  /* 0xff80000086867808 */ /* 0x000fe40002800000 */
[----:B------:R-:W-:-:S02]  /*5300*/  FSEL R132, R132, -INF , P1 ;  /* 0xff80000084847808 */ /* 0x000fc40000800000 */
[----:B------:R-:W-:Y:S02]  /*5310*/  FMNMX R9, R129, R4, !PT ;  /* 0x0000000481097209 */ /* 0x000fe40007800000 */
[----:B------:R-:W-:Y:S02]  /*5320*/  ISETP.GE.AND P5, PT, R8, R3, PT ;  /* 0x000000030800720c */ /* 0x000fe40003fa6270 */
[----:B------:R-:W-:Y:S02]  /*5330*/  FMNMX R2, R130, R5, !PT ;  /* 0x0000000582027209 */ /* 0x000fe40007800000 */
[----:B------:R-:W-:Y:S02]  /*5340*/  IADD3 R3, R0, 0xe9, RZ ;  /* 0x000000e900037810 */ /* 0x000fe40007ffe0ff */
[----:B------:R-:W-:Y:S02]  /*5350*/  FSEL R133, R133, -INF , P2 ;  /* 0xff80000085857808 */ /* 0x000fe40001000000 */
[----:B------:R-:W-:-:S02]  /*5360*/  FMNMX R4, R132, R9, !PT ;  /* 0x0000000984047209 */ /* 0x000fc40007800000 */
[----:B------:R-:W-:Y:S02]  /*5370*/  FSEL R135, R135, -INF , P6 ;  /* 0xff80000087877808 */ /* 0x000fe40003000000 */
[----:B------:R-:W-:Y:S02]  /*5380*/  FMNMX R5, R131, R2, !PT ;  /* 0x0000000283057209 */ /* 0x000fe40007800000 */
[----:B------:R-:W-:Y:S01]  /*5390*/  ISETP.GE.AND P6, PT, R8, R3, PT ;  /* 0x000000030800720c */ /* 0x000fe20003fc6270 */
[----:B------:R-:W-:Y:S01]  /*53a0*/  VIADD R3, R0, 0xf0 ;  /* 0x000000f000037836 */ /* 0x000fe20000000000 */
[----:B------:R-:W-:Y:S02]  /*53b0*/  FSEL R28, R136, -INF , P3 ;  /* 0xff800000881c7808 */ /* 0x000fe40001800000 */
[----:B------:R-:W-:Y:S02]  /*53c0*/  FMNMX R9, R133, R4, !PT ;  /* 0x0000000485097209 */ /* 0x000fe40007800000 */
[----:B------:R-:W-:-:S02]  /*53d0*/  FMNMX R2, R134, R5, !PT ;  /* 0x0000000586027209 */ /* 0x000fc40007800000 */
[----:B------:R-:W-:Y:S02]  /*53e0*/  FSEL R138, R138, -INF , P1 ;  /* 0xff8000008a8a7808 */ /* 0x000fe40000800000 */
[----:B------:R-:W-:Y:S02]  /*53f0*/  ISETP.GE.AND P1, PT, R8, R3, PT ;  /* 0x000000030800720c */ /* 0x000fe40003f26270 */
[----:B------:R-:W-:Y:S02]  /*5400*/  FSEL R137, R137, -INF , P4 ;  /* 0xff80000089897808 */ /* 0x000fe40002000000 */
[----:B------:R-:W-:Y:S02]  /*5410*/  FMNMX R4, R28, R9, !PT ;  /* 0x000000091c047209 */ /* 0x000fe40007800000 */
[----:B------:R-:W-:Y:S02]  /*5420*/  IADD3 R3, R0, 0xf1, RZ ;  /* 0x000000f100037810 */ /* 0x000fe40007ffe0ff */
[----:B------:R-:W-:-:S02]  /*5430*/  FMNMX R5, R135, R2, !PT ;  /* 0x0000000287057209 */ /* 0x000fc40007800000 */
[----:B------:R-:W-:Y:S02]  /*5440*/  FSEL R139, R139, -INF , P2 ;  /* 0xff8000008b8b7808 */ /* 0x000fe40001000000 */
[----:B------:R-:W-:Y:S02]  /*5450*/  FSEL R140, R140, -INF , P5 ;  /* 0xff8000008c8c7808 */ /* 0x000fe40002800000 */
[----:B------:R-:W-:Y:S02]  /*5460*/  FMNMX R9, R137, R4, !PT ;  /* 0x0000000489097209 */ /* 0x000fe40007800000 */
[----:B------:R-:W-:Y:S01]  /*5470*/  ISETP.GE.AND P2, PT, R8, R3, PT ;  /* 0x000000030800720c */ /* 0x000fe20003f46270 */
[----:B------:R-:W-:Y:S01]  /*5480*/  VIADD R3, R0, 0xf8 ;  /* 0x000000f800037836 */ /* 0x000fe20000000000 */
[----:B------:R-:W-:Y:S02]  /*5490*/  FMNMX R2, R138, R5, !PT ;  /* 0x000000058a027209 */ /* 0x000fe40007800000 */
[----:B------:R-:W-:-:S02]  /*54a0*/  FSEL R141, R141, -INF , P6 ;  /* 0xff8000008d8d7808 */ /* 0x000fc40003000000 */
[----:B------:R-:W-:Y:S02]  /*54b0*/  FMNMX R4, R140, R9, !PT ;  /* 0x000000098c047209 */ /* 0x000fe40007800000 */
[----:B------:R-:W-:Y:S01]  /*54c0*/  FSEL R142, R142, -INF , P3 ;  /* 0xff8000008e8e7808 */ /* 0x000fe20001800000 */
[----:B------:R-:W3:Y:S01]  /*54d0*/  LDC R9, c[0x0][0x604] ;  /* 0x00018100ff097b82 */ /* 0x000ee20000000800 */
[----:B------:R-:W-:Y:S02]  /*54e0*/  FMNMX R5, R139, R2, !PT ;  /* 0x000000028b057209 */ /* 0x000fe40007800000 */
[----:B------:R-:W-:Y:S02]  /*54f0*/  ISETP.GE.AND P3, PT, R8, R3, PT ;  /* 0x000000030800720c */ /* 0x000fe40003f66270 */
[----:B------:R-:W-:Y:S02]  /*5500*/  IADD3 R3, R0, 0xf9, RZ ;  /* 0x000000f900037810 */ /* 0x000fe40007ffe0ff */
[----:B------:R-:W-:-:S02]  /*5510*/  FSEL R153, R144, -INF , P1 ;  /* 0xff80000090997808 */ /* 0x000fc40000800000 */
[----:B------:R-:W-:Y:S02]  /*5520*/  FMNMX R4, R141, R4, !PT ;  /* 0x000000048d047209 */ /* 0x000fe40007800000 */
[----:B------:R-:W-:Y:S02]  /*5530*/  FSEL R143, R143, -INF , P4 ;  /* 0xff8000008f8f7808 */ /* 0x000fe40002000000 */
[----:B------:R-:W-:Y:S02]  /*5540*/  FMNMX R2, R142, R5, !PT ;  /* 0x000000058e027209 */ /* 0x000fe40007800000 */
[----:B------:R-:W-:Y:S02]  /*5550*/  ISETP.GE.AND P4, PT, R8, R3, PT ;  /* 0x000000030800720c */ /* 0x000fe40003f86270 */
[----:B------:R-:W-:Y:S02]  /*5560*/  FSEL R145, R145, -INF , P2 ;  /* 0xff80000091917808 */ /* 0x000fe40001000000 */
[----:B------:R-:W-:-:S02]  /*5570*/  FMNMX R4, R153, R4, !PT ;  /* 0x0000000499047209 */ /* 0x000fc40007800000 */
[----:B------:R-:W-:Y:S02]  /*5580*/  FSEL R146, R146, -INF , P5 ;  /* 0xff80000092927808 */ /* 0x000fe40002800000 */
[----:B------:R-:W-:Y:S02]  /*5590*/  FMNMX R3, R143, R2, !PT ;  /* 0x000000028f037209 */ /* 0x000fe40007800000 */
[----:B------:R-:W-:Y:S02]  /*55a0*/  FSEL R148, R148, -INF , P3 ;  /* 0xff80000094947808 */ /* 0x000fe40001800000 */
[----:B------:R-:W-:Y:S02]  /*55b0*/  FMNMX R5, R145, R4, !PT ;  /* 0x0000000491057209 */ /* 0x000fe40007800000 */
[----:B------:R-:W-:Y:S02]  /*55c0*/  FSEL R147, R147, -INF , P6 ;  /* 0xff80000093937808 */ /* 0x000fe40003000000 */
[----:B------:R-:W-:-:S02]  /*55d0*/  FMNMX R2, R146, R3, !PT ;  /* 0x0000000392027209 */ /* 0x000fc40007800000 */
[----:B------:R-:W-:Y:S02]  /*55e0*/  FSEL R149, R149, -INF , P4 ;  /* 0xff80000095957808 */ /* 0x000fe40002000000 */
[----:B------:R-:W-:Y:S02]  /*55f0*/  FMNMX R4, R148, R5, !PT ;  /* 0x0000000594047209 */ /* 0x000fe40007800000 */
[----:B------:R-:W-:Y:S02]  /*5600*/  FSEL R150, R150, -INF , P1 ;  /* 0xff80000096967808 */ /* 0x000fe40000800000 */
[----:B------:R-:W-:Y:S02]  /*5610*/  FMNMX R3, R147, R2, !PT ;  /* 0x0000000293037209 */ /* 0x000fe40007800000 */
[----:B------:R-:W-:Y:S02]  /*5620*/  FMNMX R4, R149, R4, !PT ;  /* 0x0000000495047209 */ /* 0x000fe40007800000 */
[----:B------:R-:W-:-:S02]  /*5630*/  FSEL R151, R151, -INF , P2 ;  /* 0xff80000097977808 */ /* 0x000fc40001000000 */
[----:B------:R-:W-:Y:S02]  /*5640*/  FMNMX R2, R150, R3, !PT ;  /* 0x0000000396027209 */ /* 0x000fe40007800000 */
[----:B------:R-:W4:Y:S02]  /*5650*/  SHFL.BFLY PT, R3, R4, 0x1, 0x1f ;  /* 0x0c201f0004037f89 */ /* 0x000f2400000e0000 */
[----:B------:R-:W-:-:S05]  /*5660*/  FMNMX R2, R151, R2, !PT ;  /* 0x0000000297027209 */ /* 0x000fca0007800000 */
[----:B------:R-:W2:Y:S01]  /*5670*/  SHFL.BFLY PT, R5, R2, 0x1, 0x1f ;  /* 0x0c201f0002057f89 */ /* 0x000ea200000e0000 */
[----:B----4-:R-:W-:-:S05]  /*5680*/  FMNMX R3, R4, R3, !PT ;  /* 0x0000000304037209 */ /* 0x010fca0007800000 */
[----:B------:R-:W4:Y:S01]  /*5690*/  SHFL.BFLY PT, R192, R3, 0x2, 0x1f ;  /* 0x0c401f0003c07f89 */ /* 0x000f2200000e0000 */
[----:B--2---:R-:W-:-:S05]  /*56a0*/  FMNMX R5, R2, R5, !PT ;  /* 0x0000000502057209 */ /* 0x004fca0007800000 */
[----:B------:R-:W2:Y:S01]  /*56b0*/  SHFL.BFLY PT, R190, R5, 0x2, 0x1f ;  /* 0x0c401f0005be7f89 */ /* 0x000ea200000e0000 */
[----:B----4-:R-:W-:-:S04]  /*56c0*/  FMNMX R192, R3, R192, !PT ;  /* 0x000000c003c07209 */ /* 0x010fc80007800000 */
[C---:B------:R-:W-:Y:S02]  /*56d0*/  FSETP.NEU.AND P1, PT, R192.reuse, -INF , PT ;  /* 0xff800000c000780b */ /* 0x040fe40003f2d000 */
[----:B--2---:R-:W-:Y:S02]  /*56e0*/  FMNMX R190, R5, R190, !PT ;  /* 0x000000be05be7209 */ /* 0x004fe40007800000 */
[----:B------:R-:W-:Y:S01]  /*56f0*/  FSEL R154, R192, RZ, P1 ;  /* 0x000000ffc09a7208 */ /* 0x000fe20000800000 */
[----:B------:R-:W2:Y:S01]  /*5700*/  LDC R5, c[0x0][0x604] ;  /* 0x00018100ff057b82 */ /* 0x000ea20000000800 */
[----:B------:R-:W-:-:S03]  /*5710*/  FSETP.NEU.AND P1, PT, R190, -INF , PT ;  /* 0xff800000be00780b */ /* 0x000fc60003f2d000 */
[----:B---3--:R-:W-:Y:S01]  /*5720*/  FMUL R154, R154, R9 ;  /* 0x000000099a9a7220 */ /* 0x008fe20000400000 */
[----:B------:R-:W-:-:S03]  /*5730*/  FSEL R2, R190, RZ, P1 ;  /* 0x000000ffbe027208 */ /* 0x000fc60000800000 */
[----:B------:R-:W-:Y:S01]  /*5740*/  FFMA R4, R24, R11, -R154 ;  /* 0x0000000b18047223 */ /* 0x000fe2000000089a */
[----:B------:R-:W3:Y:S01]  /*5750*/  LDC R9, c[0x0][0x604] ;  /* 0x00018100ff097b82 */ /* 0x000ee20000000800 */
[----:B------:R-:W-:-:S03]  /*5760*/  FMUL R24, R2, R15 ;  /* 0x0000000f02187220 */ /* 0x000fc60000400000 */
[----:B------:R-:W-:Y:S01]  /*5770*/  FSETP.GEU.AND P1, PT, R4, -126, PT ;  /* 0xc2fc00000400780b */ /* 0x000fe20003f2e000 */
[--C-:B------:R-:W-:Y:S01]  /*5780*/  FFMA R3, R27, R6, -R24.reuse ;  /* 0x000000061b037223 */ /* 0x100fe20000000818 */
[--C-:B------:R-:W-:Y:S01]  /*5790*/  FFMA R2, R26, R17, -R24.reuse ;  /* 0x000000111a027223 */ /* 0x100fe20000000818 */
[--C-:B-----5:R-:W-:Y:S01]  /*57a0*/  FFMA R20, R50, R21, -R24.reuse ;  /* 0x0000001532147223 */ /* 0x120fe20000000818 */
[----:B------:R-:W4:Y:S01]  /*57b0*/  LDC R11, c[0x0][0x604] ;  /* 0x00018100ff0b7b82 */ /* 0x000f220000000800 */
[--C-:B------:R-:W-:Y:S01]  /*57c0*/  FFMA R21, R55, R22, -R24.reuse ;  /* 0x0000001637157223 */ /* 0x100fe20000000818 */
[----:B------:R-:W-:Y:S02]  /*57d0*/  FSETP.GEU.AND P3, PT, R3, -126, PT ;  /* 0xc2fc00000300780b */ /* 0x000fe40003f6e000 */
[----:B------:R-:W-:Y:S01]  /*57e0*/  FSETP.GEU.AND P2, PT, R2, -126, PT ;  /* 0xc2fc00000200780b */ /* 0x000fe20003f4e000 */
[----:B--2---:R-:W-:-:S03]  /*57f0*/  FFMA R30, R30, R5, -R24 ;  /* 0x000000051e1e7223 */ /* 0x004fc60000000818 */
[----:B------:R-:W2:Y:S01]  /*5800*/  LDC R15, c[0x0][0x604] ;  /* 0x00018100ff0f7b82 */ /* 0x000ea20000000800 */
[----:B------:R-:W-:Y:S01]  /*5810*/  @!P1 FMUL R4, R4, 0.5 ;  /* 0x3f00000004049820 */ /* 0x000fe20000400000 */
[----:B------:R-:W-:-:S03]  /*5820*/  FSETP.GEU.AND P4, PT, R30, -126, PT ;  /* 0xc2fc00001e00780b */ /* 0x000fc60003f8e000 */
[----:B------:R-:W5:Y:S02]  /*5830*/  MUFU.EX2 R26, R4 ;  /* 0x00000004001a7308 */ /* 0x000f640000000800 */
[----:B------:R-:W-:Y:S01]  /*5840*/  @!P3 FMUL R3, R3, 0.5 ;  /* 0x3f0000000303b820 */ /* 0x000fe20000400000 */
[--C-:B---3--:R-:W-:Y:S01]  /*5850*/  FFMA R6, R31, R9, -R24.reuse ;  /* 0x000000091f067223 */ /* 0x108fe20000000818 */
[----:B------:R-:W3:Y:S01]  /*5860*/  LDC R17, c[0x0][0x604] ;  /* 0x00018100ff117b82 */ /* 0x000ee20000000800 */
[----:B------:R-:W-:Y:S01]  /*5870*/  @!P2 FMUL R2, R2, 0.5 ;  /* 0x3f0000000202a820 */ /* 0x000fe20000400000 */
[--C-:B------:R-:W-:Y:S01]  /*5880*/  FFMA R9, R35, R12, -R24.reuse ;  /* 0x0000000c23097223 */ /* 0x100fe20000000818 */
[--C-:B------:R-:W-:Y:S01]  /*5890*/  FFMA R12, R39, R14, -R24.reuse ;  /* 0x0000000e270c7223 */ /* 0x100fe20000000818 */
[----:B------:R-:W1:Y:S01]  /*58a0*/  MUFU.EX2 R3, R3 ;  /* 0x0000000300037308 */ /* 0x000e620000000800 */
[----:B------:R-:W-:Y:S01]  /*58b0*/  FSETP.GEU.AND P5, PT, R6, -126, PT ;  /* 0xc2fc00000600780b */ /* 0x000fe20003fae000 */
[--C-:B----4-:R-:W-:Y:S01]  /*58c0*/  FFMA R5, R34, R11, -R24.reuse ;  /* 0x0000000b22057223 */ /* 0x110fe20000000818 */
[----:B------:R-:W-:Y:S01]  /*58d0*/  @!P4 FMUL R30, R30, 0.5 ;  /* 0x3f0000001e1ec820 */ /* 0x000fe20000400000 */
[----:B------:R-:W4:Y:S03]  /*58e0*/  LDC R27, c[0x0][0x604] ;  /* 0x00018100ff1b7b82 */ /* 0x000f260000000800 */
[----:B------:R-:W-:Y:S01]  /*58f0*/  FSETP.GEU.AND P6, PT, R5, -126, PT ;  /* 0xc2fc00000500780b */ /* 0x000fe20003fce000 */
[----:B------:R-:W3:Y:S01]  /*5900*/  MUFU.EX2 R4, R30 ;  /* 0x0000001e00047308 */ /* 0x000ee20000000800 */
[----:B-----5:R-:W-:Y:S01]  /*5910*/  @!P1 FMUL R26, R26, R26 ;  /* 0x0000001a1a1a9220 */ /* 0x020fe20000400000 */
[----:B--2---:R-:W-:-:S02]  /*5920*/  FFMA R11, R38, R15, -R24 ;  /* 0x0000000f260b7223 */ /* 0x004fc40000000818 */
[----:B------:R-:W2:Y:S02]  /*5930*/  LDC R15, c[0x0][0x604] ;  /* 0x00018100ff0f7b82 */ /* 0x000ea40000000800 */
[----:B------:R-:W-:Y:S01]  /*5940*/  @!P5 FMUL R6, R6, 0.5 ;  /* 0x3f0000000606d820 */ /* 0x000fe20000400000 */
[----:B-1----:R-:W-:Y:S01]  /*5950*/  @!P3 FMUL R3, R3, R3 ;  /* 0x000000030303b220 */ /* 0x002fe20000400000 */
[----:B------:R-:W-:Y:S01]  /*5960*/  FSETP.GEU.AND P3, PT, R11, -126, PT ;  /* 0xc2fc00000b00780b */ /* 0x000fe20003f6e000 */
[----:B------:R-:W1:Y:S01]  /*5970*/  MUFU.EX2 R2, R2 ;  /* 0x0000000200027308 */ /* 0x000e620000000800 */
[--C-:B---3--:R-:W-:Y:S02]  /*5980*/  FFMA R16, R42, R17, -R24.reuse ;  /* 0x000000112a107223 */ /* 0x108fe40000000818 */
[----:B------:R-:W-:Y:S01]  /*5990*/  @!P6 FMUL R5, R5, 0.5 ;  /* 0x3f0000000505e820 */ /* 0x000fe20000400000 */
[----:B------:R-:W-:Y:S01]  /*59a0*/  FFMA R17, R47, R18, -R24 ;  /* 0x000000122f117223 */ /* 0x000fe20000000818 */
[----:B------:R-:W3:Y:S01]  /*59b0*/  LDC R31, c[0x0][0x604] ;  /* 0x00018100ff1f7b82 */ /* 0x000ee20000000800 */
[----:B------:R-:W-:-:S02]  /*59c0*/  @!P4 FMUL R4, R4, R4 ;  /* 0x000000040404c220 */ /* 0x000fc40000400000 */
[----:B------:R-:W5:Y:S01]  /*59d0*/  MUFU.EX2 R6, R6 ;  /* 0x0000000600067308 */ /* 0x000f620000000800 */
[----:B------:R-:W-:-:S03]  /*59e0*/  FSETP.GEU.AND P4, PT, R12, -126, PT ;  /* 0xc2fc00000c00780b */ /* 0x000fc60003f8e000 */
[----:B------:R-:W-:Y:S01]  /*59f0*/  @!P3 FMUL R11, R11, 0.5 ;  /* 0x3f0000000b0bb820 */ /* 0x000fe20000400000 */
[----:B------:R-:W4:Y:S03]  /*5a00*/  LDC R30, c[0x0][0x604] ;  /* 0x00018100ff1e7b82 */ /* 0x000f260000000800 */
[----:B------:R-:W3:Y:S01]  /*5a10*/  MUFU.EX2 R5, R5 ;  /* 0x0000000500057308 */ /* 0x000ee20000000800 */
[----:B-1----:R-:W-:Y:S01]  /*5a20*/  @!P2 FMUL R2, R2, R2 ;  /* 0x000000020202a220 */ /* 0x002fe20000400000 */
[--C-:B--2---:R-:W-:Y:S01]  /*5a30*/  FFMA R14, R43, R15, -R24.reuse ;  /* 0x0000000f2b0e7223 */ /* 0x104fe20000000818 */
[----:B------:R-:W-:Y:S01]  /*5a40*/  FSETP.GEU.AND P2, PT, R9, -126, PT ;  /* 0xc2fc00000900780b */ /* 0x000fe20003f4e000 */
[----:B------:R-:W-:Y:S01]  /*5a50*/  FFMA R15, R46, R19, -R24 ;  /* 0x000000132e0f7223 */ /* 0x000fe20000000818 */
[----:B------:R-:W1:Y:S01]  /*5a60*/  LDC R35, c[0x0][0x604] ;  /* 0x00018100ff237b82 */ /* 0x000e620000000800 */
[----:B------:R-:W-:-:S02]  /*5a70*/  @!P4 FMUL R12, R12, 0.5 ;  /* 0x3f0000000c0cc820 */ /* 0x000fc40000400000 */
[----:B------:R-:W2:Y:S01]  /*5a80*/  MUFU.EX2 R11, R11 ;  /* 0x0000000b000b7308 */ /* 0x000ea20000000800 */
[----:B-----5:R-:W-:Y:S01]  /*5a90*/  @!P5 FMUL R6, R6, R6 ;  /* 0x000000060606d220 */ /* 0x020fe20000400000 */
[----:B------:R-:W-:Y:S01]  /*5aa0*/  FSETP.GEU.AND P5, PT, R16, -126, PT ;  /* 0xc2fc00001000780b */ /* 0x000fe20003fae000 */
[----:B---3--:R-:W-:Y:S02]  /*5ab0*/  FFMA R22, R62, R31, -R24 ;  /* 0x0000001f3e167223 */ /* 0x008fe40000000818 */
[----:B------:R-:W3:Y:S03]  /*5ac0*/  LDC R19, c[0x0][0x604] ;  /* 0x00018100ff137b82 */ /* 0x000ee60000000800 */
[----:B------:R-:W-:Y:S01]  /*5ad0*/  @!P2 FMUL R9, R9, 0.5 ;  /* 0x3f0000000909a820 */ /* 0x000fe20000400000 */
[----:B------:R-:W-:Y:S01]  /*5ae0*/  @!P6 FMUL R5, R5, R5 ;  /* 0x000000050505e220 */ /* 0x000fe20000400000 */
[----:B------:R-:W-:Y:S01]  /*5af0*/  FSETP.GEU.AND P6, PT, R14, -126, PT ;  /* 0xc2fc00000e00780b */ /* 0x000fe20003fce000 */
[----:B------:R-:W5:Y:S02]  /*5b00*/  MUFU.EX2 R12, R12 ;  /* 0x0000000c000c7308 */ /* 0x000f640000000800 */
[----:B------:R-:W4:Y:S02]  /*5b10*/  LDC R34, c[0x0][0x604] ;  /* 0x00018100ff227b82 */ /* 0x000f240000000800 */
[----:B------:R-:W-:Y:S01]  /*5b20*/  @!P5 FMUL R16, R16, 0.5 ;  /* 0x3f0000001010d820 */ /* 0x000fe20000400000 */
[----:B--2---:R-:W-:Y:S01]  /*5b30*/  @!P3 FMUL R11, R11, R11 ;  /* 0x0000000b0b0bb220 */ /* 0x004fe20000400000 */
[----:B------:R-:W-:-:S02]  /*5b40*/  FSETP.GEU.AND P3, PT, R17, -126, PT ;  /* 0xc2fc00001100780b */ /* 0x000fc40003f6e000 */
[----:B------:R-:W2:Y:S02]  /*5b50*/  MUFU.EX2 R9, R9 ;  /* 0x0000000900097308 */ /* 0x000ea40000000800 */
[----:B------:R-:W2:Y:S01]  /*5b60*/  LDC R39, c[0x0][0x604] ;  /* 0x00018100ff277b82 */ /* 0x000ea20000000800 */
[----:B-1----:R-:W-:Y:S01]  /*5b70*/  FFMA R31, R66, R35, -R24 ;  /* 0x00000023421f7223 */ /* 0x002fe20000000818 */
[----:B------:R-:W-:-:S04]  /*5b80*/  @!P6 FMUL R14, R14, 0.5 ;  /* 0x3f0000000e0ee820 */ /* 0x000fc80000400000 */
[----:B------:R-:W1:Y:S01]  /*5b90*/  MUFU.EX2 R16, R16 ;  /* 0x0000001000107308 */ /* 0x000e620000000800 */
[----:B-----5:R-:W-:Y:S01]  /*5ba0*/  @!P4 FMUL R12, R12, R12 ;  /* 0x0000000c0c0cc220 */ /* 0x020fe20000400000 */
[--C-:B---3--:R-:W-:Y:S01]  /*5bb0*/  FFMA R18, R51, R19, -R24.reuse ;  /* 0x0000001333127223 */ /* 0x108fe20000000818 */
[----:B------:R-:W-:Y:S01]  /*5bc0*/  FSETP.GEU.AND P4, PT, R20, -126, PT ;  /* 0xc2fc00001400780b */ /* 0x000fe20003f8e000 */
[----:B------:R-:W-:Y:S01]  /*5bd0*/  @!P3 FMUL R17, R17, 0.5 ;  /* 0x3f0000001111b820 */ /* 0x000fe20000400000 */
[--C-:B------:R-:W-:Y:S01]  /*5be0*/  FFMA R19, R54, R23, -R24.reuse ;  /* 0x0000001736137223 */ /* 0x100fe20000000818 */
[--C-:B------:R-:W-:Y:S01]  /*5bf0*/  FFMA R23, R58, R25, -R24.reuse ;  /* 0x000000193a177223 */ /* 0x100fe20000000818 */
[--C-:B----4-:R-:W-:Y:S01]  /*5c00*/  FFMA R25, R59, R27, -R24.reuse ;  /* 0x0000001b3b197223 */ /* 0x110fe20000000818 */
[----:B------:R-:W3:Y:S01]  /*5c10*/  MUFU.EX2 R14, R14 ;  /* 0x0000000e000e7308 */ /* 0x000ee20000000800 */
[----:B--2---:R-:W-:Y:S01]  /*5c20*/  @!P2 FMUL R9, R9, R9 ;  /* 0x000000090909a220 */ /* 0x004fe20000400000 */
[----:B------:R-:W-:Y:S01]  /*5c30*/  FSETP.GEU.AND P2, PT, R15, -126, PT ;  /* 0xc2fc00000f00780b */ /* 0x000fe20003f4e000 */
[--C-:B------:R-:W-:Y:S01]  /*5c40*/  FFMA R27, R63, R30, -R24.reuse ;  /* 0x0000001e3f1b7223 */ /* 0x100fe20000000818 */
[----:B------:R-:W2:Y:S01]  /*5c50*/  LDC R43, c[0x0][0x604] ;  /* 0x00018100ff2b7b82 */ /* 0x000ea20000000800 */
[----:B------:R-:W-:-:S03]  /*5c60*/  FFMA R35, R67, R34, -R24 ;  /* 0x0000002243237223 */ /* 0x000fc60000000818 */
[----:B------:R-:W4:Y:S01]  /*5c70*/  MUFU.EX2 R17, R17 ;  /* 0x0000001100117308 */ /* 0x000f220000000800 */
[----:B-1----:R-:W-:Y:S01]  /*5c80*/  @!P5 FMUL R16, R16, R16 ;  /* 0x000000101010d220 */ /* 0x002fe20000400000 */
[----:B------:R-:W-:Y:S01]  /*5c90*/  FSETP.GEU.AND P5, PT, R18, -126, PT ;  /* 0xc2fc00001200780b */ /* 0x000fe20003fae000 */
[----:B------:R-:W-:Y:S01]  /*5ca0*/  @!P4 FMUL R20, R20, 0.5 ;  /* 0x3f0000001414c820 */ /* 0x000fe20000400000 */
[----:B------:R-:W1:Y:S01]  /*5cb0*/  LDC R30, c[0x0][0x604] ;  /* 0x00018100ff1e7b82 */ /* 0x000e620000000800 */
[--C-:B------:R-:W-:Y:S02]  /*5cc0*/  FFMA R67, R70, R39, -R24.reuse ;  /* 0x0000002746437223 */ /* 0x100fe40000000818 */
[----:B------:R-:W-:Y:S01]  /*5cd0*/  @!P2 FMUL R15, R15, 0.5 ;  /* 0x3f0000000f0fa820 */ /* 0x000fe20000400000 */
[----:B---3--:R-:W-:Y:S01]  /*5ce0*/  @!P6 FMUL R14, R14, R14 ;  /* 0x0000000e0e0ee220 */ /* 0x008fe20000400000 */
[----:B------:R-:W-:Y:S01]  /*5cf0*/  FSETP.GEU.AND P6, PT, R19, -126, PT ;  /* 0xc2fc00001300780b */ /* 0x000fe20003fce000 */
[----:B------:R-:W3:Y:S02]  /*5d00*/  MUFU.EX2 R20, R20 ;  /* 0x0000001400147308 */ /* 0x000ee40000000800 */
[----:B------:R-:W5:Y:S03]  /*5d10*/  LDC R63, c[0x0][0x604] ;  /* 0x00018100ff3f7b82 */ /* 0x000f660000000800 */
[----:B------:R-:W-:Y:S01]  /*5d20*/  @!P5 FMUL R18, R18, 0.5 ;  /* 0x3f0000001212d820 */ /* 0x000fe20000400000 */
[----:B----4-:R-:W-:Y:S01]  /*5d30*/  @!P3 FMUL R17, R17, R17 ;  /* 0x000000111111b220 */ /* 0x010fe20000400000 */
[----:B------:R-:W-:Y:S01]  /*5d40*/  FSETP.GEU.AND P3, PT, R23, -126, PT ;  /* 0xc2fc00001700780b */ /* 0x000fe20003f6e000 */
[----:B------:R-:W4:Y:S01]  /*5d50*/  MUFU.EX2 R15, R15 ;  /* 0x0000000f000f7308 */ /* 0x000f220000000800 */
[----:B--2---:R-:W-:Y:S01]  /*5d60*/  FFMA R43, R74, R43, -R24 ;  /* 0x0000002b4a2b7223 */ /* 0x004fe20000000818 */
[----:B------:R-:W2:Y:S02]  /*5d70*/  LDC R51, c[0x0][0x604] ;  /* 0x00018100ff337b82 */ /* 0x000ea40000000800 */
[----:B------:R-:W-:-:S04]  /*5d80*/  @!P6 FMUL R19, R19, 0.5 ;  /* 0x3f0000001313e820 */ /* 0x000fc80000400000 */
[----:B------:R-:W5:Y:S01]  /*5d90*/  MUFU.EX2 R18, R18 ;  /* 0x0000001200127308 */ /* 0x000f620000000800 */
[----:B---3--:R-:W-:Y:S01]  /*5da0*/  @!P4 FMUL R20, R20, R20 ;  /* 0x000000141414c220 */ /* 0x008fe20000400000 */
[----:B------:R-:W-:Y:S01]  /*5db0*/  FSETP.GEU.AND P4, PT, R25, -126, PT ;  /* 0xc2fc00001900780b */ /* 0x000fe20003f8e000 */
[--C-:B-1----:R-:W-:Y:S01]  /*5dc0*/  FFMA R39, R71, R30, -R24.reuse ;  /* 0x0000001e47277223 */ /* 0x102fe20000000818 */
[----:B------:R-:W-:Y:S01]  /*5dd0*/  @!P3 FMUL R23, R23, 0.5 ;  /* 0x3f0000001717b820 */ /* 0x000fe20000400000 */
[----:B------:R-:W1:Y:S03]  /*5de0*/  LDC R47, c[0x0][0x604] ;  /* 0x00018100ff2f7b82 */ /* 0x000e660000000800 */
[----:B------:R-:W3:Y:S01]  /*5df0*/  MUFU.EX2 R19, R19 ;  /* 0x0000001300137308 */ /* 0x000ee20000000800 */
[----:B----4-:R-:W-:Y:S01]  /*5e00*/  @!P2 FMUL R15, R15, R15 ;  /* 0x0000000f0f0fa220 */ /* 0x010fe20000400000 */
[----:B------:R-:W-:Y:S01]  /*5e10*/  FSETP.GEU.AND P2, PT, R21, -126, PT ;  /* 0xc2fc00001500780b */ /* 0x000fe20003f4e000 */
[----:B-----5:R-:W-:-:S02]  /*5e20*/  FFMA R63, R78, R63, -R24 ;  /* 0x0000003f4e3f7223 */ /* 0x020fc40000000818 */
[----:B------:R-:W4:Y:S02]  /*5e30*/  LDC R55, c[0x0][0x604] ;  /* 0x00018100ff377b82 */ /* 0x000f240000000800 */
[----:B------:R-:W-:Y:S01]  /*5e40*/  @!P4 FMUL R25, R25, 0.5 ;  /* 0x3f0000001919c820 */ /* 0x000fe20000400000 */
[----:B------:R-:W5:Y:S01]  /*5e50*/  MUFU.EX2 R23, R23 ;  /* 0x0000001700177308 */ /* 0x000f620000000800 */
[----:B------:R-:W-:Y:S01]  /*5e60*/  @!P5 FMUL R18, R18, R18 ;  /* 0x000000121212d220 */ /* 0x000fe20000400000 */
[----:B------:R-:W-:Y:S01]  /*5e70*/  FSETP.GEU.AND P5, PT, R22, -126, PT ;  /* 0xc2fc00001600780b */ /* 0x000fe20003fae000 */
[----:B--2---:R-:W-:Y:S02]  /*5e80*/  FFMA R51, R79, R51, -R24 ;  /* 0x000000334f337223 */ /* 0x004fe40000000818 */
[----:B------:R-:W2:Y:S02]  /*5e90*/  LDC R59, c[0x0][0x604] ;  /* 0x00018100ff3b7b82 */ /* 0x000ea40000000800 */
[----:B------:R-:W-:Y:S01]  /*5ea0*/  @!P2 FMUL R21, R21, 0.5 ;  /* 0x3f0000001515a820 */ /* 0x000fe20000400000 */
[----:B------:R-:W4:Y:S01]  /*5eb0*/  MUFU.EX2 R25, R25 ;  /* 0x0000001900197308 */ /* 0x000f220000000800 */
[----:B---3--:R-:W-:Y:S01]  /*5ec0*/  @!P6 FMUL R19, R19, R19 ;  /* 0x000000131313e220 */ /* 0x008fe20000400000 */
[----:B------:R-:W-:-:S03]  /*5ed0*/  FSETP.GEU.AND P6, PT, R27, -126, PT ;  /* 0xc2fc00001b00780b */ /* 0x000fc60003fce000 */
[----:B------:R-:W3:Y:S01]  /*5ee0*/  LDC R71, c[0x0][0x604] ;  /* 0x00018100ff477b82 */ /* 0x000ee20000000800 */
[----:B-1----:R-:W-:Y:S01]  /*5ef0*/  FFMA R47, R75, R47, -R24 ;  /* 0x0000002f4b2f7223 */ /* 0x002fe20000000818 */
[----:B------:R-:W-:Y:S01]  /*5f00*/  @!P5 FMUL R22, R22, 0.5 ;  /* 0x3f0000001616d820 */ /* 0x000fe20000400000 */
[----:B------:R-:W1:Y:S01]  /*5f10*/  MUFU.EX2 R21, R21 ;  /* 0x0000001500157308 */ /* 0x000e620000000800 */
[----:B-----5:R-:W-:Y:S01]  /*5f20*/  @!P3 FMUL R23, R23, R23 ;  /* 0x000000171717b220 */ /* 0x020fe20000400000 */
[----:B------:R-:W-:-:S03]  /*5f30*/  FSETP.GEU.AND P3, PT, R35, -126, PT ;  /* 0xc2fc00002300780b */ /* 0x000fc60003f6e000 */
[----:B------:R-:W5:Y:S01]  /*5f40*/  LDC R30, c[0x0][0x604] ;  /* 0x00018100ff1e7b82 */ /* 0x000f620000000800 */
[----:B----4-:R-:W-:Y:S01]  /*5f50*/  FFMA R55, R82, R55, -R24 ;  /* 0x0000003752377223 */ /* 0x010fe20000000818 */
[----:B------:R-:W-:Y:S01]  /*5f60*/  @!P6 FMUL R27, R27, 0.5 ;  /* 0x3f0000001b1be820 */ /* 0x000fe20000400000 */
[----:B------:R-:W4:Y:S01]  /*5f70*/  MUFU.EX2 R22, R22 ;  /* 0x0000001600167308 */ /* 0x000f220000000800 */
[----:B------:R-:W-:Y:S01]  /*5f80*/  @!P4 FMUL R25, R25, R25 ;  /* 0x000000191919c220 */ /* 0x000fe20000400000 */
[----:B------:R-:W-:-:S03]  /*5f90*/  FSETP.GEU.AND P4, PT, R67, -126, PT ;  /* 0xc2fc00004300780b */ /* 0x000fc60003f8e000 */
[----:B------:R-:W5:Y:S01]  /*5fa0*/  LDC R75, c[0x0][0x604] ;  /* 0x00018100ff4b7b82 */ /* 0x000f620000000800 */
[----:B--2---:R-:W-:Y:S01]  /*5fb0*/  FFMA R59, R83, R59, -R24 ;  /* 0x0000003b533b7223 */ /* 0x004fe20000000818 */
[----:B------:R-:W-:Y:S01]  /*5fc0*/  @!P3 FMUL R35, R35, 0.5 ;  /* 0x3f0000002323b820 */ /* 0x000fe20000400000 */
[----:B------:R-:W2:Y:S01]  /*5fd0*/  MUFU.EX2 R27, R27 ;  /* 0x0000001b001b7308 */ /* 0x000ea20000000800 */
[----:B-1----:R-:W-:Y:S01]  /*5fe0*/  @!P2 FMUL R21, R21, R21 ;  /* 0x000000151515a220 */ /* 0x002fe20000400000 */
[----:B------:R-:W-:-:S03]  /*5ff0*/  FSETP.GEU.AND P2, PT, R31, -126, PT ;  /* 0xc2fc00001f00780b */ /* 0x000fc60003f4e000 */
[----:B------:R-:W1:Y:S01]  /*6000*/  LDC R34, c[0x0][0x604] ;  /* 0x00018100ff227b82 */ /* 0x000e620000000800 */
[----:B---3--:R-:W-:Y:S01]  /*6010*/  FFMA R86, R86, R71, -R24 ;  /* 0x0000004756567223 */ /* 0x008fe20000000818 */
[----:B------:R-:W-:Y:S01]  /*6020*/  @!P4 FMUL R67, R67, 0.5 ;  /* 0x3f0000004343c820 */ /* 0x000fe20000400000 */
[----:B------:R-:W3:Y:S01]  /*6030*/  MUFU.EX2 R35, R35 ;  /* 0x0000002300237308 */ /* 0x000ee20000000800 */
[----:B----4-:R-:W-:Y:S01]  /*6040*/  @!P5 FMUL R22, R22, R22 ;  /* 0x000000161616d220 */ /* 0x010fe20000400000 */
[----:B------:R-:W-:-:S03]  /*6050*/  FSETP.GEU.AND P5, PT, R39, -126, PT ;  /* 0xc2fc00002700780b */ /* 0x000fc60003fae000 */
[----:B------:R-:W4:Y:S01]  /*6060*/  LDC R71, c[0x0][0x604] ;  /* 0x00018100ff477b82 */ /* 0x000f220000000800 */
[----:B-----5:R-:W-:Y:S01]  /*6070*/  FFMA R87, R87, R30, -R24 ;  /* 0x0000001e57577223 */ /* 0x020fe20000000818 */
[----:B------:R-:W-:Y:S01]  /*6080*/  @!P2 FMUL R31, R31, 0.5 ;  /* 0x3f0000001f1fa820 */ /* 0x000fe20000400000 */
[----:B------:R-:W5:Y:S01]  /*6090*/  MUFU.EX2 R67, R67 ;  /* 0x0000004300437308 */ /* 0x000f620000000800 */
[----:B--2---:R-:W-:Y:S01]  /*60a0*/  @!P6 FMUL R27, R27, R27 ;  /* 0x0000001b1b1be220 */ /* 0x004fe20000400000 */
[----:B------:R-:W-:-:S03]  /*60b0*/  FSETP.GEU.AND P6, PT, R43, -126, PT ;  /* 0xc2fc00002b00780b */ /* 0x000fc60003fce000 */
[----:B------:R-:W2:Y:S01]  /*60c0*/  LDC R42, c[0x0][0x604] ;  /* 0x00018100ff2a7b82 */ /* 0x000ea20000000800 */
[----:B------:R-:W-:Y:S01]  /*60d0*/  FFMA R30, R90, R75, -R24 ;  /* 0x0000004b5a1e7223 */ /* 0x000fe20000000818 */
[----:B------:R-:W-:Y:S01]  /*60e0*/  @!P5 FMUL R39, R39, 0.5 ;  /* 0x3f0000002727d820 */ /* 0x000fe20000400000 */
[----:B------:R-:W4:Y:S01]  /*60f0*/  MUFU.EX2 R31, R31 ;  /* 0x0000001f001f7308 */ /* 0x000f220000000800 */
[----:B---3--:R-:W-:Y:S01]  /*6100*/  @!P3 FMUL R35, R35, R35 ;  /* 0x000000232323b220 */ /* 0x008fe20000400000 */
[----:B------:R-:W-:-:S03]  /*6110*/  FSETP.GEU.AND P3, PT, R63, -126, PT ;  /* 0xc2fc00003f00780b */ /* 0x000fc60003f6e000 */
[----:B------:R-:W3:Y:S01]  /*6120*/  LDC R75, c[0x0][0x604] ;  /* 0x00018100ff4b7b82 */ /* 0x000ee20000000800 */
[--C-:B-1----:R-:W-:Y:S01]  /*6130*/  FFMA R34, R91, R34, -R24.reuse ;  /* 0x000000225b227223 */ /* 0x102fe20000000818 */
[----:B------:R-:W-:Y:S01]  /*6140*/  @!P6 FMUL R43, R43, 0.5 ;  /* 0x3f0000002b2be820 */ /* 0x000fe20000400000 */
[----:B------:R-:W1:Y:S01]  /*6150*/  MUFU.EX2 R39, R39 ;  /* 0x0000002700277308 */ /* 0x000e620000000800 */
[----:B-----5:R-:W-:Y:S01]  /*6160*/  @!P4 FMUL R67, R67, R67 ;  /* 0x000000434343c220 */ /* 0x020fe20000400000 */
[----:B------:R-:W-:Y:S01]  /*6170*/  FSETP.GEU.AND P4, PT, R51, -126, PT ;  /* 0xc2fc00003300780b */ /* 0x000fe20003f8e000 */
[--C-:B----4-:R-:W-:Y:S02]  /*6180*/  FFMA R38, R94, R71, -R24.reuse ;  /* 0x000000475e267223 */ /* 0x110fe40000000818 */
[----:B------:R-:W4:Y:S02]  /*6190*/  LDC R46, c[0x0][0x604] ;  /* 0x00018100ff2e7b82 */ /* 0x000f240000000800 */
[----:B------:R-:W-:Y:S01]  /*61a0*/  @!P3 FMUL R63, R63, 0.5 ;  /* 0x3f0000003f3fb820 */ /* 0x000fe20000400000 */
[----:B------:R-:W5:Y:S01]  /*61b0*/  MUFU.EX2 R43, R43 ;  /* 0x0000002b002b7308 */ /* 0x000f620000000800 */
[----:B------:R-:W-:Y:S01]  /*61c0*/  @!P2 FMUL R31, R31, R31 ;  /* 0x0000001f1f1fa220 */ /* 0x000fe20000400000 */
[----:B------:R-:W-:Y:S01]  /*61d0*/  FSETP.GEU.AND P2, PT, R47, -126, PT ;  /* 0xc2fc00002f00780b */ /* 0x000fe20003f4e000 */
[----:B--2---:R-:W-:-:S02]  /*61e0*/  FFMA R42, R95, R42, -R24 ;  /* 0x0000002a5f2a7223 */ /* 0x004fc40000000818 */
[----:B------:R-:W2:Y:S02]  /*61f0*/  LDC R71, c[0x0][0x604] ;  /* 0x00018100ff477b82 */ /* 0x000ea40000000800 */
[----:B------:R-:W-:Y:S01]  /*6200*/  @!P4 FMUL R51, R51, 0.5 ;  /* 0x3f0000003333c820 */ /* 0x000fe20000400000 */
[----:B------:R-:W5:Y:S01]  /*6210*/  MUFU.EX2 R63, R63 ;  /* 0x0000003f003f7308 */ /* 0x000f620000000800 */
[----:B-1----:R-:W-:Y:S01]  /*6220*/  @!P5 FMUL R39, R39, R39 ;  /* 0x000000272727d220 */ /* 0x002fe20000400000 */
[----:B------:R-:W-:Y:S01]  /*6230*/  FSETP.GEU.AND P5, PT, R55, -126, PT ;  /* 0xc2fc00003700780b */ /* 0x000fe20003fae000 */
[----:B---3--:R-:W-:Y:S02]  /*6240*/  FFMA R95, R98, R75, -R24 ;  /* 0x0000004b625f7223 */ /* 0x008fe40000000818 */
[----:B------:R-:W1:Y:S02]  /*6250*/  LDC R50, c[0x0][0x604] ;  /* 0x00018100ff327b82 */ /* 0x000e640000000800 */
[----:B------:R-:W-:Y:S01]  /*6260*/  @!P2 FMUL R47, R47, 0.5 ;  /* 0x3f0000002f2fa820 */ /* 0x000fe20000400000 */
[----:B------:R-:W3:Y:S01]  /*6270*/  MUFU.EX2 R51, R51 ;  /* 0x0000003300337308 */ /* 0x000ee20000000800 */
[----:B-----5:R-:W-:Y:S01]  /*6280*/  @!P6 FMUL R43, R43, R43 ;  /* 0x0000002b2b2be220 */ /* 0x020fe20000400000 */
[----:B------:R-:W-:-:S03]  /*6290*/  FSETP.GEU.AND P6, PT, R59, -126, PT ;  /* 0xc2fc00003b00780b */ /* 0x000fc60003fce000 */
[----:B------:R-:W5:Y:S02]  /*62a0*/  LDC R75, c[0x0][0x604] ;  /* 0x00018100ff4b7b82 */ /* 0x000f640000000800 */
[----:B------:R-:W-:Y:S01]  /*62b0*/  @!P5 FMUL R55, R55, 0.5 ;  /* 0x3f0000003737d820 */ /* 0x000fe20000400000 */
[----:B------:R-:W3:Y:S01]  /*62c0*/  MUFU.EX2 R47, R47 ;  /* 0x0000002f002f7308 */ /* 0x000ee20000000800 */
[----:B------:R-:W-:Y:S01]  /*62d0*/  @!P3 FMUL R63, R63, R63 ;  /* 0x0000003f3f3fb220 */ /* 0x000fe20000400000 */
[----:B------:R-:W-:Y:S01]  /*62e0*/  FSETP.GEU.AND P3, PT, R87, -126, PT ;  /* 0xc2fc00005700780b */ /* 0x000fe20003f6e000 */
[----:B----4-:R-:W-:Y:S02]  /*62f0*/  FFMA R46, R99, R46, -R24 ;  /* 0x0000002e632e7223 */ /* 0x010fe40000000818 */
[----:B------:R-:W4:Y:S02]  /*6300*/  LDC R54, c[0x0][0x604] ;  /* 0x00018100ff367b82 */ /* 0x000f240000000800 */
[----:B------:R-:W-:Y:S01]  /*6310*/  @!P6 FMUL R59, R59, 0.5 ;  /* 0x3f0000003b3be820 */ /* 0x000fe20000400000 */
[----:B------:R-:W2:Y:S01]  /*6320*/  MUFU.EX2 R55, R55 ;  /* 0x0000003700377308 */ /* 0x000ea20000000800 */
[----:B---3--:R-:W-:Y:S01]  /*6330*/  @!P4 FMUL R51, R51, R51 ;  /* 0x000000333333c220 */ /* 0x008fe20000400000 */
[----:B------:R-:W-:-:S03]  /*6340*/  FSETP.GEU.AND P4, PT, R30, -126, PT ;  /* 0xc2fc00001e00780b */ /* 0x000fc60003f8e000 */
[----:B------:R-:W3:Y:S02]  /*6350*/  LDC R79, c[0x0][0x604] ;  /* 0x00018100ff4f7b82 */ /* 0x000ee40000000800 */
[----:B------:R-:W-:Y:S01]  /*6360*/  @!P3 FMUL R87, R87, 0.5 ;  /* 0x3f0000005757b820 */ /* 0x000fe20000400000 */
[----:B------:R-:W1:Y:S01]  /*6370*/  MUFU.EX2 R59, R59 ;  /* 0x0000003b003b7308 */ /* 0x000e620000000800 */
[----:B------:R-:W-:Y:S01]  /*6380*/  @!P2 FMUL R47, R47, R47 ;  /* 0x0000002f2f2fa220 */ /* 0x000fe20000400000 */
[----:B------:R-:W-:Y:S01]  /*6390*/  FSETP.GEU.AND P2, PT, R86, -126, PT ;  /* 0xc2fc00005600780b */ /* 0x000fe20003f4e000 */
[----:B-----5:R-:W-:-:S04]  /*63a0*/  FFMA R106, R106, R75, -R24 ;  /* 0x0000004b6a6a7223 */ /* 0x020fc80000000818 */
[----:B------:R-:W-:Y:S01]  /*63b0*/  @!P4 FMUL R30, R30, 0.5 ;  /* 0x3f0000001e1ec820 */ /* 0x000fe20000400000 */
[----:B------:R-:W5:Y:S01]  /*63c0*/  MUFU.EX2 R90, R87 ;  /* 0x00000057005a7308 */ /* 0x000f620000000800 */
[----:B--2---:R-:W-:Y:S01]  /*63d0*/  @!P5 FMUL R55, R55, R55 ;  /* 0x000000373737d220 */ /* 0x004fe20000400000 */
[----:B------:R-:W-:Y:S01]  /*63e0*/  FSETP.GEU.AND P5, PT, R34, -126, PT ;  /* 0xc2fc00002200780b */ /* 0x000fe20003fae000 */
[----:B------:R-:W2:Y:S04]  /*63f0*/  LDC R75, c[0x0][0x604] ;  /* 0x00018100ff4b7b82 */ /* 0x000ea80000000800 */
[----:B------:R-:W-:Y:S01]  /*6400*/  @!P2 FMUL R86, R86, 0.5 ;  /* 0x3f0000005656a820 */ /* 0x000fe20000400000 */
[----:B------:R5:W4:Y:S01]  /*6410*/  MUFU.EX2 R91, R30 ;  /* 0x0000001e005b7308 */ /* 0x000b220000000800 */
[----:B-1----:R-:W-:Y:S01]  /*6420*/  @!P6 FMUL R59, R59, R59 ;  /* 0x0000003b3b3be220 */ /* 0x002fe20000400000 */
[----:B------:R-:W-:Y:S01]  /*6430*/  FSETP.GEU.AND P6, PT, R38, -126, PT ;  /* 0xc2fc00002600780b */ /* 0x000fe20003fce000 */
[----:B------:R-:W1:Y:S04]  /*6440*/  LDC R62, c[0x0][0x604] ;  /* 0x00018100ff3e7b82 */ /* 0x000e680000000800 */
[----:B------:R-:W-:Y:S01]  /*6450*/  @!P5 FMUL R34, R34, 0.5 ;  /* 0x3f0000002222d820 */ /* 0x000fe20000400000 */
[----:B------:R-:W3:Y:S01]  /*6460*/  MUFU.EX2 R136, R86 ;  /* 0x0000005600887308 */ /* 0x000ee20000000800 */
[----:B-----5:R-:W-:Y:S01]  /*6470*/  @!P3 FMUL R90, R90, R90 ;  /* 0x0000005a5a5ab220 */ /* 0x020fe20000400000 */
[----:B------:R-:W-:Y:S01]  /*6480*/  FSETP.GEU.AND P3, PT, R95, -126, PT ;  /* 0xc2fc00005f00780b */ /* 0x000fe20003f6e000 */
[--C-:B------:R-:W-:Y:S01]  /*6490*/  FFMA R30, R102, R71, -R24.reuse ;  /* 0x00000047661e7223 */ /* 0x100fe20000000818 */
[----:B------:R-:W5:Y:S03]  /*64a0*/  LDC R83, c[0x0][0x604] ;  /* 0x00018100ff537b82 */ /* 0x000f660000000800 */
[----:B------:R-:W-:Y:S01]  /*64b0*/  @!P6 FMUL R38, R38, 0.5 ;  /* 0x3f0000002626e820 */ /* 0x000fe20000400000 */
[----:B------:R3:W1:Y:S01]  /*64c0*/  MUFU.EX2 R94, R34 ;  /* 0x00000022005e7308 */ /* 0x0006620000000800 */
[----:B----4-:R-:W-:Y:S01]  /*64d0*/  @!P4 FMUL R91, R91, R91 ;  /* 0x0000005b5b5bc220 */ /* 0x010fe20000400000 */
[----:B------:R-:W-:Y:S01]  /*64e0*/  FSETP.GEU.AND P4, PT, R46, -126, PT ;  /* 0xc2fc00002e00780b */ /* 0x000fe20003f8e000 */
[--C-:B--2---:R-:W-:Y:S01]  /*64f0*/  FFMA R114, R114, R75, -R24.reuse ;  /* 0x0000004b72727223 */ /* 0x104fe20000000818 */
[----:B------:R-:W2:Y:S03]  /*6500*/  LDC R71, c[0x0][0x604] ;  /* 0x00018100ff477b82 */ /* 0x000ea60000000800 */
[----:B------:R-:W-:Y:S01]  /*6510*/  @!P3 FMUL R95, R95, 0.5 ;  /* 0x3f0000005f5fb820 */ /* 0x000fe20000400000 */
[----:B------:R4:W5:Y:S01]  /*6520*/  MUFU.EX2 R98, R38 ;  /* 0x0000002600627308 */ /* 0x0009620000000800 */
[----:B---3--:R-:W-:Y:S01]  /*6530*/  @!P2 FMUL R136, R136, R136 ;  /* 0x000000888888a220 */ /* 0x008fe20000400000 */
[----:B------:R-:W-:Y:S01]  /*6540*/  FFMA R34, R103, R50, -R24 ;  /* 0x0000003267227223 */ /* 0x000fe20000000818 */
[----:B------:R-:W-:Y:S01]  /*6550*/  FSETP.GEU.AND P2, PT, R42, -126, PT ;  /* 0xc2fc00002a00780b */ /* 0x000fe20003f4e000 */
[----:B------:R-:W3:Y:S01]  /*6560*/  LDC R50, c[0x0][0x604] ;  /* 0x00018100ff327b82 */ /* 0x000ee20000000800 */
[----:B-1----:R-:W-:-:S02]  /*6570*/  FFMA R62, R77, R62, -R154 ;  /* 0x0000003e4d3e7223 */ /* 0x002fc4000000089a */
[----:B------:R-:W-:Y:S01]  /*6580*/  @!P4 FMUL R46, R46, 0.5 ;  /* 0x3f0000002e2ec820 */ /* 0x000fe20000400000 */
[----:B------:R-:W1:Y:S01]  /*6590*/  MUFU.EX2 R95, R95 ;  /* 0x0000005f005f7308 */ /* 0x000e620000000800 */
[----:B------:R-:W-:Y:S01]  /*65a0*/  @!P5 FMUL R94, R94, R94 ;  /* 0x0000005e5e5ed220 */ /* 0x000fe20000400000 */
[----:B------:R-:W-:Y:S01]  /*65b0*/  FSETP.GEU.AND P5, PT, R30, -126, PT ;  /* 0xc2fc00001e00780b */ /* 0x000fe20003fae000 */
[----:B----4-:R-:W-:Y:S01]  /*65c0*/  FFMA R38, R107, R54, -R24 ;  /* 0x000000366b267223 */ /* 0x010fe20000000818 */
[----:B------:R-:W4:Y:S04]  /*65d0*/  LDC R75, c[0x0][0x604] ;  /* 0x00018100ff4b7b82 */ /* 0x000f280000000800 */
[----:B------:R-:W-:Y:S01]  /*65e0*/  @!P2 FMUL R42, R42, 0.5 ;  /* 0x3f0000002a2aa820 */ /* 0x000fe20000400000 */
[----:B-----5:R-:W-:Y:S01]  /*65f0*/  @!P6 FMUL R98, R98, R98 ;  /* 0x000000626262e220 */ /* 0x020fe20000400000 */
[----:B------:R-:W-:Y:S01]  /*6600*/  FSETP.GEU.AND P6, PT, R34, -126, PT ;  /* 0xc2fc00002200780b */ /* 0x000fe20003fce000 */
[----:B------:R5:W2:Y:S01]  /*6610*/  MUFU.EX2 R102, R46 ;  /* 0x0000002e00667308 */ /* 0x000aa20000000800 */
[----:B------:R-:W3:Y:S03]  /*6620*/  LDC R86, c[0x0][0x604] ;  /* 0x00018100ff567b82 */ /* 0x000ee60000000800 */
[----:B------:R-:W-:Y:S01]  /*6630*/  @!P5 FMUL R30, R30, 0.5 ;  /* 0x3f0000001e1ed820 */ /* 0x000fe20000400000 */
[----:B-1----:R-:W-:Y:S01]  /*6640*/  @!P3 FMUL R95, R95, R95 ;  /* 0x0000005f5f5fb220 */ /* 0x002fe20000400000 */
[----:B------:R-:W-:-:S02]  /*6650*/  FSETP.GEU.AND P3, PT, R38, -126, PT ;  /* 0xc2fc00002600780b */ /* 0x000fc40003f6e000 */
[----:B------:R2:W1:Y:S01]  /*6660*/  MUFU.EX2 R99, R42 ;  /* 0x0000002a00637308 */ /* 0x0004620000000800 */
[----:B-----5:R-:W5:Y:S03]  /*6670*/  LDC R46, c[0x0][0x604] ;  /* 0x00018100ff2e7b82 */ /* 0x020f660000000800 */
[----:B------:R-:W-:-:S04]  /*6680*/  @!P6 FMUL R34, R34, 0.5 ;  /* 0x3f0000002222e820 */ /* 0x000fc80000400000 */
[----:B------:R3:W1:Y:S01]  /*6690*/  MUFU.EX2 R103, R30 ;  /* 0x0000001e00677308 */ /* 0x0006620000000800 */
[--C-:B--2---:R-:W-:Y:S01]  /*66a0*/  FFMA R42, R110, R71, -R24.reuse ;  /* 0x000000476e2a7223 */ /* 0x104fe20000000818 */
[----:B------:R-:W-:Y:S01]  /*66b0*/  @!P4 FMUL R102, R102, R102 ;  /* 0x000000666666c220 */ /* 0x000fe20000400000 */
[----:B------:R-:W2:Y:S01]  /*66c0*/  LDC R71, c[0x0][0x604] ;  /* 0x00018100ff477b82 */ /* 0x000ea20000000800 */
[----:B------:R-:W-:Y:S01]  /*66d0*/  @!P3 FMUL R38, R38, 0.5 ;  /* 0x3f0000002626b820 */ /* 0x000fe20000400000 */
[--C-:B----4-:R-:W-:Y:S01]  /*66e0*/  FFMA R126, R126, R75, -R24.reuse ;  /* 0x0000004b7e7e7223 */ /* 0x110fe20000000818 */
[----:B------:R-:W-:Y:S02]  /*66f0*/  FSETP.GEU.AND P4, PT, R42, -126, PT ;  /* 0xc2fc00002a00780b */ /* 0x000fe40003f8e000 */
[----:B------:R5:W4:Y:S01]  /*6700*/  MUFU.EX2 R107, R34 ;  /* 0x00000022006b7308 */ /* 0x000b220000000800 */
[----:B---3--:R-:W-:Y:S01]  /*6710*/  FFMA R30, R111, R50, -R24 ;  /* 0x000000326f1e7223 */ /* 0x008fe20000000818 */
[----:B-1----:R-:W-:Y:S01]  /*6720*/  @!P2 FMUL R99, R99, R99 ;  /* 0x000000636363a220 */ /* 0x002fe20000400000 */
[----:B------:R-:W-:Y:S01]  /*6730*/  FSETP.GEU.AND P2, PT, R106, -126, PT ;  /* 0xc2fc00006a00780b */ /* 0x000fe20003f4e000 */
[----:B------:R-:W1:Y:S01]  /*6740*/  LDC R50, c[0x0][0x604] ;  /* 0x00018100ff327b82 */ /* 0x000e620000000800 */
[----:B------:R-:W-:-:S03]  /*6750*/  FFMA R86, R155, R86, -R154 ;  /* 0x000000569b567223 */ /* 0x000fc6000000089a */
[----:B------:R3:W3:Y:S01]  /*6760*/  MUFU.EX2 R110, R38 ;  /* 0x00000026006e7308 */ /* 0x0006e20000000800 */
[----:B------:R-:W-:Y:S01]  /*6770*/  @!P5 FMUL R103, R103, R103 ;  /* 0x000000676767d220 */ /* 0x000fe20000400000 */
[----:B------:R-:W-:Y:S01]  /*6780*/  FSETP.GEU.AND P5, PT, R30, -126, PT ;  /* 0xc2fc00001e00780b */ /* 0x000fe20003fae000 */
[--C-:B-----5:R-:W-:Y:S01]  /*6790*/  FFMA R34, R115, R46, -R24.reuse ;  /* 0x0000002e73227223 */ /* 0x120fe20000000818 */
[----:B------:R-:W-:Y:S01]  /*67a0*/  @!P4 FMUL R42, R42, 0.5 ;  /* 0x3f0000002a2ac820 */ /* 0x000fe20000400000 */
[----:B------:R-:W5:Y:S03]  /*67b0*/  LDC R75, c[0x0][0x604] ;  /* 0x00018100ff4b7b82 */ /* 0x000f660000000800 */
[----:B------:R-:W-:Y:S01]  /*67c0*/  @!P2 FMUL R106, R106, 0.5 ;  /* 0x3f0000006a6aa820 */ /* 0x000fe20000400000 */
[----:B----4-:R-:W-:Y:S01]  /*67d0*/  @!P6 FMUL R107, R107, R107 ;  /* 0x0000006b6b6be220 */ /* 0x010fe20000400000 */
[----:B------:R-:W-:Y:S01]  /*67e0*/  FSETP.GEU.AND P6, PT, R114, -126, PT ;  /* 0xc2fc00007200780b */ /* 0x000fe20003fce000 */
[----:B--2---:R-:W-:Y:S01]  /*67f0*/  FFMA R46, R122, R71, -R24 ;  /* 0x000000477a2e7223 */ /* 0x004fe20000000818 */
[----:B------:R2:W4:Y:S01]  /*6800*/  MUFU.EX2 R111, R42 ;  /* 0x0000002a006f7308 */ /* 0x0005220000000800 */
[----:B---3--:R-:W3:Y:S02]  /*6810*/  LDC R38, c[0x0][0x604] ;  /* 0x00018100ff267b82 */ /* 0x008ee40000000800 */
[----:B------:R-:W-:Y:S01]  /*6820*/  @!P5 FMUL R30, R30, 0.5 ;  /* 0x3f0000001e1ed820 */ /* 0x000fe20000400000 */
[----:B------:R-:W-:Y:S01]  /*6830*/  @!P3 FMUL R110, R110, R110 ;  /* 0x0000006e6e6eb220 */ /* 0x000fe20000400000 */
[----:B------:R-:W-:-:S03]  /*6840*/  FSETP.GEU.AND P3, PT, R46, -126, PT ;  /* 0xc2fc00002e00780b */ /* 0x000fc60003f6e000 */
[----:B------:R-:W3:Y:S01]  /*6850*/  MUFU.EX2 R106, R106 ;  /* 0x0000006a006a7308 */ /* 0x000ee20000000800 */
[----:B------:R-:W5:Y:S01]  /*6860*/  LDC R71, c[0x0][0x604] ;  /* 0x00018100ff477b82 */ /* 0x000f620000000800 */
[----:B-1----:R-:W-:Y:S01]  /*6870*/  FFMA R123, R123, R50, -R24 ;  /* 0x000000327b7b7223 */ /* 0x002fe20000000818 */
[----:B------:R-:W-:-:S05]  /*6880*/  @!P6 FMUL R114, R114, 0.5 ;  /* 0x3f0000007272e820 */ /* 0x000fca0000400000 */
[----:B------:R5:W1:Y:S01]  /*6890*/  MUFU.EX2 R115, R30 ;  /* 0x0000001e00737308 */ /* 0x000a620000000800 */
[----:B--2---:R-:W2:Y:S01]  /*68a0*/  LDC R42, c[0x0][0x604] ;  /* 0x00018100ff2a7b82 */ /* 0x004ea20000000800 */
[----:B----4-:R-:W-:Y:S01]  /*68b0*/  @!P4 FMUL R111, R111, R111 ;  /* 0x0000006f6f6fc220 */ /* 0x010fe20000400000 */
[----:B------:R-:W-:Y:S01]  /*68c0*/  @!P3 FMUL R46, R46, 0.5 ;  /* 0x3f0000002e2eb820 */ /* 0x000fe20000400000 */
[----:B------:R-:W-:-:S04]  /*68d0*/  FSETP.GEU.AND P4, PT, R123, -126, PT ;  /* 0xc2fc00007b00780b */ /* 0x000fc80003f8e000 */
[----:B------:R-:W4:Y:S01]  /*68e0*/  MUFU.EX2 R144, R114 ;  /* 0x0000007200907308 */ /* 0x000f220000000800 */
[--C-:B---3--:R-:W-:Y:S01]  /*68f0*/  FFMA R127, R127, R38, -R24.reuse ;  /* 0x000000267f7f7223 */ /* 0x108fe20000000818 */
[----:B------:R-:W-:Y:S01]  /*6900*/  @!P2 FMUL R106, R106, R106 ;  /* 0x0000006a6a6aa220 */ /* 0x000fe20000400000 */
[----:B------:R-:W-:Y:S01]  /*6910*/  FSETP.GEU.AND P2, PT, R34, -126, PT ;  /* 0xc2fc00002200780b */ /* 0x000fe20003f4e000 */
[----:B------:R-:W3:Y:S01]  /*6920*/  LDC R38, c[0x0][0x604] ;  /* 0x00018100ff267b82 */ /* 0x000ee20000000800 */
[----:B-----5:R-:W-:-:S03]  /*6930*/  FFMA R30, R134, R75, -R24 ;  /* 0x0000004b861e7223 */ /* 0x020fc60000000818 */
[----:B------:R-:W5:Y:S01]  /*6940*/  MUFU.EX2 R114, R46 ;  /* 0x0000002e00727308 */ /* 0x000f620000000800 */
[----:B-1----:R-:W-:Y:S01]  /*6950*/  @!P5 FMUL R115, R115, R115 ;  /* 0x000000737373d220 */ /* 0x002fe20000400000 */
[----:B------:R-:W-:Y:S01]  /*6960*/  FSETP.GEU.AND P5, PT, R126, -126, PT ;  /* 0xc2fc00007e00780b */ /* 0x000fe20003fae000 */
[--C-:B------:R-:W-:Y:S01]  /*6970*/  FFMA R130, R130, R71, -R24.reuse ;  /* 0x0000004782827223 */ /* 0x100fe20000000818 */
[----:B------:R-:W-:Y:S01]  /*6980*/  @!P4 FMUL R123, R123, 0.5 ;  /* 0x3f0000007b7bc820 */ /* 0x000fe20000400000 */
[----:B------:R-:W1:Y:S03]  /*6990*/  LDC R71, c[0x0][0x604] ;  /* 0x00018100ff477b82 */ /* 0x000e660000000800 */
[----:B------:R-:W-:Y:S01]  /*69a0*/  @!P2 FMUL R34, R34, 0.5 ;  /* 0x3f0000002222a820 */ /* 0x000fe20000400000 */
[----:B----4-:R-:W-:Y:S01]  /*69b0*/  @!P6 FMUL R144, R144, R144 ;  /* 0x000000909090e220 */ /* 0x010fe20000400000 */
[----:B------:R-:W-:Y:S01]  /*69c0*/  FSETP.GEU.AND P6, PT, R127, -126, PT ;  /* 0xc2fc00007f00780b */ /* 0x000fe20003fce000 */
[--C-:B--2---:R-:W-:Y:S01]  /*69d0*/  FFMA R131, R131, R42, -R24.reuse ;  /* 0x0000002a83837223 */ /* 0x104fe20000000818 */
[----:B------:R-:W2:Y:S01]  /*69e0*/  MUFU.EX2 R123, R123 ;  /* 0x0000007b007b7308 */ /* 0x000ea20000000800 */
[----:B------:R-:W-:Y:S01]  /*69f0*/  FFMA R42, R138, R79, -R24 ;  /* 0x0000004f8a2a7223 */ /* 0x000fe20000000818 */
[----:B------:R-:W4:Y:S01]  /*6a00*/  LDC R75, c[0x0][0x604] ;  /* 0x00018100ff4b7b82 */ /* 0x000f220000000800 */
[----:B------:R-:W-:Y:S01]  /*6a10*/  @!P5 FMUL R126, R126, 0.5 ;  /* 0x3f0000007e7ed820 */ /* 0x000fe20000400000 */
[----:B-----5:R-:W-:Y:S01]  /*6a20*/  @!P3 FMUL R114, R114, R114 ;  /* 0x000000727272b220 */ /* 0x020fe20000400000 */
[----:B------:R-:W-:-:S03]  /*6a30*/  FSETP.GEU.AND P3, PT, R131, -126, PT ;  /* 0xc2fc00008300780b */ /* 0x000fc60003f6e000 */
[----:B------:R-:W5:Y:S01]  /*6a40*/  MUFU.EX2 R122, R34 ;  /* 0x00000022007a7308 */ /* 0x000f620000000800 */
[----:B---3--:R-:W-:Y:S01]  /*6a50*/  FFMA R38, R135, R38, -R24 ;  /* 0x0000002687267223 */ /* 0x008fe20000000818 */
[----:B------:R-:W3:Y:S01]  /*6a60*/  LDC R46, c[0x0][0x604] ;  /* 0x00018100ff2e7b82 */ /* 0x000ee20000000800 */
[----:B------:R-:W-:-:S05]  /*6a70*/  @!P6 FMUL R127, R127, 0.5 ;  /* 0x3f0000007f7fe820 */ /* 0x000fca0000400000 */
[----:B------:R-:W4:Y:S01]  /*6a80*/  MUFU.EX2 R126, R126 ;  /* 0x0000007e007e7308 */ /* 0x000f220000000800 */
[----:B-1----:R-:W-:Y:S01]  /*6a90*/  FFMA R156, R156, R71, -R154 ;  /* 0x000000479c9c7223 */ /* 0x002fe2000000089a */
[----:B--2---:R-:W-:Y:S01]  /*6aa0*/  @!P4 FMUL R123, R123, R123 ;  /* 0x0000007b7b7bc220 */ /* 0x004fe20000400000 */
[----:B------:R-:W-:Y:S01]  /*6ab0*/  @!P3 FMUL R131, R131, 0.5 ;  /* 0x3f0000008383b820 */ /* 0x000fe20000400000 */
[----:B------:R-:W1:Y:S01]  /*6ac0*/  LDC R71, c[0x0][0x604] ;  /* 0x00018100ff477b82 */ /* 0x000e620000000800 */
[----:B------:R-:W-:-:S03]  /*6ad0*/  FSETP.GEU.AND P4, PT, R30, -126, PT ;  /* 0xc2fc00001e00780b */ /* 0x000fc60003f8e000 */
[----:B------:R-:W2:Y:S01]  /*6ae0*/  MUFU.EX2 R127, R127 ;  /* 0x0000007f007f7308 */ /* 0x000ea20000000800 */
[----:B-----5:R-:W-:Y:S01]  /*6af0*/  @!P2 FMUL R122, R122, R122 ;  /* 0x0000007a7a7aa220 */ /* 0x020fe20000400000 */
[----:B------:R-:W-:Y:S01]  /*6b00*/  FSETP.GEU.AND P2, PT, R130, -126, PT ;  /* 0xc2fc00008200780b */ /* 0x000fe20003f4e000 */
[----:B----4-:R-:W-:Y:S01]  /*6b10*/  FFMA R36, R36, R75, -R154 ;  /* 0x0000004b24247223 */ /* 0x010fe2000000089a */
[----:B------:R-:W4:Y:S04]  /*6b20*/  LDC R34, c[0x0][0x604] ;  /* 0x00018100ff227b82 */ /* 0x000f280000000800 */
[----:B------:R-:W5:Y:S01]  /*6b30*/  MUFU.EX2 R134, R131 ;  /* 0x0000008300867308 */ /* 0x000f620000000800 */
[----:B------:R-:W-:Y:S01]  /*6b40*/  @!P5 FMUL R126, R126, R126 ;  /* 0x0000007e7e7ed220 */ /* 0x000fe20000400000 */
[----:B------:R-:W-:Y:S01]  /*6b50*/  FSETP.GEU.AND P5, PT, R38, -126, PT ;  /* 0xc2fc00002600780b */ /* 0x000fe20003fae000 */
[----:B------:R-:W-:Y:S01]  /*6b60*/  @!P4 FMUL R30, R30, 0.5 ;  /* 0x3f0000001e1ec820 */ /* 0x000fe20000400000 */
[----:B------:R-:W3:Y:S01]  /*6b70*/  LDC R75, c[0x0][0x604] ;  /* 0x00018100ff4b7b82 */ /* 0x000ee20000000800 */
[----:B------:R-:W-:-:S02]  /*6b80*/  FSETP.GEU.AND P1, PT, R36, -126, PT ;  /* 0xc2fc00002400780b */ /* 0x000fc40003f2e000 */
[----:B------:R-:W-:Y:S01]  /*6b90*/  @!P2 FMUL R130, R130, 0.5 ;  /* 0x3f0000008282a820 */ /* 0x000fe20000400000 */
[----:B------:R1:W3:Y:S01]  /*6ba0*/  MUFU.EX2 R135, R30 ;  /* 0x0000001e00877308 */ /* 0x0002e20000000800 */
[----:B--2---:R-:W-:Y:S01]  /*6bb0*/  @!P6 FMUL R127, R127, R127 ;  /* 0x0000007f7f7fe220 */ /* 0x004fe20000400000 */
[----:B------:R-:W-:Y:S02]  /*6bc0*/  FSETP.GEU.AND P6, PT, R42, -126, PT ;  /* 0xc2fc00002a00780b */ /* 0x000fe40003fce000 */
[----:B------:R-:W2:Y:S03]  /*6bd0*/  LDC R79, c[0x0][0x604] ;  /* 0x00018100ff4f7b82 */ /* 0x000ea60000000800 */
[----:B------:R-:W-:Y:S01]  /*6be0*/  @!P5 FMUL R38, R38, 0.5 ;  /* 0x3f0000002626d820 */ /* 0x000fe20000400000 */
[----:B------:R-:W3:Y:S01]  /*6bf0*/  MUFU.EX2 R130, R130 ;  /* 0x0000008200827308 */ /* 0x000ee20000000800 */
[----:B-----5:R-:W-:Y:S01]  /*6c00*/  @!P3 FMUL R134, R134, R134 ;  /* 0x000000868686b220 */ /* 0x020fe20000400000 */
[----:B------:R-:W-:Y:S01]  /*6c10*/  FSETP.GEU.AND P3, PT, R86, -126, PT ;  /* 0xc2fc00005600780b */ /* 0x000fe20003f6e000 */
[--C-:B-1----:R-:W-:Y:S01]  /*6c20*/  FFMA R30, R32, R71, -R154.reuse ;  /* 0x00000047201e7223 */ /* 0x102fe2000000089a */
[--C-:B----4-:R-:W-:Y:S01]  /*6c30*/  FFMA R34, R29, R34, -R154.reuse ;  /* 0x000000221d227223 */ /* 0x110fe2000000089a */
[----:B------:R-:W1:Y:S01]  /*6c40*/  LDC R71, c[0x0][0x604] ;  /* 0x00018100ff477b82 */ /* 0x000e620000000800 */
[--C-:B---3--:R-:W-:Y:S01]  /*6c50*/  FFMA R32, R33, R46, -R154.reuse ;  /* 0x0000002e21207223 */ /* 0x108fe2000000089a */
[----:B------:R-:W-:Y:S01]  /*6c60*/  @!P6 FMUL R42, R42, 0.5 ;  /* 0x3f0000002a2ae820 */ /* 0x000fe20000400000 */
[----:B------:R3:W4:Y:S01]  /*6c70*/  MUFU.EX2 R138, R38 ;  /* 0x00000026008a7308 */ /* 0x0007220000000800 */
[----:B------:R-:W-:Y:S01]  /*6c80*/  @!P4 FMUL R135, R135, R135 ;  /* 0x000000878787c220 */ /* 0x000fe20000400000 */
[----:B------:R-:W-:Y:S01]  /*6c90*/  FSETP.GEU.AND P4, PT, R34, -126, PT ;  /* 0xc2fc00002200780b */ /* 0x000fe20003f8e000 */
[----:B------:R-:W-:Y:S01]  /*6ca0*/  @!P1 FMUL R36, R36, 0.5 ;  /* 0x3f00000024249820 */ /* 0x000fe20000400000 */
[----:B------:R-:W-:Y:S01]  /*6cb0*/  FFMA R44, R44, R75, -R154 ;  /* 0x0000004b2c2c7223 */ /* 0x000fe2000000089a */
[----:B------:R-:W5:Y:S02]  /*6cc0*/  LDC R46, c[0x0][0x604] ;  /* 0x00018100ff2e7b82 */ /* 0x000f640000000800 */
[----:B------:R-:W-:Y:S01]  /*6cd0*/  @!P3 FMUL R86, R86, 0.5 ;  /* 0x3f0000005656b820 */ /* 0x000fe20000400000 */
[----:B------:R2:W1:Y:S01]  /*6ce0*/  MUFU.EX2 R131, R42 ;  /* 0x0000002a00837308 */ /* 0x0004620000000800 */
[----:B------:R-:W-:Y:S01]  /*6cf0*/  @!P2 FMUL R130, R130, R130 ;  /* 0x000000828282a220 */ /* 0x000fe20000400000 */
[----:B------:R-:W-:-:S03]  /*6d00*/  FSETP.GEU.AND P2, PT, R156, -126, PT ;  /* 0xc2fc00009c00780b */ /* 0x000fc60003f4e000 */
[----:B---3--:R-:W3:Y:S02]  /*6d10*/  LDC R38, c[0x0][0x604] ;  /* 0x00018100ff267b82 */ /* 0x008ee40000000800 */
[----:B------:R-:W-:Y:S01]  /*6d20*/  @!P4 FMUL R34, R34, 0.5 ;  /* 0x3f0000002222c820 */ /* 0x000fe20000400000 */
[----:B------:R-:W1:Y:S01]  /*6d30*/  MUFU.EX2 R86, R86 ;  /* 0x0000005600567308 */ /* 0x000e620000000800 */
[----:B----4-:R-:W-:Y:S01]  /*6d40*/  @!P5 FMUL R138, R138, R138 ;  /* 0x0000008a8a8ad220 */ /* 0x010fe20000400000 */
[----:B------:R-:W-:-:S03]  /*6d50*/  FSETP.GEU.AND P5, PT, R30, -126, PT ;  /* 0xc2fc00001e00780b */ /* 0x000fc60003fae000 */
[----:B--2---:R-:W2:Y:S01]  /*6d60*/  LDC R42, c[0x0][0x604] ;  /* 0x00018100ff2a7b82 */ /* 0x004ea20000000800 */
[----:B-1----:R-:W-:Y:S01]  /*6d70*/  FFMA R40, R40, R71, -R154 ;  /* 0x0000004728287223 */ /* 0x002fe2000000089a */
[----:B------:R-:W-:Y:S01]  /*6d80*/  @!P2 FMUL R156, R156, 0.5 ;  /* 0x3f0000009c9ca820 */ /* 0x000fe20000400000 */
[----:B------:R-:W1:Y:S01]  /*6d90*/  MUFU.EX2 R33, R34 ;  /* 0x0000002200217308 */ /* 0x000e620000000800 */
[----:B------:R-:W-:Y:S01]  /*6da0*/  @!P6 FMUL R131, R131, R131 ;  /* 0x000000838383e220 */ /* 0x000fe20000400000 */
[----:B------:R-:W-:-:S03]  /*6db0*/  FSETP.GEU.AND P6, PT, R32, -126, PT ;  /* 0xc2fc00002000780b */ /* 0x000fc60003fce000 */
[----:B------:R-:W4:Y:S02]  /*6dc0*/  LDC R71, c[0x0][0x604] ;  /* 0x00018100ff477b82 */ /* 0x000f240000000800 */
[----:B------:R-:W-:Y:S01]  /*6dd0*/  @!P5 FMUL R30, R30, 0.5 ;  /* 0x3f0000001e1ed820 */ /* 0x000fe20000400000 */
[----:B------:R-:W5:Y:S01]  /*6de0*/  MUFU.EX2 R29, R156 ;  /* 0x0000009c001d7308 */ /* 0x000f620000000800 */
[----:B------:R-:W-:Y:S01]  /*6df0*/  @!P3 FMUL R86, R86, R86 ;  /* 0x000000565656b220 */ /* 0x000fe20000400000 */
[----:B------:R-:W-:Y:S01]  /*6e00*/  FSETP.GEU.AND P3, PT, R40, -126, PT ;  /* 0xc2fc00002800780b */ /* 0x000fe20003f6e000 */
[--C-:B---3--:R-:W-:Y:S02]  /*6e10*/  FFMA R38, R37, R38, -R154.reuse ;  /* 0x0000002625267223 */ /* 0x108fe4000000089a */
[----:B------:R-:W3:Y:S02]  /*6e20*/  LDC R75, c[0x0][0x604] ;  /* 0x00018100ff4b7b82 */ /* 0x000ee40000000800 */
[----:B------:R-:W-:Y:S01]  /*6e30*/  @!P6 FMUL R32, R32, 0.5 ;  /* 0x3f0000002020e820 */ /* 0x000fe20000400000 */
[----:B------:R-:W4:Y:S01]  /*6e40*/  MUFU.EX2 R30, R30 ;  /* 0x0000001e001e7308 */ /* 0x000f220000000800 */
[----:B-1----:R-:W-:Y:S01]  /*6e50*/  @!P4 FMUL R33, R33, R33 ;  /* 0x000000212121c220 */ /* 0x002fe20000400000 */
[----:B--2---:R-:W-:-:S03]  /*6e60*/  FFMA R34, R41, R42, -R154 ;  /* 0x0000002a29227223 */ /* 0x004fc6000000089a */
[----:B------:R-:W1:Y:S02]  /*6e70*/  LDC R58, c[0x0][0x604] ;  /* 0x00018100ff3a7b82 */ /* 0x000e640000000800 */
[----:B------:R-:W-:Y:S01]  /*6e80*/  @!P3 FMUL R40, R40, 0.5 ;  /* 0x3f0000002828b820 */ /* 0x000fe20000400000 */
[----:B------:R-:W2:Y:S01]  /*6e90*/  MUFU.EX2 R37, R32 ;  /* 0x0000002000257308 */ /* 0x000ea20000000800 */
[----:B-----5:R-:W-:Y:S01]  /*6ea0*/  @!P2 FMUL R29, R29, R29 ;  /* 0x0000001d1d1da220 */ /* 0x020fe20000400000 */
[----:B------:R-:W-:Y:S02]  /*6eb0*/  FSETP.GEU.AND P4, PT, R34, -126, PT ;  /* 0xc2fc00002200780b */ /* 0x000fe40003f8e000 */
[----:B------:R-:W-:Y:S01]  /*6ec0*/  FSETP.GEU.AND P2, PT, R38, -126, PT ;  /* 0xc2fc00002600780b */ /* 0x000fe20003f4e000 */
[----:B----4-:R-:W-:Y:S01]  /*6ed0*/  FFMA R48, R48, R71, -R154 ;  /* 0x0000004730307223 */ /* 0x010fe2000000089a */
[----:B------:R-:W4:Y:S02]  /*6ee0*/  LDC R42, c[0x0][0x604] ;  /* 0x00018100ff2a7b82 */ /* 0x000f240000000800 */
[----:B------:R5:W1:Y:S01]  /*6ef0*/  MUFU.EX2 R82, R36 ;  /* 0x0000002400527308 */ /* 0x000a620000000800 */
[----:B------:R-:W-:Y:S01]  /*6f00*/  @!P5 FMUL R30, R30, R30 ;  /* 0x0000001e1e1ed220 */ /* 0x000fe20000400000 */
[----:B------:R-:W-:-:S04]  /*6f10*/  FSETP.GEU.AND P5, PT, R44, -126, PT ;  /* 0xc2fc00002c00780b */ /* 0x000fc80003fae000 */
[----:B------:R-:W4:Y:S01]  /*6f20*/  LDC R71, c[0x0][0x604] ;  /* 0x00018100ff477b82 */ /* 0x000f220000000800 */
[--C-:B---3--:R-:W-:Y:S01]  /*6f30*/  FFMA R52, R52, R75, -R154.reuse ;  /* 0x0000004b34347223 */ /* 0x108fe2000000089a */
[----:B------:R-:W-:Y:S01]  /*6f40*/  @!P4 FMUL R34, R34, 0.5 ;  /* 0x3f0000002222c820 */ /* 0x000fe20000400000 */
[--C-:B-----5:R-:W-:Y:S01]  /*6f50*/  FFMA R36, R45, R46, -R154.reuse ;  /* 0x0000002e2d247223 */ /* 0x120fe2000000089a */
[----:B--2---:R-:W-:Y:S01]  /*6f60*/  @!P6 FMUL R37, R37, R37 ;  /* 0x000000252525e220 */ /* 0x004fe20000400000 */
[----:B------:R-:W2:Y:S01]  /*6f70*/  MUFU.EX2 R45, R40 ;  /* 0x00000028002d7308 */ /* 0x000ea20000000800 */
[----:B------:R-:W-:Y:S02]  /*6f80*/  @!P2 FMUL R38, R38, 0.5 ;  /* 0x3f0000002626a820 */ /* 0x000fe40000400000 */
[----:B------:R-:W-:Y:S01]  /*6f90*/  FSETP.GEU.AND P6, PT, R36, -126, PT ;  /* 0xc2fc00002400780b */ /* 0x000fe20003fce000 */
[----:B------:R-:W3:Y:S01]  /*6fa0*/  LDC R46, c[0x0][0x604] ;  /* 0x00018100ff2e7b82 */ /* 0x000ee20000000800 */
[----:B------:R-:W-:Y:S01]  /*6fb0*/  @!P5 FMUL R44, R44, 0.5 ;  /* 0x3f0000002c2cd820 */ /* 0x000fe20000400000 */
[----:B-1----:R-:W-:Y:S01]  /*6fc0*/  @!P1 FMUL R82, R82, R82 ;  /* 0x0000005252529220 */ /* 0x002fe20000400000 */
[----:B------:R-:W-:Y:S01]  /*6fd0*/  FSETP.GEU.AND P1, PT, R48, -126, PT ;  /* 0xc2fc00003000780b */ /* 0x000fe20003f2e000 */
[----:B------:R-:W1:Y:S01]  /*6fe0*/  MUFU.EX2 R32, R34 ;  /* 0x0000002200207308 */ /* 0x000e620000000800 */
[----:B------:R-:W-:-:S03]  /*6ff0*/  FFMA R58, R85, R58, -R154 ;  /* 0x0000003a553a7223 */ /* 0x000fc6000000089a */
[----:B------:R-:W5:Y:S04]  /*7000*/  LDC R75, c[0x0][0x604] ;  /* 0x00018100ff4b7b82 */ /* 0x000f680000000800 */
[----:B------:R-:W-:Y:S01]  /*7010*/  @!P6 FMUL R36, R36, 0.5 ;  /* 0x3f0000002424e820 */ /* 0x000fe20000400000 */
[----:B--2---:R-:W-:Y:S01]  /*7020*/  @!P3 FMUL R45, R45, R45 ;  /* 0x0000002d2d2db220 */ /* 0x004fe20000400000 */
[----:B------:R-:W-:Y:S01]  /*7030*/  FSETP.GEU.AND P3, PT, R52, -126, PT ;  /* 0xc2fc00003400780b */ /* 0x000fe20003f6e000 */
[----:B------:R4:W2:Y:S01]  /*7040*/  MUFU.EX2 R41, R38 ;  /* 0x0000002600297308 */ /* 0x0008a20000000800 */
[----:B------:R-:W-:Y:S01]  /*7050*/  @!P1 FMUL R48, R48, 0.5 ;  /* 0x3f00000030309820 */ /* 0x000fe20000400000 */
[----:B------:R-:W2:Y:S01]  /*7060*/  LDC R54, c[0x0][0x604] ;  /* 0x00018100ff367b82 */ /* 0x000ea20000000800 */
[----:B-1----:R-:W-:-:S05]  /*7070*/  @!P4 FMUL R32, R32, R32 ;  /* 0x000000202020c220 */ /* 0x002fca0000400000 */
[----:B------:R-:W1:Y:S01]  /*7080*/  MUFU.EX2 R78, R44 ;  /* 0x0000002c004e7308 */ /* 0x000e620000000800 */
[--C-:B----4-:R-:W-:Y:S01]  /*7090*/  FFMA R38, R49, R42, -R154.reuse ;  /* 0x0000002a31267223 */ /* 0x110fe2000000089a */
[----:B---3--:R-:W-:Y:S01]  /*70a0*/  FFMA R40, R53, R46, -R154 ;  /* 0x0000002e35287223 */ /* 0x008fe2000000089a */
[----:B------:R-:W3:Y:S01]  /*70b0*/  LDC R42, c[0x0][0x604] ;  /* 0x00018100ff2a7b82 */ /* 0x000ee20000000800 */
[----:B------:R-:W-:-:S03]  /*70c0*/  @!P3 FMUL R52, R52, 0.5 ;  /* 0x3f0000003434b820 */ /* 0x000fc60000400000 */
[----:B------:R-:W-:Y:S01]  /*70d0*/  FSETP.GEU.AND P4, PT, R40, -126, PT ;  /* 0xc2fc00002800780b */ /* 0x000fe20003f8e000 */
[----:B------:R4:W1:Y:S01]  /*70e0*/  MUFU.EX2 R49, R36 ;  /* 0x0000002400317308 */ /* 0x0008620000000800 */
[----:B-----5:R-:W-:Y:S01]  /*70f0*/  FFMA R60, R60, R75, -R154 ;  /* 0x0000004b3c3c7223 */ /* 0x020fe2000000089a */
[----:B--2---:R-:W-:Y:S01]  /*7100*/  @!P2 FMUL R41, R41, R41 ;  /* 0x000000292929a220 */ /* 0x004fe20000400000 */
[----:B------:R-:W2:Y:S01]  /*7110*/  LDC R75, c[0x0][0x604] ;  /* 0x00018100ff4b7b82 */ /* 0x000ea20000000800 */
[----:B------:R-:W-:-:S04]  /*7120*/  FSETP.GEU.AND P2, PT, R38, -126, PT ;  /* 0xc2fc00002600780b */ /* 0x000fc80003f4e000 */
[----:B------:R-:W5:Y:S01]  /*7130*/  MUFU.EX2 R53, R48 ;  /* 0x0000003000357308 */ /* 0x000f620000000800 */
[--C-:B----4-:R-:W-:Y:S01]  /*7140*/  FFMA R36, R56, R71, -R154.reuse ;  /* 0x0000004738247223 */ /* 0x110fe2000000089a */
[----:B-1----:R-:W-:Y:S01]  /*7150*/  @!P5 FMUL R78, R78, R78 ;  /* 0x0000004e4e4ed220 */ /* 0x002fe20000400000 */
[----:B------:R-:W1:Y:S01]  /*7160*/  LDC R71, c[0x0][0x604] ;  /* 0x00018100ff477b82 */ /* 0x000e620000000800 */
[----:B------:R-:W-:Y:S01]  /*7170*/  @!P4 FMUL R40, R40, 0.5 ;  /* 0x3f0000002828c820 */ /* 0x000fe20000400000 */
[--C-:B------:R-:W-:Y:S01]  /*7180*/  FFMA R54, R93, R54, -R154.reuse ;  /* 0x000000365d367223 */ /* 0x100fe2000000089a */
[----:B------:R-:W-:Y:S02]  /*7190*/  FSETP.GEU.AND P5, PT, R36, -126, PT ;  /* 0xc2fc00002400780b */ /* 0x000fe40003fae000 */
[----:B------:R-:W4:Y:S01]  /*71a0*/  MUFU.EX2 R74, R52 ;  /* 0x00000034004a7308 */ /* 0x000f220000000800 */
[----:B------:R-:W-:Y:S01]  /*71b0*/  @!P2 FMUL R38, R38, 0.5 ;  /* 0x3f0000002626a820 */ /* 0x000fe20000400000 */
[----:B------:R-:W-:Y:S01]  /*71c0*/  @!P6 FMUL R49, R49, R49 ;  /* 0x000000313131e220 */ /* 0x000fe20000400000 */
[----:B------:R-:W1:Y:S01]  /*71d0*/  LDC R46, c[0x0][0x604] ;  /* 0x00018100ff2e7b82 */ /* 0x000e620000000800 */
[----:B---3--:R-:W-:-:S04]  /*71e0*/  FFMA R42, R57, R42, -R154 ;  /* 0x0000002a392a7223 */ /* 0x008fc8000000089a */
[----:B------:R-:W3:Y:S01]  /*71f0*/  MUFU.EX2 R57, R40 ;  /* 0x0000002800397308 */ /* 0x000ee20000000800 */
[----:B-----5:R-:W-:Y:S01]  /*7200*/  @!P1 FMUL R53, R53, R53 ;  /* 0x0000003535359220 */ /* 0x020fe20000400000 */
[----:B------:R-:W-:Y:S01]  /*7210*/  FSETP.GEU.AND P1, PT, R60, -126, PT ;  /* 0xc2fc00003c00780b */ /* 0x000fe20003f2e000 */
[----:B------:R-:W5:Y:S01]  /*7220*/  LDC R44, c[0x0][0x604] ;  /* 0x00018100ff2c7b82 */ /* 0x000f620000000800 */
[----:B------:R-:W-:Y:S01]  /*7230*/  @!P5 FMUL R36, R36, 0.5 ;  /* 0x3f0000002424d820 */ /* 0x000fe20000400000 */
[--C-:B--2---:R-:W-:Y:S01]  /*7240*/  FFMA R66, R68, R75, -R154.reuse ;  /* 0x0000004b44427223 */ /* 0x104fe2000000089a */
[----:B------:R-:W-:Y:S02]  /*7250*/  FSETP.GEU.AND P6, PT, R42, -126, PT ;  /* 0xc2fc00002a00780b */ /* 0x000fe40003fce000 */
[----:B------:R-:W2:Y:S01]  /*7260*/  MUFU.EX2 R34, R38 ;  /* 0x0000002600227308 */ /* 0x000ea20000000800 */
[----:B----4-:R-:W-:Y:S01]  /*7270*/  @!P3 FMUL R74, R74, R74 ;  /* 0x0000004a4a4ab220 */ /* 0x010fe20000400000 */
[--C-:B-1----:R-:W-:Y:S01]  /*7280*/  FFMA R64, R64, R71, -R154.reuse ;  /* 0x0000004740407223 */ /* 0x102fe2000000089a */
[----:B------:R-:W1:Y:S04]  /*7290*/  LDC R75, c[0x0][0x604] ;  /* 0x00018100ff4b7b82 */ /* 0x000e680000000800 */
[----:B------:R-:W-:Y:S01]  /*72a0*/  @!P1 FMUL R60, R60, 0.5 ;  /* 0x3f0000003c3c9820 */ /* 0x000fe20000400000 */
[----:B------:R-:W-:Y:S01]  /*72b0*/  FSETP.GEU.AND P3, PT, R64, -126, PT ;  /* 0xc2fc00004000780b */ /* 0x000fe20003f6e000 */
[----:B------:R-:W4:Y:S01]  /*72c0*/  MUFU.EX2 R36, R36 ;  /* 0x0000002400247308 */ /* 0x000f220000000800 */
[----:B---3--:R-:W-:Y:S01]  /*72d0*/  @!P4 FMUL R57, R57, R57 ;  /* 0x000000393939c220 */ /* 0x008fe20000400000 */
[----:B------:R-:W-:Y:S01]  /*72e0*/  FFMA R40, R65, R46, -R154 ;  /* 0x0000002e41287223 */ /* 0x000fe2000000089a */
[----:B------:R-:W3:Y:S01]  /*72f0*/  LDC R71, c[0x0][0x604] ;  /* 0x00018100ff477b82 */ /* 0x000ee20000000800 */
[----:B------:R-:W-:-:S03]  /*7300*/  @!P6 FMUL R42, R42, 0.5 ;  /* 0x3f0000002a2ae820 */ /* 0x000fc60000400000 */
[----:B------:R-:W-:Y:S01]  /*7310*/  FSETP.GEU.AND P4, PT, R40, -126, PT ;  /* 0xc2fc00002800780b */ /* 0x000fe20003f8e000 */
[----:B------:R4:W1:Y:S01]  /*7320*/  MUFU.EX2 R70, R60 ;  /* 0x0000003c00467308 */ /* 0x0008620000000800 */
[----:B--2---:R-:W-:Y:S01]  /*7330*/  @!P2 FMUL R34, R34, R34 ;  /* 0x000000222222a220 */ /* 0x004fe20000400000 */
[----:B-----5:R-:W-:Y:S01]  /*7340*/  FFMA R38, R61, R44, -R154 ;  /* 0x0000002c3d267223 */ /* 0x020fe2000000089a */
[----:B------:R-:W2:Y:S01]  /*7350*/  LDC R52, c[0x0][0x604] ;  /* 0x00018100ff347b82 */ /* 0x000ea20000000800 */
[----:B------:R-:W-:-:S03]  /*7360*/  @!P3 FMUL R64, R64, 0.5 ;  /* 0x3f0000004040b820 */ /* 0x000fc60000400000 */
[----:B------:R-:W-:Y:S01]  /*7370*/  FSETP.GEU.AND P2, PT, R38, -126, PT ;  /* 0xc2fc00002600780b */ /* 0x000fe20003f4e000 */
[----:B------:R5:W5:Y:S01]  /*7380*/  MUFU.EX2 R61, R42 ;  /* 0x0000002a003d7308 */ /* 0x000b620000000800 */
[--C-:B----4-:R-:W-:Y:S01]  /*7390*/  FFMA R60, R72, R79, -R154.reuse ;  /* 0x0000004f483c7223 */ /* 0x110fe2000000089a */
[----:B------:R-:W-:Y:S01]  /*73a0*/  @!P5 FMUL R36, R36, R36 ;  /* 0x000000242424d220 */ /* 0x000fe20000400000 */
[----:B------:R-:W4:Y:S01]  /*73b0*/  LDC R79, c[0x0][0x604] ;  /* 0x00018100ff4f7b82 */ /* 0x000f220000000800 */
[----:B------:R-:W-:Y:S01]  /*73c0*/  FSETP.GEU.AND P5, PT, R66, -126, PT ;  /* 0xc2fc00004200780b */ /* 0x000fe20003fae000 */
[----:B------:R-:W-:Y:S01]  /*73d0*/  @!P4 FMUL R40, R40, 0.5 ;  /* 0x3f0000002828c820 */ /* 0x000fe20000400000 */
[--C-:B-1----:R-:W-:Y:S02]  /*73e0*/  FFMA R75, R76, R75, -R154.reuse ;  /* 0x0000004b4c4b7223 */ /* 0x102fe4000000089a */
[----:B------:R-:W1:Y:S01]  /*73f0*/  MUFU.EX2 R64, R64 ;  /* 0x0000004000407308 */ /* 0x000e620000000800 */
[----:B------:R-:W-:Y:S01]  /*7400*/  @!P1 FMUL R70, R70, R70 ;  /* 0x0000004646469220 */ /* 0x000fe20000400000 */
[----:B------:R-:W-:Y:S01]  /*7410*/  FSETP.GEU.AND P1, PT, R60, -126, PT ;  /* 0xc2fc00003c00780b */ /* 0x000fe20003f2e000 */
[--C-:B---3--:R-:W-:Y:S01]  /*7420*/  FFMA R71, R69, R71, -R154.reuse ;  /* 0x0000004745477223 */ /* 0x108fe2000000089a */
[----:B------:R-:W-:Y:S01]  /*7430*/  @!P2 FMUL R38, R38, 0.5 ;  /* 0x3f0000002626a820 */ /* 0x000fe20000400000 */
[----:B-----5:R-:W3:Y:S03]  /*7440*/  LDC R42, c[0x0][0x604] ;  /* 0x00018100ff2a7b82 */ /* 0x020ee60000000800 */
[----:B------:R-:W5:Y:S01]  /*7450*/  MUFU.EX2 R69, R40 ;  /* 0x0000002800457308 */ /* 0x000f620000000800 */
[----:B------:R-:W-:Y:S01]  /*7460*/  @!P5 FMUL R66, R66, 0.5 ;  /* 0x3f0000004242d820 */ /* 0x000fe20000400000 */
[----:B------:R-:W-:Y:S01]  /*7470*/  @!P6 FMUL R61, R61, R61 ;  /* 0x0000003d3d3de220 */ /* 0x000fe20000400000 */
[----:B------:R-:W-:Y:S01]  /*7480*/  FSETP.GEU.AND P6, PT, R71, -126, PT ;  /* 0xc2fc00004700780b */ /* 0x000fe20003fce000 */
[--C-:B--2---:R-:W-:Y:S01]  /*7490*/  FFMA R52, R89, R52, -R154.reuse ;  /* 0x0000003459347223 */ /* 0x104fe2000000089a */
[----:B------:R-:W2:Y:S02]  /*74a0*/  LDC R87, c[0x0][0x604] ;  /* 0x00018100ff577b82 */ /* 0x000ea40000000800 */
[----:B------:R-:W-:Y:S01]  /*74b0*/  @!P1 FMUL R60, R60, 0.5 ;  /* 0x3f0000003c3c9820 */ /* 0x000fe20000400000 */
[----:B------:R5:W3:Y:S01]  /*74c0*/  MUFU.EX2 R65, R38 ;  /* 0x0000002600417308 */ /* 0x000ae20000000800 */
[----:B-1----:R-:W-:Y:S01]  /*74d0*/  @!P3 FMUL R64, R64, R64 ;  /* 0x000000404040b220 */ /* 0x002fe20000400000 */
[----:B------:R-:W-:Y:S01]  /*74e0*/  FSETP.GEU.AND P3, PT, R75, -126, PT ;  /* 0xc2fc00004b00780b */ /* 0x000fe20003f6e000 */
[----:B----4-:R-:W-:-:S02]  /*74f0*/  FFMA R56, R80, R79, -R154 ;  /* 0x0000004f50387223 */ /* 0x010fc4000000089a */
[----:B------:R-:W1:Y:S03]  /*7500*/  LDC R79, c[0x0][0x604] ;  /* 0x00018100ff4f7b82 */ /* 0x000e660000000800 */
[----:B------:R-:W4:Y:S01]  /*7510*/  MUFU.EX2 R66, R66 ;  /* 0x0000004200427308 */ /* 0x000f220000000800 */
[----:B-----5:R-:W-:Y:S01]  /*7520*/  @!P4 FMUL R69, R69, R69 ;  /* 0x000000454545c220 */ /* 0x020fe20000400000 */
[----:B------:R-:W-:Y:S01]  /*7530*/  FSETP.GEU.AND P4, PT, R62, -126, PT ;  /* 0xc2fc00003e00780b */ /* 0x000fe20003f8e000 */
[----:B------:R-:W-:Y:S02]  /*7540*/  @!P6 FMUL R71, R71, 0.5 ;  /* 0x3f0000004747e820 */ /* 0x000fe40000400000 */
[----:B------:R-:W5:Y:S01]  /*7550*/  LDC R38, c[0x0][0x604] ;  /* 0x00018100ff267b82 */ /* 0x000f620000000800 */
[----:B---3--:R-:W-:Y:S01]  /*7560*/  FFMA R73, R73, R42, -R154 ;  /* 0x0000002a49497223 */ /* 0x008fe2000000089a */
[----:B------:R-:W-:Y:S01]  /*7570*/  @!P3 FMUL R75, R75, 0.5 ;  /* 0x3f0000004b4bb820 */ /* 0x000fe20000400000 */
[----:B------:R-:W3:Y:S01]  /*7580*/  MUFU.EX2 R60, R60 ;  /* 0x0000003c003c7308 */ /* 0x000ee20000000800 */
[----:B------:R-:W-:-:S02]  /*7590*/  @!P2 FMUL R65, R65, R65 ;  /* 0x000000414141a220 */ /* 0x000fc40000400000 */
[C---:B------:R-:W-:Y:S02]  /*75a0*/  FSETP.GEU.AND P2, PT, R73.reuse, -126, PT ;  /* 0xc2fc00004900780b */ /* 0x040fe40003f4e000 */
[----:B------:R-:W2:Y:S02]  /*75b0*/  LDC R89, c[0x0][0x604] ;  /* 0x00018100ff597b82 */ /* 0x000ea40000000800 */
[----:B------:R-:W-:Y:S01]  /*75c0*/  @!P4 FMUL R62, R62, 0.5 ;  /* 0x3f0000003e3ec820 */ /* 0x000fe20000400000 */
[----:B------:R-:W5:Y:S01]  /*75d0*/  MUFU.EX2 R75, R75 ;  /* 0x0000004b004b7308 */ /* 0x000f620000000800 */
[----:B----4-:R-:W-:Y:S01]  /*75e0*/  @!P5 FMUL R66, R66, R66 ;  /* 0x000000424242d220 */ /* 0x010fe20000400000 */
[----:B------:R-:W-:Y:S01]  /*75f0*/  FSETP.GEU.AND P5, PT, R56, -126, PT ;  /* 0xc2fc00003800780b */ /* 0x000fe20003fae000 */
[--C-:B-1----:R-:W-:Y:S02]  /*7600*/  FFMA R79, R88, R79, -R154.reuse ;  /* 0x0000004f584f7223 */ /* 0x102fe4000000089a */
[----:B------:R-:W1:Y:S03]  /*7610*/  LDC R93, c[0x0][0x604] ;  /* 0x00018100ff5d7b82 */ /* 0x000e660000000800 */
[----:B------:R-:W4:Y:S01]  /*7620*/  MUFU.EX2 R71, R71 ;  /* 0x0000004700477308 */ /* 0x000f220000000800 */
[----:B---3--:R-:W-:Y:S01]  /*7630*/  @!P1 FMUL R60, R60, R60 ;  /* 0x0000003c3c3c9220 */ /* 0x008fe20000400000 */
[----:B------:R-:W-:Y:S01]  /*7640*/  @!P2 FMUL R73, R73, 0.5 ;  /* 0x3f0000004949a820 */ /* 0x000fe20000400000 */
[--C-:B-----5:R-:W-:Y:S01]  /*7650*/  FFMA R77, R81, R38, -R154.reuse ;  /* 0x00000026514d7223 */ /* 0x120fe2000000089a */
[----:B------:R-:W-:-:S03]  /*7660*/  FFMA R81, R84, R83, -R154 ;  /* 0x0000005354517223 */ /* 0x000fc6000000089a */
[----:B------:R-:W-:Y:S01]  /*7670*/  @!P5 FMUL R56, R56, 0.5 ;  /* 0x3f0000003838d820 */ /* 0x000fe20000400000 */
[----:B------:R-:W3:Y:S01]  /*7680*/  LDC R83, c[0x0][0x604] ;  /* 0x00018100ff537b82 */ /* 0x000ee20000000800 */
[----:B------:R-:W5:Y:S01]  /*7690*/  MUFU.EX2 R62, R62 ;  /* 0x0000003e003e7308 */ /* 0x000f620000000800 */
[----:B------:R-:W-:Y:S01]  /*76a0*/  @!P3 FMUL R75, R75, R75 ;  /* 0x0000004b4b4bb220 */ /* 0x000fe20000400000 */
[----:B------:R-:W-:Y:S02]  /*76b0*/  FSETP.GEU.AND P1, PT, R81, -126, PT ;  /* 0xc2fc00005100780b */ /* 0x000fe40003f2e000 */
[----:B------:R-:W-:-:S03]  /*76c0*/  FSETP.GEU.AND P3, PT, R79, -126, PT ;  /* 0xc2fc00004f00780b */ /* 0x000fc60003f6e000 */
[----:B------:R-:W2:Y:S01]  /*76d0*/  LDC R50, c[0x0][0x604] ;  /* 0x00018100ff327b82 */ /* 0x000ea20000000800 */
[----:B----4-:R-:W-:Y:S01]  /*76e0*/  @!P6 FMUL R71, R71, R71 ;  /* 0x000000474747e220 */ /* 0x010fe20000400000 */
[----:B------:R-:W4:Y:S01]  /*76f0*/  MUFU.EX2 R56, R56 ;  /* 0x0000003800387308 */ /* 0x000f220000000800 */
[----:B------:R-:W-:Y:S01]  /*7700*/  FSETP.GEU.AND P6, PT, R77, -126, PT ;  /* 0xc2fc00004d00780b */ /* 0x000fe20003fce000 */
[----:B-1----:R-:W-:-:S04]  /*7710*/  FFMA R44, R104, R93, -R154 ;  /* 0x0000005d682c7223 */ /* 0x002fc8000000089a */
[----:B------:R-:W-:Y:S01]  /*7720*/  @!P1 FMUL R81, R81, 0.5 ;  /* 0x3f00000051519820 */ /* 0x000fe20000400000 */
[----:B------:R-:W1:Y:S01]  /*7730*/  LDC R38, c[0x0][0x604] ;  /* 0x00018100ff267b82 */ /* 0x000e620000000800 */
[----:B------:R-:W-:Y:S01]  /*7740*/  @!P3 FMUL R79, R79, 0.5 ;  /* 0x3f0000004f4fb820 */ /* 0x000fe20000400000 */
[----:B-----5:R-:W-:Y:S01]  /*7750*/  @!P4 FMUL R62, R62, R62 ;  /* 0x0000003e3e3ec220 */ /* 0x020fe20000400000 */
[----:B------:R-:W-:Y:S01]  /*7760*/  FSETP.GEU.AND P4, PT, R52, -126, PT ;  /* 0xc2fc00003400780b */ /* 0x000fe20003f8e000 */
[----:B------:R-:W5:Y:S01]  /*7770*/  MUFU.EX2 R73, R73 ;  /* 0x0000004900497308 */ /* 0x000f620000000800 */
[--C-:B---3--:R-:W-:Y:S02]  /*7780*/  FFMA R85, R92, R83, -R154.reuse ;  /* 0x000000535c557223 */ /* 0x108fe4000000089a */
[----:B------:R-:W-:Y:S01]  /*7790*/  @!P6 FMUL R77, R77, 0.5 ;  /* 0x3f0000004d4de820 */ /* 0x000fe20000400000 */
[--C-:B--2---:R-:W-:Y:S01]  /*77a0*/  FFMA R83, R96, R87, -R154.reuse ;  /* 0x0000005760537223 */ /* 0x104fe2000000089a */
[----:B----4-:R-:W-:Y:S01]  /*77b0*/  @!P5 FMUL R56, R56, R56 ;  /* 0x000000383838d220 */ /* 0x010fe20000400000 */
[----:B------:R-:W-:-:S02]  /*77c0*/  FFMA R87, R100, R89, -R154 ;  /* 0x0000005964577223 */ /* 0x000fc4000000089a */
[----:B------:R-:W2:Y:S01]  /*77d0*/  MUFU.EX2 R81, R81 ;  /* 0x0000005100517308 */ /* 0x000ea20000000800 */
[----:B------:R-:W-:Y:S01]  /*77e0*/  FSETP.GEU.AND P5, PT, R85, -126, PT ;  /* 0xc2fc00005500780b */ /* 0x000fe20003fae000 */
[----:B------:R-:W3:Y:S01]  /*77f0*/  LDC R89, c[0x0][0x604] ;  /* 0x00018100ff597b82 */ /* 0x000ee20000000800 */
[----:B------:R-:W-:Y:S01]  /*7800*/  FFMA R50, R101, R50, -R154 ;  /* 0x0000003265327223 */ /* 0x000fe2000000089a */
[----:B------:R-:W-:-:S04]  /*7810*/  @!P4 FMUL R52, R52, 0.5 ;  /* 0x3f0000003434c820 */ /* 0x000fc80000400000 */
[----:B------:R-:W4:Y:S01]  /*7820*/  MUFU.EX2 R79, R79 ;  /* 0x0000004f004f7308 */ /* 0x000f220000000800 */
[----:B-----5:R-:W-:Y:S01]  /*7830*/  @!P2 FMUL R73, R73, R73 ;  /* 0x000000494949a220 */ /* 0x020fe20000400000 */
[----:B------:R-:W5:Y:S01]  /*7840*/  LDC R46, c[0x0][0x604] ;  /* 0x00018100ff2e7b82 */ /* 0x000f620000000800 */
[----:B------:R-:W-:Y:S01]  /*7850*/  FSETP.GEU.AND P2, PT, R58, -126, PT ;  /* 0xc2fc00003a00780b */ /* 0x000fe20003f4e000 */
[--C-:B-1----:R-:W-:Y:S02]  /*7860*/  FFMA R105, R105, R38, -R154.reuse ;  /* 0x0000002669697223 */ /* 0x102fe4000000089a */
[----:B------:R-:W-:Y:S02]  /*7870*/  @!P5 FMUL R85, R85, 0.5 ;  /* 0x3f0000005555d820 */ /* 0x000fe40000400000 */
[----:B------:R-:W1:Y:S01]  /*7880*/  MUFU.EX2 R77, R77 ;  /* 0x0000004d004d7308 */ /* 0x000e620000000800 */
[----:B--2---:R-:W-:Y:S01]  /*7890*/  @!P1 FMUL R81, R81, R81 ;  /* 0x0000005151519220 */ /* 0x004fe20000400000 */
[----:B------:R-:W-:Y:S01]  /*78a0*/  FSETP.GEU.AND P1, PT, R83, -126, PT ;  /* 0xc2fc00005300780b */ /* 0x000fe20003f2e000 */
[----:B------:R-:W2:Y:S05]  /*78b0*/  LDC R93, c[0x0][0x604] ;  /* 0x00018100ff5d7b82 */ /* 0x000eaa0000000800 */
[----:B------:R-:W5:Y:S01]  /*78c0*/  MUFU.EX2 R52, R52 ;  /* 0x0000003400347308 */ /* 0x000f620000000800 */
[----:B----4-:R-:W-:Y:S01]  /*78d0*/  @!P3 FMUL R79, R79, R79 ;  /* 0x0000004f4f4fb220 */ /* 0x010fe20000400000 */
[----:B------:R-:W-:Y:S01]  /*78e0*/  FSETP.GEU.AND P3, PT, R87, -126, PT ;  /* 0xc2fc00005700780b */ /* 0x000fe20003f6e000 */
[----:B------:R-:W4:Y:S01]  /*78f0*/  LDC R38, c[0x0][0x604] ;  /* 0x00018100ff267b82 */ /* 0x000f220000000800 */
[----:B---3--:R-:W-:Y:S01]  /*7900*/  FFMA R108, R108, R89, -R154 ;  /* 0x000000596c6c7223 */ /* 0x008fe2000000089a */
[----:B------:R-:W-:-:S02]  /*7910*/  @!P2 FMUL R58, R58, 0.5 ;  /* 0x3f0000003a3aa820 */ /* 0x000fc40000400000 */
[----:B------:R-:W-:Y:S01]  /*7920*/  @!P1 FMUL R83, R83, 0.5 ;  /* 0x3f00000053539820 */ /* 0x000fe20000400000 */
[----:B------:R-:W3:Y:S01]  /*7930*/  MUFU.EX2 R85, R85 ;  /* 0x0000005500557308 */ /* 0x000ee20000000800 */
[----:B-1----:R-:W-:Y:S01]  /*7940*/  @!P6 FMUL R77, R77, R77 ;  /* 0x0000004d4d4de220 */ /* 0x002fe20000400000 */
[----:B------:R-:W-:Y:S01]  /*7950*/  FSETP.GEU.AND P6, PT, R54, -126, PT ;  /* 0xc2fc00003600780b */ /* 0x000fe20003fce000 */
[--C-:B-----5:R-:W-:Y:S01]  /*7960*/  FFMA R46, R109, R46, -R154.reuse ;  /* 0x0000002e6d2e7223 */ /* 0x120fe2000000089a */
[----:B------:R-:W1:Y:S03]  /*7970*/  LDC R89, c[0x0][0x604] ;  /* 0x00018100ff597b82 */ /* 0x000e660000000800 */
[----:B------:R-:W-:Y:S01]  /*7980*/  @!P3 FMUL R87, R87, 0.5 ;  /* 0x3f0000005757b820 */ /* 0x000fe20000400000 */
[----:B------:R-:W5:Y:S01]  /*7990*/  MUFU.EX2 R83, R83 ;  /* 0x0000005300537308 */ /* 0x000f620000000800 */
[----:B------:R-:W-:Y:S01]  /*79a0*/  @!P4 FMUL R52, R52, R52 ;  /* 0x000000343434c220 */ /* 0x000fe20000400000 */
[----:B------:R-:W-:Y:S01]  /*79b0*/  FSETP.GEU.AND P4, PT, R50, -126, PT ;  /* 0xc2fc00003200780b */ /* 0x000fe20003f8e000 */
[--C-:B--2---:R-:W-:Y:S01]  /*79c0*/  FFMA R109, R120, R93, -R154.reuse ;  /* 0x0000005d786d7223 */ /* 0x104fe2000000089a */
[----:B------:R-:W2:Y:S03]  /*79d0*/  LDC R48, c[0x0][0x604] ;  /* 0x00018100ff307b82 */ /* 0x000ea60000000800 */
[----:B------:R-:W-:Y:S01]  /*79e0*/  @!P6 FMUL R54, R54, 0.5 ;  /* 0x3f0000003636e820 */ /* 0x000fe20000400000 */
[----:B------:R-:W1:Y:S01]  /*79f0*/  MUFU.EX2 R87, R87 ;  /* 0x0000005700577308 */ /* 0x000e620000000800 */
[----:B---3--:R-:W-:Y:S01]  /*7a00*/  @!P5 FMUL R85, R85, R85 ;  /* 0x000000555555d220 */ /* 0x008fe20000400000 */
[----:B------:R-:W-:Y:S01]  /*7a10*/  FSETP.GEU.AND P5, PT, R44, -126, PT ;  /* 0xc2fc00002c00780b */ /* 0x000fe20003fae000 */
[----:B----4-:R-:W-:Y:S01]  /*7a20*/  FFMA R38, R121, R38, -R154 ;  /* 0x0000002679267223 */ /* 0x010fe2000000089a */
[----:B------:R-:W3:Y:S01]  /*7a30*/  LDC R93, c[0x0][0x604] ;  /* 0x00018100ff5d7b82 */ /* 0x000ee20000000800 */
[----:B------:R-:W-:Y:S01]  /*7a40*/  FADD R92, R86, R85 ;  /* 0x00000055565c7221 */ /* 0x000fe20000000000 */
[----:B------:R-:W-:Y:S01]  /*7a50*/  F2FP.F16.F32.PACK_AB R86, R33, R86 ;  /* 0x000000562156723e */ /* 0x000fe200000000ff */
[----:B------:R-:W-:Y:S01]  /*7a60*/  @!P4 FMUL R50, R50, 0.5 ;  /* 0x3f0000003232c820 */ /* 0x000fe20000400000 */
[----:B------:R-:W4:Y:S01]  /*7a70*/  MUFU.EX2 R54, R54 ;  /* 0x0000003600367308 */ /* 0x000f220000000800 */
[----:B-----5:R-:W-:Y:S01]  /*7a80*/  @!P1 FMUL R83, R83, R83 ;  /* 0x0000005353539220 */ /* 0x020fe20000400000 */
[----:B------:R-:W-:-:S02]  /*7a90*/  FSETP.GEU.AND P1, PT, R108, -126, PT ;  /* 0xc2fc00006c00780b */ /* 0x000fc40003f2e000 */
[----:B------:R-:W5:Y:S01]  /*7aa0*/  LDC R42, c[0x0][0x604] ;  /* 0x00018100ff2a7b82 */ /* 0x000f620000000800 */
[--C-:B-1----:R-:W-:Y:S01]  /*7ab0*/  FFMA R121, R124, R89, -R154.reuse ;  /* 0x000000597c797223 */ /* 0x102fe2000000089a */
[----:B------:R-:W-:Y:S01]  /*7ac0*/  FADD R84, R30, R83 ;  /* 0x000000531e547221 */ /* 0x000fe20000000000 */
[----:B------:R-:W-:Y:S01]  /*7ad0*/  @!P5 FMUL R44, R44, 0.5 ;  /* 0x3f0000002c2cd820 */ /* 0x000fe20000400000 */
[----:B------:R-:W1:Y:S01]  /*7ae0*/  MUFU.EX2 R50, R50 ;  /* 0x0000003200327308 */ /* 0x000e620000000800 */
[----:B------:R-:W-:Y:S01]  /*7af0*/  @!P3 FMUL R87, R87, R87 ;  /* 0x000000575757b220 */ /* 0x000fe20000400000 */
[----:B------:R-:W-:Y:S02]  /*7b00*/  FSETP.GEU.AND P3, PT, R109, -126, PT ;  /* 0xc2fc00006d00780b */ /* 0x000fe40003f6e000 */
[----:B------:R-:W5:Y:S01]  /*7b10*/  LDC R40, c[0x0][0x604] ;  /* 0x00018100ff287b82 */ /* 0x000f620000000800 */
[----:B--2---:R-:W-:Y:S01]  /*7b20*/  FFMA R48, R97, R48, -R154 ;  /* 0x0000003061307223 */ /* 0x004fe2000000089a */
[----:B------:R-:W-:Y:S01]  /*7b30*/  FADD R72, R82, R87 ;  /* 0x0000005752487221 */ /* 0x000fe20000000000 */
[----:B------:R-:W-:Y:S01]  /*7b40*/  @!P1 FMUL R108, R108, 0.5 ;  /* 0x3f0000006c6c9820 */ /* 0x000fe20000400000 */
[----:B------:R-:W2:Y:S01]  /*7b50*/  MUFU.EX2 R44, R44 ;  /* 0x0000002c002c7308 */ /* 0x000ea20000000800 */
[----:B----4-:R-:W-:Y:S01]  /*7b60*/  @!P6 FMUL R54, R54, R54 ;  /* 0x000000363636e220 */ /* 0x010fe20000400000 */
[----:B------:R-:W-:-:S02]  /*7b70*/  FSETP.GEU.AND P6, PT, R105, -126, PT ;  /* 0xc2fc00006900780b */ /* 0x000fc40003fce000 */
[----:B------:R-:W4:Y:S01]  /*7b80*/  LDC R88, c[0x0][0x604] ;  /* 0x00018100ff587b82 */ /* 0x000f220000000800 */
[----:B---3--:R-:W-:Y:S01]  /*7b90*/  FFMA R128, R128, R93, -R154 ;  /* 0x0000005d80807223 */ /* 0x008fe2000000089a */
[----:B------:R-:W-:Y:S01]  /*7ba0*/  FADD R80, R33, R54 ;  /* 0x0000003621507221 */ /* 0x000fe20000000000 */
[----:B------:R-:W-:Y:S01]  /*7bb0*/  @!P3 FMUL R109, R109, 0.5 ;  /* 0x3f0000006d6db820 */ /* 0x000fe20000400000 */
[----:B------:R-:W3:Y:S01]  /*7bc0*/  MUFU.EX2 R58, R58 ;  /* 0x0000003a003a7308 */ /* 0x000ee20000000800 */
[----:B-1----:R-:W-:Y:S01]  /*7bd0*/  @!P4 FMUL R50, R50, R50 ;  /* 0x000000323232c220 */ /* 0x002fe20000400000 */
[----:B------:R-:W-:Y:S02]  /*7be0*/  FSETP.GEU.AND P4, PT, R38, -126, PT ;  /* 0xc2fc00002600780b */ /* 0x000fe40003f8e000 */
[----:B------:R-:W1:Y:S01]  /*7bf0*/  LDC R101, c[0x0][0x604] ;  /* 0x00018100ff657b82 */ /* 0x000e620000000800 */
[----:B-----5:R-:W-:Y:S01]  /*7c00*/  FFMA R129, R129, R42, -R154 ;  /* 0x0000002a81817223 */ /* 0x020fe2000000089a */
[----:B------:R-:W-:Y:S01]  /*7c10*/  F2FP.F16.F32.PACK_AB R54, R54, R85 ;  /* 0x000000553636723e */ /* 0x000fe200000000ff */
[----:B------:R-:W-:Y:S01]  /*7c20*/  @!P6 FMUL R105, R105, 0.5 ;  /* 0x3f0000006969e820 */ /* 0x000fe20000400000 */
[----:B------:R-:W5:Y:S01]  /*7c30*/  MUFU.EX2 R155, R108 ;  /* 0x0000006c009b7308 */ /* 0x000f620000000800 */
[----:B--2---:R-:W-:Y:S01]  /*7c40*/  @!P5 FMUL R44, R44, R44 ;  /* 0x0000002c2c2cd220 */ /* 0x004fe20000400000 */
[----:B------:R-:W-:-:S02]  /*7c50*/  FSETP.GEU.AND P5, PT, R121, -126, PT ;  /* 0xc2fc00007900780b */ /* 0x000fc40003fae000 */
[----:B------:R-:W2:Y:S01]  /*7c60*/  LDC R89, c[0x0][0x604] ;  /* 0x00018100ff597b82 */ /* 0x000ea20000000800 */
[--C-:B------:R-:W-:Y:S01]  /*7c70*/  FFMA R125, R125, R40, -R154.reuse ;  /* 0x000000287d7d7223 */ /* 0x100fe2000000089a */
[----:B------:R-:W-:Y:S01]  /*7c80*/  F2FP.F16.F32.PACK_AB R82, R41, R82 ;  /* 0x000000522952723e */ /* 0x000fe200000000ff */
[----:B------:R-:W-:Y:S01]  /*7c90*/  @!P4 FMUL R38, R38, 0.5 ;  /* 0x3f0000002626c820 */ /* 0x000fe20000400000 */
[----:B------:R-:W1:Y:S01]  /*7ca0*/  MUFU.EX2 R109, R109 ;  /* 0x0000006d006d7308 */ /* 0x000e620000000800 */
[----:B---3--:R-:W-:Y:S01]  /*7cb0*/  @!P2 FMUL R58, R58, R58 ;  /* 0x0000003a3a3aa220 */ /* 0x008fe20000400000 */
[----:B------:R-:W-:Y:S02]  /*7cc0*/  FSETP.GEU.AND P2, PT, R48, -126, PT ;  /* 0xc2fc00003000780b */ /* 0x000fe40003f4e000 */
[----:B------:R-:W3:Y:S01]  /*7cd0*/  LDC R68, c[0x0][0x604] ;  /* 0x00018100ff447b82 */ /* 0x000ee20000000800 */
[----:B----4-:R-:W-:Y:S01]  /*7ce0*/  FFMA R88, R113, R88, -R154 ;  /* 0x0000005871587223 */ /* 0x010fe2000000089a */
[----:B------:R-:W-:Y:S01]  /*7cf0*/  F2FP.F16.F32.PACK_AB R85, R3, R2 ;  /* 0x000000020355723e */ /* 0x000fe200000000ff */
[----:B------:R-:W-:Y:S01]  /*7d00*/  @!P5 FMUL R121, R121, 0.5 ;  /* 0x3f0000007979d820 */ /* 0x000fe20000400000 */
[----:B------:R-:W4:Y:S01]  /*7d10*/  MUFU.EX2 R105, R105 ;  /* 0x0000006900697308 */ /* 0x000f220000000800 */
[----:B-----5:R-:W-:Y:S01]  /*7d20*/  @!P1 FMUL R155, R155, R155 ;  /* 0x0000009b9b9b9220 */ /* 0x020fe20000400000 */
[----:B------:R-:W-:-:S02]  /*7d30*/  FSETP.GEU.AND P1, PT, R128, -126, PT ;  /* 0xc2fc00008000780b */ /* 0x000fc40003f2e000 */
[----:B------:R-:W5:Y:S01]  /*7d40*/  LDC R120, c[0x0][0x604] ;  /* 0x00018100ff787b82 */ /* 0x000f620000000800 */
[--C-:B-1----:R-:W-:Y:S01]  /*7d50*/  FFMA R132, R132, R101, -R154.reuse ;  /* 0x0000006584847223 */ /* 0x102fe2000000089a */
[----:B------:R-:W-:Y:S01]  /*7d60*/  F2FP.F16.F32.PACK_AB R33, R134, R130 ;  /* 0x000000828621723e */ /* 0x000fe200000000ff */
[----:B------:R-:W-:Y:S01]  /*7d70*/  @!P2 FMUL R48, R48, 0.5 ;  /* 0x3f0000003030a820 */ /* 0x000fe20000400000 */
[----:B------:R-:W1:Y:S01]  /*7d80*/  MUFU.EX2 R38, R38 ;  /* 0x0000002600267308 */ /* 0x000e620000000800 */
[----:B------:R-:W-:Y:S01]  /*7d90*/  @!P3 FMUL R109, R109, R109 ;  /* 0x0000006d6d6db220 */ /* 0x000fe20000400000 */
[----:B------:R-:W-:Y:S02]  /*7da0*/  FSETP.GEU.AND P3, PT, R129, -126, PT ;  /* 0xc2fc00008100780b */ /* 0x000fe40003f6e000 */
[----:B------:R-:W5:Y:S01]  /*7db0*/  LDC R42, c[0x0][0x604] ;  /* 0x00018100ff2a7b82 */ /* 0x000f620000000800 */
[--C-:B--2---:R-:W-:Y:S01]  /*7dc0*/  FFMA R40, R112, R89, -R154.reuse ;  /* 0x0000005970287223 */ /* 0x104fe2000000089a */
[----:B------:R-:W-:Y:S01]  /*7dd0*/  FADD R93, R36, R109 ;  /* 0x0000006d245d7221 */ /* 0x000fe20000000000 */
[----:B------:R-:W-:Y:S01]  /*7de0*/  @!P1 FMUL R128, R128, 0.5 ;  /* 0x3f00000080809820 */ /* 0x000fe20000400000 */
[----:B------:R-:W2:Y:S01]  /*7df0*/  MUFU.EX2 R121, R121 ;  /* 0x0000007900797308 */ /* 0x000ea20000000800 */
[----:B----4-:R-:W-:Y:S01]  /*7e00*/  @!P6 FMUL R105, R105, R105 ;  /* 0x000000696969e220 */ /* 0x010fe20000400000 */
[----:B------:R-:W-:Y:S01]  /*7e10*/  FSETP.GEU.AND P6, PT, R125, -126, PT ;  /* 0xc2fc00007d00780b */ /* 0x000fe20003fce000 */
[----:B---3--:R-:W-:Y:S01]  /*7e20*/  FFMA R133, R133, R68, -R154 ;  /* 0x0000004485857223 */ /* 0x008fe2000000089a */
[----:B------:R-:W3:Y:S01]  /*7e30*/  LDC R97, c[0x0][0x604] ;  /* 0x00018100ff617b82 */ /* 0x000ee20000000800 */
[----:B------:R-:W-:-:S02]  /*7e40*/  FADD R68, R26, R79 ;  /* 0x0000004f1a447221 */ /* 0x000fc40000000000 */
[----:B------:R-:W-:Y:S01]  /*7e50*/  @!P3 FMUL R129, R129, 0.5 ;  /* 0x3f0000008181b820 */ /* 0x000fe20000400000 */
[----:B------:R-:W4:Y:S01]  /*7e60*/  MUFU.EX2 R48, R48 ;  /* 0x0000003000307308 */ /* 0x000f220000000800 */
[----:B-1----:R-:W-:Y:S01]  /*7e70*/  @!P4 FMUL R38, R38, R38 ;  /* 0x000000262626c220 */ /* 0x002fe20000400000 */
[----:B------:R-:W-:Y:S01]  /*7e80*/  FSETP.GEU.AND P4, PT, R132, -126, PT ;  /* 0xc2fc00008400780b */ /* 0x000fe20003f8e000 */
[----:B------:R-:W-:Y:S01]  /*7e90*/  FADD R100, R68, R93 ;  /* 0x0000005d44647221 */ /* 0x000fe20000000000 */
[----:B-----5:R-:W-:Y:S01]  /*7ea0*/  FFMA R120, R137, R120, -R154 ;  /* 0x0000007889787223 */ /* 0x020fe2000000089a */
[----:B------:R-:W1:Y:S01]  /*7eb0*/  LDC R101, c[0x0][0x604] ;  /* 0x00018100ff657b82 */ /* 0x000e620000000800 */
[----:B------:R-:W-:Y:S01]  /*7ec0*/  FADD R68, R29, R52 ;  /* 0x000000341d447221 */ /* 0x000fe20000000000 */
[----:B------:R-:W-:Y:S01]  /*7ed0*/  @!P6 FMUL R125, R125, 0.5 ;  /* 0x3f0000007d7de820 */ /* 0x000fe20000400000 */
[----:B------:R-:W5:Y:S01]  /*7ee0*/  MUFU.EX2 R113, R128 ;  /* 0x0000008000717308 */ /* 0x000f620000000800 */
[----:B--2---:R-:W-:Y:S01]  /*7ef0*/  @!P5 FMUL R121, R121, R121 ;  /* 0x000000797979d220 */ /* 0x004fe20000400000 */
[----:B------:R-:W-:Y:S01]  /*7f00*/  FSETP.GEU.AND P5, PT, R133, -126, PT ;  /* 0xc2fc00008500780b */ /* 0x000fe20003fae000 */
[----:B------:R-:W-:Y:S01]  /*7f10*/  FADD R93, R61, R38 ;  /* 0x000000263d5d7221 */ /* 0x000fe20000000000 */
[----:B------:R-:W-:Y:S01]  /*7f20*/  FFMA R42, R117, R42, -R154 ;  /* 0x0000002a752a7223 */ /* 0x000fe2000000089a */
[----:B------:R-:W2:Y:S01]  /*7f30*/  LDC R124, c[0x0][0x604] ;  /* 0x00018100ff7c7b82 */ /* 0x000ea20000000800 */
[----:B------:R-:W-:Y:S01]  /*7f40*/  F2FP.F16.F32.PACK_AB R52, R52, R79 ;  /* 0x0000004f3434723e */ /* 0x000fe200000000ff */
[----:B------:R-:W-:Y:S01]  /*7f50*/  @!P4 FMUL R132, R132, 0.5 ;  /* 0x3f0000008484c820 */ /* 0x000fe20000400000 */
[----:B------:R5:W1:Y:S01]  /*7f60*/  MUFU.EX2 R112, R129 ;  /* 0x0000008100707308 */ /* 0x000a620000000800 */
[----:B----4-:R-:W-:Y:S01]  /*7f70*/  @!P2 FMUL R48, R48, R48 ;  /* 0x000000303030a220 */ /* 0x010fe20000400000 */
[----:B------:R-:W-:Y:S01]  /*7f80*/  FSETP.GEU.AND P2, PT, R46, -126, PT ;  /* 0xc2fc00002e00780b */ /* 0x000fe20003f4e000 */
[----:B------:R-:W-:Y:S01]  /*7f90*/  FADD R104, R68, R93 ;  /* 0x0000005d44687221 */ /* 0x000fe20000000000 */
[----:B------:R-:W-:Y:S01]  /*7fa0*/  FADD R68, R41, R50 ;  /* 0x0000003229447221 */ /* 0x000fe20000000000 */
[----:B---3--:R-:W-:Y:S01]  /*7fb0*/  FFMA R89, R116, R97, -R154 ;  /* 0x0000006174597223 */ /* 0x008fe2000000089a */
[----:B------:R-:W-:Y:S01]  /*7fc0*/  FADD R97, R70, R121 ;  /* 0x0000007946617221 */ /* 0x000fe20000000000 */
[----:B------:R-:W-:Y:S01]  /*7fd0*/  @!P5 FMUL R133, R133, 0.5 ;  /* 0x3f0000008585d820 */ /* 0x000fe20000400000 */
[----:B------:R3:W4:Y:S01]  /*7fe0*/  MUFU.EX2 R108, R125 ;  /* 0x0000007d006c7308 */ /* 0x0007220000000800 */
[----:B-----5:R-:W-:Y:S01]  /*7ff0*/  @!P1 FMUL R113, R113, R113 ;  /* 0x0000007171719220 */ /* 0x020fe20000400000 */
[----:B------:R-:W5:Y:S01]  /*8000*/  LDC R129, c[0x0][0x604] ;  /* 0x00018100ff817b82 */ /* 0x000f620000000800 */
[----:B------:R-:W-:Y:S01]  /*8010*/  FADD R92, R92, R97 ;  /* 0x000000615c5c7221 */ /* 0x000fe20000000000 */
[----:B------:R-:W-:Y:S01]  /*8020*/  FADD R76, R37, R48 ;  /* 0x00000030254c7221 */ /* 0x000fe20000000000 */
[--C-:B-1----:R-:W-:Y:S01]  /*8030*/  FFMA R116, R140, R101, -R154.reuse ;  /* 0x000000658c747223 */ /* 0x102fe2000000089a */
[----:B------:R-:W-:Y:S01]  /*8040*/  FADD R97, R64, R113 ;  /* 0x0000007140617221 */ /* 0x000fe20000000000 */
[----:B------:R-:W-:Y:S01]  /*8050*/  @!P2 FMUL R46, R46, 0.5 ;  /* 0x3f0000002e2ea820 */ /* 0x000fe20000400000 */
[----:B------:R1:W5:Y:S01]  /*8060*/  MUFU.EX2 R117, R132 ;  /* 0x0000008400757308 */ /* 0x0003620000000800 */
[--C-:B---3--:R-:W-:Y:S01]  /*8070*/  FFMA R125, R28, R157, -R154.reuse ;  /* 0x0000009d1c7d7223 */ /* 0x108fe2000000089a */
[----:B------:R-:W-:Y:S01]  /*8080*/  @!P3 FMUL R112, R112, R112 ;  /* 0x000000707070b220 */ /* 0x000fe20000400000 */
[----:B------:R-:W-:Y:S01]  /*8090*/  FSETP.GEU.AND P3, PT, R120, -126, PT ;  /* 0xc2fc00007800780b */ /* 0x000fe20003f6e000 */
[----:B------:R-:W-:Y:S01]  /*80a0*/  FADD R84, R84, R97 ;  /* 0x0000006154547221 */ /* 0x000fe20000000000 */
[----:B--2---:R-:W-:Y:S01]  /*80b0*/  FFMA R124, R145, R124, -R154 ;  /* 0x0000007c917c7223 */ /* 0x004fe2000000089a */
[----:B------:R-:W-:Y:S01]  /*80c0*/  FSETP.GEU.AND P1, PT, R125, -126, PT ;  /* 0xc2fc00007d00780b */ /* 0x000fe20003f2e000 */
[----:B------:R-:W2:Y:S01]  /*80d0*/  LDC R157, c[0x0][0x604] ;  /* 0x00018100ff9d7b82 */ /* 0x000ea20000000800 */
[----:B------:R3:W3:Y:S01]  /*80e0*/  MUFU.EX2 R28, R133 ;  /* 0x00000085001c7308 */ /* 0x0006e20000000800 */
[----:B----4-:R-:W-:Y:S01]  /*80f0*/  @!P6 FMUL R108, R108, R108 ;  /* 0x0000006c6c6ce220 */ /* 0x010fe20000400000 */
[----:B------:R-:W-:-:S02]  /*8100*/  FSETP.GEU.AND P6, PT, R40, -126, PT ;  /* 0xc2fc00002800780b */ /* 0x000fc40003fce000 */
[C---:B------:R-:W-:Y:S01]  /*8110*/  F2FP.F16.F32.PACK_AB R70, R65.reuse, R70 ;  /* 0x000000464146723e */ /* 0x040fe200000000ff */
[----:B------:R-:W-:Y:S01]  /*8120*/  FADD R93, R65, R108 ;  /* 0x0000006c415d7221 */ /* 0x000fe20000000000 */
[----:B------:R-:W-:Y:S01]  /*8130*/  F2FP.F16.F32.PACK_AB R64, R69, R64 ;  /* 0x000000404540723e */ /* 0x000fe200000000ff */
[----:B-1----:R-:W1:Y:S01]  /*8140*/  LDC R132, c[0x0][0x604] ;  /* 0x00018100ff847b82 */ /* 0x002e620000000800 */
[----:B------:R-:W-:Y:S01]  /*8150*/  @!P3 FMUL R120, R120, 0.5 ;  /* 0x3f0000007878b820 */ /* 0x000fe20000400000 */
[----:B------:R-:W4:Y:S01]  /*8160*/  MUFU.EX2 R46, R46 ;  /* 0x0000002e002e7308 */ /* 0x000f220000000800 */
[----:B-----5:R-:W-:Y:S01]  /*8170*/  @!P4 FMUL R117, R117, R117 ;  /* 0x000000757575c220 */ /* 0x020fe20000400000 */
[----:B------:R-:W-:Y:S01]  /*8180*/  @!P1 FMUL R125, R125, 0.5 ;  /* 0x3f0000007d7d9820 */ /* 0x000fe20000400000 */
[----:B------:R-:W-:Y:S01]  /*8190*/  FSETP.GEU.AND P4, PT, R116, -126, PT ;  /* 0xc2fc00007400780b */ /* 0x000fe20003f8e000 */
[----:B------:R-:W-:Y:S01]  /*81a0*/  FFMA R129, R141, R129, -R154 ;  /* 0x000000818d817223 */ /* 0x000fe2000000089a */
[----:B------:R-:W-:Y:S01]  /*81b0*/  FADD R80, R80, R93 ;  /* 0x0000005d50507221 */ /* 0x000fe20000000000 */
[----:B---3--:R-:W3:Y:S01]  /*81c0*/  LDC R133, c[0x0][0x604] ;  /* 0x00018100ff857b82 */ /* 0x008ee20000000800 */
[----:B------:R-:W-:Y:S01]  /*81d0*/  @!P6 FMUL R40, R40, 0.5 ;  /* 0x3f0000002828e820 */ /* 0x000fe20000400000 */
[----:B------:R-:W5:Y:S01]  /*81e0*/  MUFU.EX2 R125, R125 ;  /* 0x0000007d007d7308 */ /* 0x000f620000000800 */
[----:B------:R-:W-:Y:S01]  /*81f0*/  @!P5 FMUL R28, R28, R28 ;  /* 0x0000001c1c1cd220 */ /* 0x000fe20000400000 */
[----:B------:R-:W-:Y:S01]  /*8200*/  FSETP.GEU.AND P5, PT, R88, -126, PT ;  /* 0xc2fc00005800780b */ /* 0x000fe20003fae000 */
[----:B------:R-:W-:Y:S01]  /*8210*/  FADD R93, R69, R112 ;  /* 0x00000070455d7221 */ /* 0x000fe20000000000 */
[----:B------:R-:W-:Y:S01]  /*8220*/  FADD R97, R66, R117 ;  /* 0x0000007542617221 */ /* 0x000fe20000000000 */
[C---:B------:R-:W-:Y:S01]  /*8230*/  FADD R101, R71.reuse, R28 ;  /* 0x0000001c47657221 */ /* 0x040fe20000000000 */
[----:B------:R-:W-:Y:S01]  /*8240*/  F2FP.F16.F32.PACK_AB R66, R71, R66 ;  /* 0x000000424742723e */ /* 0x000fe200000000ff */
[----:B------:R-:W-:Y:S01]  /*8250*/  FADD R76, R76, R93 ;  /* 0x0000005d4c4c7221 */ /* 0x000fe20000000000 */
[----:B------:R-:W3:Y:S01]  /*8260*/  MUFU.EX2 R120, R120 ;  /* 0x0000007800787308 */ /* 0x000ee20000000800 */
[----:B------:R-:W-:Y:S01]  /*8270*/  @!P4 FMUL R116, R116, 0.5 ;  /* 0x3f0000007474c820 */ /* 0x000fe20000400000 */
[----:B----4-:R-:W-:Y:S01]  /*8280*/  @!P2 FMUL R46, R46, R46 ;  /* 0x0000002e2e2ea220 */ /* 0x010fe20000400000 */
[----:B------:R-:W-:Y:S01]  /*8290*/  FSETP.GEU.AND P2, PT, R129, -126, PT ;  /* 0xc2fc00008100780b */ /* 0x000fe20003f4e000 */
[----:B------:R-:W-:Y:S01]  /*82a0*/  FADD R68, R68, R101 ;  /* 0x0000006544447221 */ /* 0x000fe20000000000 */
[----:B------:R-:W-:Y:S01]  /*82b0*/  FADD R93, R45, R44 ;  /* 0x0000002c2d5d7221 */ /* 0x000fe20000000000 */
[----:B------:R-:W4:Y:S01]  /*82c0*/  LDC R101, c[0x0][0x604] ;  /* 0x00018100ff657b82 */ /* 0x000f220000000800 */
[----:B------:R-:W-:Y:S01]  /*82d0*/  FADD R72, R72, R97 ;  /* 0x0000006148487221 */ /* 0x000fe20000000000 */
[----:B------:R-:W2:Y:S01]  /*82e0*/  MUFU.EX2 R40, R40 ;  /* 0x0000002800287308 */ /* 0x000ea20000000800 */
[----:B-----5:R-:W-:Y:S01]  /*82f0*/  @!P1 FMUL R125, R125, R125 ;  /* 0x0000007d7d7d9220 */ /* 0x020fe20000400000 */
[----:B------:R-:W-:Y:S01]  /*8300*/  @!P5 FMUL R88, R88, 0.5 ;  /* 0x3f0000005858d820 */ /* 0x000fe20000400000 */
[----:B------:R-:W-:Y:S01]  /*8310*/  FSETP.GEU.AND P1, PT, R89, -126, PT ;  /* 0xc2fc00005900780b */ /* 0x000fe20003f2e000 */
[--C-:B-1----:R-:W-:Y:S01]  /*8320*/  FFMA R149, R149, R132, -R154.reuse ;  /* 0x0000008495957223 */ /* 0x102fe2000000089a */
[----:B------:R-:W-:Y:S01]  /*8330*/  FADD R96, R60, R125 ;  /* 0x0000007d3c607221 */ /* 0x000fe20000000000 */
[----:B---3--:R-:W-:Y:S01]  /*8340*/  FFMA R133, R153, R133, -R154 ;  /* 0x0000008599857223 */ /* 0x008fe2000000089a */
[----:B------:R-:W1:Y:S01]  /*8350*/  LDC R132, c[0x0][0x604] ;  /* 0x00018100ff847b82 */ /* 0x000e620000000800 */
[----:B------:R-:W3:Y:S01]  /*8360*/  MUFU.EX2 R116, R116 ;  /* 0x0000007400747308 */ /* 0x000ee20000000800 */
[----:B------:R-:W-:Y:S01]  /*8370*/  @!P3 FMUL R120, R120, R120 ;  /* 0x000000787878b220 */ /* 0x000fe20000400000 */
[----:B------:R-:W-:Y:S01]  /*8380*/  FADD R97, R93, R96 ;  /* 0x000000605d617221 */ /* 0x000fe20000000000 */
[----:B------:R-:W-:Y:S01]  /*8390*/  FSETP.GEU.AND P3, PT, R133, -126, PT ;  /* 0xc2fc00008500780b */ /* 0x000fe20003f6e000 */
[----:B------:R-:W-:Y:S01]  /*83a0*/  FADD R93, R32, R105 ;  /* 0x00000069205d7221 */ /* 0x000fe20000000000 */
[----:B------:R-:W-:Y:S01]  /*83b0*/  FADD R96, R73, R120 ;  /* 0x0000007849607221 */ /* 0x000fe20000000000 */
[----:B------:R-:W-:Y:S01]  /*83c0*/  FADD R128, R100, R97 ;  /* 0x0000006164807221 */ /* 0x000fe20000000000 */
[----:B------:R-:W5:Y:S01]  /*83d0*/  LDC R153, c[0x0][0x604] ;  /* 0x00018100ff997b82 */ /* 0x000f620000000800 */
[----:B------:R-:W-:Y:S01]  /*83e0*/  @!P2 FMUL R129, R129, 0.5 ;  /* 0x3f0000008181a820 */ /* 0x000fe20000400000 */
[----:B------:R-:W-:Y:S01]  /*83f0*/  FADD R97, R93, R96 ;  /* 0x000000605d617221 */ /* 0x000fe20000000000 */
[----:B------:R3:W3:Y:S01]  /*8400*/  MUFU.EX2 R141, R88 ;  /* 0x00000058008d7308 */ /* 0x0006e20000000800 */
[----:B--2---:R-:W-:Y:S01]  /*8410*/  @!P6 FMUL R40, R40, R40 ;  /* 0x000000282828e220 */ /* 0x004fe20000400000 */
[----:B------:R-:W-:Y:S01]  /*8420*/  FSETP.GEU.AND P6, PT, R124, -126, PT ;  /* 0xc2fc00007c00780b */ /* 0x000fe20003fce000 */
[----:B------:R-:W-:Y:S01]  /*8430*/  @!P1 FMUL R89, R89, 0.5 ;  /* 0x3f00000059599820 */ /* 0x000fe20000400000 */
[----:B----4-:R-:W-:Y:S01]  /*8440*/  FFMA R148, R148, R101, -R154 ;  /* 0x0000006594947223 */ /* 0x010fe2000000089a */
[----:B------:R-:W2:Y:S01]  /*8450*/  LDC R96, c[0x0][0x604] ;  /* 0x00018100ff607b82 */ /* 0x000ea20000000800 */
[----:B------:R-:W-:Y:S01]  /*8460*/  @!P3 FMUL R133, R133, 0.5 ;  /* 0x3f0000008585b820 */ /* 0x000fe20000400000 */
[----:B---3--:R-:W-:Y:S01]  /*8470*/  @!P4 FMUL R116, R116, R116 ;  /* 0x000000747474c220 */ /* 0x008fe20000400000 */
[----:B------:R-:W3:Y:S01]  /*8480*/  MUFU.EX2 R129, R129 ;  /* 0x0000008100817308 */ /* 0x000ee20000000800 */
[----:B------:R-:W-:Y:S01]  /*8490*/  FADD R88, R78, R155 ;  /* 0x0000009b4e587221 */ /* 0x000fe20000000000 */
[----:B------:R-:W-:Y:S01]  /*84a0*/  FSETP.GEU.AND P4, PT, R42, -126, PT ;  /* 0xc2fc00002a00780b */ /* 0x000fe20003f8e000 */
[----:B------:R-:W-:Y:S01]  /*84b0*/  FADD R93, R75, R116 ;  /* 0x000000744b5d7221 */ /* 0x000fe20000000000 */
[----:B------:R-:W-:-:S02]  /*84c0*/  F2FP.F16.F32.PACK_AB R78, R49, R78 ;  /* 0x0000004e314e723e */ /* 0x000fc400000000ff */
[----:B------:R-:W-:Y:S01]  /*84d0*/  F2FP.F16.F32.PACK_AB R60, R73, R60 ;  /* 0x0000003c493c723e */ /* 0x000fe200000000ff */
[----:B------:R-:W-:Y:S01]  /*84e0*/  FADD R93, R88, R93 ;  /* 0x0000005d585d7221 */ /* 0x000fe20000000000 */
[----:B------:R-:W4:Y:S01]  /*84f0*/  MUFU.EX2 R133, R133 ;  /* 0x0000008500857308 */ /* 0x000f220000000800 */
[----:B------:R-:W-:Y:S01]  /*8500*/  @!P6 FMUL R124, R124, 0.5 ;  /* 0x3f0000007c7ce820 */ /* 0x000fe20000400000 */
[----:B------:R-:W-:Y:S01]  /*8510*/  @!P5 FMUL R141, R141, R141 ;  /* 0x0000008d8d8dd220 */ /* 0x000fe20000400000 */
[----:B------:R-:W-:Y:S01]  /*8520*/  FADD R93, R92, R93 ;  /* 0x0000005d5c5d7221 */ /* 0x000fe20000000000 */
[----:B------:R-:W-:Y:S01]  /*8530*/  FSETP.GEU.AND P5, PT, R148, -126, PT ;  /* 0xc2fc00009400780b */ /* 0x000fe20003fae000 */
[----:B------:R-:W1:Y:S01]  /*8540*/  LDC R92, c[0x0][0x604] ;  /* 0x00018100ff5c7b82 */ /* 0x000e620000000800 */
[----:B-----5:R-:W-:Y:S01]  /*8550*/  FFMA R100, R118, R153, -R24 ;  /* 0x0000009976647223 */ /* 0x020fe20000000818 */
[----:B------:R-:W-:Y:S01]  /*8560*/  @!P4 FMUL R42, R42, 0.5 ;  /* 0x3f0000002a2ac820 */ /* 0x000fe20000400000 */
[----:B------:R-:W5:Y:S01]  /*8570*/  MUFU.EX2 R124, R124 ;  /* 0x0000007c007c7308 */ /* 0x000f620000000800 */
[----:B---3--:R-:W-:Y:S01]  /*8580*/  @!P2 FMUL R129, R129, R129 ;  /* 0x000000818181a220 */ /* 0x008fe20000400000 */
[----:B------:R-:W-:Y:S01]  /*8590*/  FADD R88, R49, R46 ;  /* 0x0000002e31587221 */ /* 0x000fe20000000000 */
[----:B------:R-:W-:-:S02]  /*85a0*/  FSETP.GEU.AND P2, PT, R149, -126, PT ;  /* 0xc2fc00009500780b */ /* 0x000fc40003f4e000 */
[----:B------:R-:W3:Y:S01]  /*85b0*/  LDC R153, c[0x0][0x604] ;  /* 0x00018100ff997b82 */ /* 0x000ee20000000800 */
[--C-:B--2---:R-:W-:Y:S01]  /*85c0*/  FFMA R101, R119, R96, -R24.reuse ;  /* 0x0000006077657223 */ /* 0x104fe20000000818 */
[----:B------:R-:W-:Y:S01]  /*85d0*/  F2FP.F16.F32.PACK_AB R48, R48, R83 ;  /* 0x000000533030723e */ /* 0x000fe200000000ff */
[----:B------:R2:W1:Y:S01]  /*85e0*/  MUFU.EX2 R137, R89 ;  /* 0x0000005900897308 */ /* 0x0004620000000800 */
[----:B----4-:R-:W-:Y:S01]  /*85f0*/  @!P3 FMUL R133, R133, R133 ;  /* 0x000000858585b220 */ /* 0x010fe20000400000 */
[----:B------:R-:W-:Y:S01]  /*8600*/  @!P5 FMUL R148, R148, 0.5 ;  /* 0x3f0000009494d820 */ /* 0x000fe20000400000 */
[----:B------:R-:W-:Y:S02]  /*8610*/  FSETP.GEU.AND P3, PT, R100, -126, PT ;  /* 0xc2fc00006400780b */ /* 0x000fe40003f6e000 */
[----:B------:R-:W4:Y:S01]  /*8620*/  LDC R96, c[0x0][0x604] ;  /* 0x00018100ff607b82 */ /* 0x000f220000000800 */
[----:B------:R-:W-:Y:S02]  /*8630*/  F2FP.F16.F32.PACK_AB R50, R50, R87 ;  /* 0x000000573232723e */ /* 0x000fe400000000ff */
[----:B------:R-:W3:Y:S01]  /*8640*/  MUFU.EX2 R42, R42 ;  /* 0x0000002a002a7308 */ /* 0x000ee20000000800 */
[----:B--2---:R-:W-:Y:S01]  /*8650*/  FADD R89, R104, R97 ;  /* 0x0000006168597221 */ /* 0x004fe20000000000 */
[----:B------:R-:W-:Y:S01]  /*8660*/  FADD R97, R62, R129 ;  /* 0x000000813e617221 */ /* 0x000fe20000000000 */
[----:B-----5:R-:W-:Y:S01]  /*8670*/  @!P6 FMUL R124, R124, R124 ;  /* 0x0000007c7c7ce220 */ /* 0x020fe20000400000 */
[----:B------:R-:W-:Y:S01]  /*8680*/  @!P2 FMUL R149, R149, 0.5 ;  /* 0x3f0000009595a820 */ /* 0x000fe20000400000 */
[----:B------:R-:W-:Y:S01]  /*8690*/  FFMA R104, R146, R157, -R24 ;  /* 0x0000009d92687223 */ /* 0x000fe20000000818 */
[----:B------:R-:W-:Y:S01]  /*86a0*/  FADD R145, R88, R97 ;  /* 0x0000006158917221 */ /* 0x000fe20000000000 */
[----:B------:R-:W-:Y:S01]  /*86b0*/  FADD R88, R53, R40 ;  /* 0x0000002835587221 */ /* 0x000fe20000000000 */
[----:B------:R-:W-:Y:S01]  /*86c0*/  FADD R97, R56, R133 ;  /* 0x0000008538617221 */ /* 0x000fe20000000000 */
[----:B------:R-:W2:Y:S01]  /*86d0*/  MUFU.EX2 R118, R148 ;  /* 0x0000009400767308 */ /* 0x000ea20000000800 */
[----:B------:R-:W-:Y:S01]  /*86e0*/  FADD R145, R80, R145 ;  /* 0x0000009150917221 */ /* 0x000fe20000000000 */
[----:B-1----:R-:W-:Y:S01]  /*86f0*/  @!P1 FMUL R137, R137, R137 ;  /* 0x0000008989899220 */ /* 0x002fe20000400000 */
[----:B------:R-:W-:Y:S01]  /*8700*/  FADD R97, R88, R97 ;  /* 0x0000006158617221 */ /* 0x000fe20000000000 */
[--C-:B------:R-:W-:Y:S01]  /*8710*/  FFMA R88, R139, R92, -R24.reuse ;  /* 0x0000005c8b587223 */ /* 0x100fe20000000818 */
[----:B---3--:R-:W-:Y:S01]  /*8720*/  FFMA R92, R142, R153, -R24 ;  /* 0x000000998e5c7223 */ /* 0x008fe20000000818 */
[----:B------:R-:W-:Y:S01]  /*8730*/  FSETP.GEU.AND P1, PT, R101, -126, PT ;  /* 0xc2fc00006500780b */ /* 0x000fe20003f2e000 */
[----:B------:R-:W-:Y:S01]  /*8740*/  FADD R97, R84, R97 ;  /* 0x0000006154617221 */ /* 0x000fe20000000000 */
[----:B------:R-:W-:Y:S01]  /*8750*/  FADD R84, R34, R141 ;  /* 0x0000008d22547221 */ /* 0x000fe20000000000 */
[----:B------:R-:W-:Y:S01]  /*8760*/  @!P4 FMUL R42, R42, R42 ;  /* 0x0000002a2a2ac220 */ /* 0x000fe20000400000 */
[----:B------:R-:W-:Y:S01]  /*8770*/  FSETP.GEU.AND P6, PT, R88, -126, PT ;  /* 0xc2fc00005800780b */ /* 0x000fe20003fce000 */
[----:B------:R-:W-:Y:S01]  /*8780*/  FADD R80, R128, R97 ;  /* 0x0000006180507221 */ /* 0x000fe20000000000 */
[----:B------:R-:W-:Y:S01]  /*8790*/  FADD R97, R77, R124 ;  /* 0x0000007c4d617221 */ /* 0x000fe20000000000 */
[----:B------:R-:W-:Y:S01]  /*87a0*/  FSETP.GEU.AND P4, PT, R92, -126, PT ;  /* 0xc2fc00005c00780b */ /* 0x000fe20003f8e000 */
[----:B------:R1:W3:Y:S01]  /*87b0*/  MUFU.EX2 R119, R149 ;  /* 0x0000009500777308 */ /* 0x0002e20000000800 */
[----:B------:R-:W5:Y:S01]  /*87c0*/  LDC R128, c[0x0][0x604] ;  /* 0x00018100ff807b82 */ /* 0x000f620000000800 */
[----:B------:R-:W-:Y:S01]  /*87d0*/  FADD R139, R84, R97 ;  /* 0x00000061548b7221 */ /* 0x000fe20000000000 */
[----:B----4-:R-:W-:Y:S01]  /*87e0*/  FFMA R84, R143, R96, -R24 ;  /* 0x000000608f547223 */ /* 0x010fe20000000818 */
[----:B--2---:R-:W-:Y:S01]  /*87f0*/  @!P5 FMUL R118, R118, R118 ;  /* 0x000000767676d220 */ /* 0x004fe20000400000 */
[----:B------:R-:W-:Y:S01]  /*8800*/  FADD R96, R74, R137 ;  /* 0x000000894a607221 */ /* 0x000fe20000000000 */
[----:B------:R-:W-:Y:S01]  /*8810*/  FADD R76, R76, R139 ;  /* 0x0000008b4c4c7221 */ /* 0x000fe20000000000 */
[----:B------:R-:W-:Y:S01]  /*8820*/  @!P3 FMUL R100, R100, 0.5 ;  /* 0x3f0000006464b820 */ /* 0x000fe20000400000 */
[----:B------:R-:W-:Y:S01]  /*8830*/  FSETP.GEU.AND P5, PT, R84, -126, PT ;  /* 0xc2fc00005400780b */ /* 0x000fe20003fae000 */
[----:B-1----:R-:W1:Y:S01]  /*8840*/  LDC R149, c[0x0][0x604] ;  /* 0x00018100ff957b82 */ /* 0x002e620000000800 */
[----:B------:R-:W-:Y:S01]  /*8850*/  @!P6 FMUL R88, R88, 0.5 ;  /* 0x3f0000005858e820 */ /* 0x000fe20000400000 */
[----:B------:R-:W-:Y:S01]  /*8860*/  FADD R97, R81, R118 ;  /* 0x0000007651617221 */ /* 0x000fe20000000000 */
[----:B------:R-:W-:Y:S01]  /*8870*/  @!P4 FMUL R92, R92, 0.5 ;  /* 0x3f0000005c5cc820 */ /* 0x000fe20000400000 */
[----:B------:R-:W-:Y:S01]  /*8880*/  FADD R76, R89, R76 ;  /* 0x0000004c594c7221 */ /* 0x000fe20000000000 */
[----:B------:R-:W-:Y:S01]  /*8890*/  @!P1 FMUL R101, R101, 0.5 ;  /* 0x3f00000065659820 */ /* 0x000fe20000400000 */
[----:B------:R-:W-:Y:S01]  /*88a0*/  FADD R139, R96, R97 ;  /* 0x00000061608b7221 */ /* 0x000fe20000000000 */
[----:B------:R-:W2:Y:S01]  /*88b0*/  MUFU.EX2 R88, R88 ;  /* 0x0000005800587308 */ /* 0x000ea20000000800 */
[----:B---3--:R-:W-:Y:S01]  /*88c0*/  @!P2 FMUL R119, R119, R119 ;  /* 0x000000777777a220 */ /* 0x008fe20000400000 */
[----:B------:R-:W-:Y:S01]  /*88d0*/  FADD R96, R57, R42 ;  /* 0x0000002a39607221 */ /* 0x000fe20000000000 */
[----:B------:R-:W-:Y:S01]  /*88e0*/  FADD R72, R72, R139 ;  /* 0x0000008b48487221 */ /* 0x000fe20000000000 */
[----:B------:R-:W-:Y:S01]  /*88f0*/  FSETP.GEU.AND P2, PT, R104, -126, PT ;  /* 0xc2fc00006800780b */ /* 0x000fe20003f4e000 */
[----:B------:R-:W-:Y:S01]  /*8900*/  @!P5 FMUL R84, R84, 0.5 ;  /* 0x3f0000005454d820 */ /* 0x000fe20000400000 */
[----:B------:R-:W-:Y:S01]  /*8910*/  FADD R97, R58, R119 ;  /* 0x000000773a617221 */ /* 0x000fe20000000000 */
[----:B------:R-:W-:Y:S01]  /*8920*/  FADD R139, R93, R72 ;  /* 0x000000485d8b7221 */ /* 0x000fe20000000000 */
[----:B------:R-:W3:Y:S01]  /*8930*/  MUFU.EX2 R92, R92 ;  /* 0x0000005c005c7308 */ /* 0x000ee20000000800 */
[----:B------:R-:W-:Y:S01]  /*8940*/  FADD R72, R3, R94 ;  /* 0x0000005e03487221 */ /* 0x000fe20000000000 */
[----:B------:R-:W-:Y:S01]  /*8950*/  FADD R143, R96, R97 ;  /* 0x00000061608f7221 */ /* 0x000fe20000000000 */
[--C-:B-----5:R-:W-:Y:S01]  /*8960*/  FFMA R97, R147, R128, -R24.reuse ;  /* 0x0000008093617223 */ /* 0x120fe20000000818 */
[----:B------:R-:W-:Y:S01]  /*8970*/  FADD R147, R25, R123 ;  /* 0x0000007b19937221 */ /* 0x000fe20000000000 */
[----:B------:R-:W-:Y:S01]  /*8980*/  FADD R128, R17, R115 ;  /* 0x0000007311807221 */ /* 0x000fe20000000000 */
[----:B------:R-:W-:Y:S01]  /*8990*/  FADD R68, R68, R143 ;  /* 0x0000008f44447221 */ /* 0x000fe20000000000 */
[----:B------:R-:W-:Y:S01]  /*89a0*/  FADD R80, R80, R139 ;  /* 0x0000008b50507221 */ /* 0x000fe20000000000 */
[----:B------:R4:W5:Y:S01]  /*89b0*/  MUFU.EX2 R89, R84 ;  /* 0x0000005400597308 */ /* 0x0009620000000800 */
[--C-:B-1----:R-:W-:Y:S01]  /*89c0*/  FFMA R93, R150, R149, -R24.reuse ;  /* 0x00000095965d7223 */ /* 0x102fe20000000818 */
[----:B------:R-:W-:Y:S01]  /*89d0*/  FFMA R24, R151, R132, -R24 ;  /* 0x0000008497187223 */ /* 0x000fe20000000818 */
[----:B--2---:R-:W-:Y:S01]  /*89e0*/  @!P6 FMUL R88, R88, R88 ;  /* 0x000000585858e220 */ /* 0x004fe20000400000 */
[----:B------:R-:W-:Y:S01]  /*89f0*/  FSETP.GEU.AND P6, PT, R97, -126, PT ;  /* 0xc2fc00006100780b */ /* 0x000fe20003fce000 */
[----:B------:R-:W-:Y:S01]  /*8a00*/  @!P2 FMUL R104, R104, 0.5 ;  /* 0x3f0000006868a820 */ /* 0x000fe20000400000 */
[----:B------:R-:W-:Y:S01]  /*8a10*/  FADD R143, R145, R68 ;  /* 0x00000044918f7221 */ /* 0x000fe20000000000 */
[----:B------:R-:W-:Y:S01]  /*8a20*/  FADD R68, R2, R91 ;  /* 0x0000005b02447221 */ /* 0x000fe20000000000 */
[----:B------:R-:W-:Y:S01]  /*8a30*/  FADD R145, R23, R114 ;  /* 0x0000007217917221 */ /* 0x000fe20000000000 */
[----:B---3--:R-:W-:Y:S01]  /*8a40*/  @!P4 FMUL R92, R92, R92 ;  /* 0x0000005c5c5cc220 */ /* 0x008fe20000400000 */
[----:B------:R-:W-:Y:S01]  /*8a50*/  FSETP.GEU.AND P4, PT, R93, -126, PT ;  /* 0xc2fc00005d00780b */ /* 0x000fe20003f8e000 */
[----:B------:R-:W1:Y:S01]  /*8a60*/  MUFU.EX2 R100, R100 ;  /* 0x0000006400647308 */ /* 0x000e620000000800 */
[----:B------:R-:W-:Y:S01]  /*8a70*/  FADD R132, R68, R145 ;  /* 0x0000009144847221 */ /* 0x000fe20000000000 */
[----:B------:R-:W-:Y:S01]  /*8a80*/  FADD R140, R72, R147 ;  /* 0x00000093488c7221 */ /* 0x000fe20000000000 */
[----:B------:R-:W-:Y:S01]  /*8a90*/  FADD R68, R4, R98 ;  /* 0x0000006204447221 */ /* 0x000fe20000000000 */
[----:B------:R-:W-:Y:S01]  /*8aa0*/  FADD R72, R6, R99 ;  /* 0x0000006306487221 */ /* 0x000fe20000000000 */
[----:B----4-:R-:W-:Y:S01]  /*8ab0*/  FADD R84, R5, R95 ;  /* 0x0000005f05547221 */ /* 0x010fe20000000000 */
[----:B-----5:R-:W-:Y:S01]  /*8ac0*/  @!P5 FMUL R89, R89, R89 ;  /* 0x000000595959d220 */ /* 0x020fe20000400000 */
[----:B------:R-:W-:Y:S01]  /*8ad0*/  FSETP.GEU.AND P5, PT, R24, -126, PT ;  /* 0xc2fc00001800780b */ /* 0x000fe20003fae000 */
[----:B------:R-:W-:Y:S01]  /*8ae0*/  @!P6 FMUL R97, R97, 0.5 ;  /* 0x3f0000006161e820 */ /* 0x000fe20000400000 */
[----:B------:R-:W2:Y:S01]  /*8af0*/  MUFU.EX2 R101, R101 ;  /* 0x0000006500657308 */ /* 0x000ea20000000800 */
[----:B------:R-:W-:Y:S01]  /*8b00*/  FADD R145, R22, R126 ;  /* 0x0000007e16917221 */ /* 0x000fe20000000000 */
[----:B------:R-:W-:Y:S01]  /*8b10*/  FADD R147, R27, R127 ;  /* 0x0000007f1b937221 */ /* 0x000fe20000000000 */
[----:B------:R-:W-:Y:S01]  /*8b20*/  @!P4 FMUL R93, R93, 0.5 ;  /* 0x3f0000005d5dc820 */ /* 0x000fe20000400000 */
[----:B------:R-:W-:Y:S01]  /*8b30*/  FADD R149, R31, R130 ;  /* 0x000000821f957221 */ /* 0x000fe20000000000 */
[----:B------:R-:W-:Y:S01]  /*8b40*/  FADD R142, R68, R145 ;  /* 0x00000091448e7221 */ /* 0x000fe20000000000 */
[----:B------:R-:W-:Y:S01]  /*8b50*/  FADD R146, R72, R147 ;  /* 0x0000009348927221 */ /* 0x000fe20000000000 */
[----:B------:R-:W-:Y:S01]  /*8b60*/  FADD R68, R9, R102 ;  /* 0x0000006609447221 */ /* 0x000fe20000000000 */
[----:B------:R-:W3:Y:S01]  /*8b70*/  MUFU.EX2 R104, R104 ;  /* 0x0000006800687308 */ /* 0x000ee20000000800 */
[----:B------:R-:W-:Y:S01]  /*8b80*/  FADD R148, R84, R149 ;  /* 0x0000009554947221 */ /* 0x000fe20000000000 */
[----:B------:R-:W-:Y:S01]  /*8b90*/  FADD R72, R11, R103 ;  /* 0x000000670b487221 */ /* 0x000fe20000000000 */
[----:B------:R-:W-:Y:S01]  /*8ba0*/  @!P5 FMUL R24, R24, 0.5 ;  /* 0x3f0000001818d820 */ /* 0x000fe20000400000 */
[----:B------:R-:W-:Y:S01]  /*8bb0*/  FADD R84, R12, R107 ;  /* 0x0000006b0c547221 */ /* 0x000fe20000000000 */
[----:B------:R-:W-:Y:S01]  /*8bc0*/  FADD R145, R35, R134 ;  /* 0x0000008623917221 */ /* 0x000fe20000000000 */
[----:B------:R-:W-:Y:S01]  /*8bd0*/  FADD R147, R67, R135 ;  /* 0x0000008743937221 */ /* 0x000fe20000000000 */
[----:B------:R-:W-:Y:S01]  /*8be0*/  FADD R149, R39, R138 ;  /* 0x0000008a27957221 */ /* 0x000fe20000000000 */
[----:B------:R-:W4:Y:S01]  /*8bf0*/  MUFU.EX2 R97, R97 ;  /* 0x0000006100617308 */ /* 0x000f220000000800 */
[----:B------:R-:W-:Y:S01]  /*8c00*/  FADD R150, R68, R145 ;  /* 0x0000009144967221 */ /* 0x000fe20000000000 */
[----:B------:R-:W-:Y:S01]  /*8c10*/  FADD R153, R72, R147 ;  /* 0x0000009348997221 */ /* 0x000fe20000000000 */
[----:B------:R-:W-:Y:S01]  /*8c20*/  FADD R154, R84, R149 ;  /* 0x00000095549a7221 */ /* 0x000fe20000000000 */
[----:B------:R-:W-:Y:S01]  /*8c30*/  FADD R68, R16, R106 ;  /* 0x0000006a10447221 */ /* 0x000fe20000000000 */
[----:B------:R-:W-:Y:S01]  /*8c40*/  FADD R72, R14, R110 ;  /* 0x0000006e0e487221 */ /* 0x000fe20000000000 */
[----:B------:R-:W-:Y:S01]  /*8c50*/  FADD R84, R15, R111 ;  /* 0x0000006f0f547221 */ /* 0x000fe20000000000 */
[----:B------:R-:W-:Y:S01]  /*8c60*/  FADD R145, R43, R131 ;  /* 0x000000832b917221 */ /* 0x000fe20000000000 */
[----:B------:R-:W5:Y:S01]  /*8c70*/  MUFU.EX2 R93, R93 ;  /* 0x0000005d005d7308 */ /* 0x000f620000000800 */
[----:B------:R-:W-:Y:S01]  /*8c80*/  FADD R147, R47, R88 ;  /* 0x000000582f937221 */ /* 0x000fe20000000000 */
[----:B------:R-:W-:Y:S01]  /*8c90*/  FADD R149, R63, R92 ;  /* 0x0000005c3f957221 */ /* 0x000fe20000000000 */
[----:B------:R-:W-:Y:S01]  /*8ca0*/  FADD R151, R51, R89 ;  /* 0x0000005933977221 */ /* 0x000fe20000000000 */
[----:B------:R-:W-:Y:S01]  /*8cb0*/  FADD R145, R68, R145 ;  /* 0x0000009144917221 */ /* 0x000fe20000000000 */
[----:B------:R-:W-:Y:S01]  /*8cc0*/  FADD R147, R72, R147 ;  /* 0x0000009348937221 */ /* 0x000fe20000000000 */
[----:B------:R-:W-:Y:S01]  /*8cd0*/  FADD R149, R84, R149 ;  /* 0x0000009554957221 */ /* 0x000fe20000000000 */
[----:B------:R-:W-:Y:S01]  /*8ce0*/  FADD R151, R128, R151 ;  /* 0x0000009780977221 */ /* 0x000fe20000000000 */
[----:B------:R5:W5:Y:S01]  /*8cf0*/  MUFU.EX2 R96, R24 ;  /* 0x0000001800607308 */ /* 0x000b620000000800 */
[----:B-1----:R-:W-:Y:S01]  /*8d00*/  @!P3 FMUL R100, R100, R100 ;  /* 0x000000646464b220 */ /* 0x002fe20000400000 */
[----:B--2---:R-:W-:Y:S01]  /*8d10*/  @!P1 FMUL R101, R101, R101 ;  /* 0x0000006565659220 */ /* 0x004fe20000400000 */
[----:B---3--:R-:W-:Y:S01]  /*8d20*/  @!P2 FMUL R104, R104, R104 ;  /* 0x000000686868a220 */ /* 0x008fe20000400000 */
[----:B----4-:R-:W-:Y:S01]  /*8d30*/  @!P6 FMUL R97, R97, R97 ;  /* 0x000000616161e220 */ /* 0x010fe20000400000 */
[----:B------:R-:W-:Y:S01]  /*8d40*/  FADD R132, R132, R145 ;  /* 0x0000009184847221 */ /* 0x000fe20000000000 */
[----:B------:R-:W-:Y:S01]  /*8d50*/  FADD R140, R140, R147 ;  /* 0x000000938c8c7221 */ /* 0x000fe20000000000 */
[----:B------:R-:W-:Y:S01]  /*8d60*/  FADD R142, R142, R149 ;  /* 0x000000958e8e7221 */ /* 0x000fe20000000000 */
[----:B------:R-:W-:Y:S01]  /*8d70*/  FADD R146, R146, R151 ;  /* 0x0000009792927221 */ /* 0x000fe20000000000 */
[----:B-----5:R-:W-:Y:S01]  /*8d80*/  @!P4 FMUL R93, R93, R93 ;  /* 0x0000005d5d5dc220 */ /* 0x020fe20000400000 */
[----:B------:R-:W-:Y:S01]  /*8d90*/  FADD R24, R20, R144 ;  /* 0x0000009014187221 */ /* 0x000fe20000000000 */
[----:B------:R-:W-:Y:S01]  /*8da0*/  FADD R68, R18, R122 ;  /* 0x0000007a12447221 */ /* 0x000fe20000000000 */
[----:B------:R-:W-:Y:S01]  /*8db0*/  FADD R72, R19, R100 ;  /* 0x0000006413487221 */ /* 0x000fe20000000000 */
[----:B------:R-:W-:Y:S01]  /*8dc0*/  FADD R84, R21, R101 ;  /* 0x0000006515547221 */ /* 0x000fe20000000000 */
[----:B------:R-:W-:Y:S01]  /*8dd0*/  FADD R145, R55, R104 ;  /* 0x0000006837917221 */ /* 0x000fe20000000000 */
[----:B------:R-:W-:Y:S01]  /*8de0*/  FADD R147, R59, R97 ;  /* 0x000000613b937221 */ /* 0x000fe20000000000 */
[----:B------:R-:W-:Y:S01]  /*8df0*/  FADD R149, R136, R93 ;  /* 0x0000005d88957221 */ /* 0x000fe20000000000 */
[----:B------:R-:W-:Y:S01]  /*8e00*/  @!P5 FMUL R96, R96, R96 ;  /* 0x000000606060d220 */ /* 0x000fe20000400000 */
[----:B------:R-:W-:Y:S01]  /*8e10*/  FADD R145, R24, R145 ;  /* 0x0000009118917221 */ /* 0x000fe20000000000 */
        /* <DEDUP_REMOVED lines=12> */
[----:B------:R-:W-:Y:S01]  /*8ee0*/  F2FP.F16.F32.PACK_AB R72, R34, R53 ;  /* 0x000000352248723e */ /* 0x000fe200000000ff */
[----:B------:R-:W-:Y:S01]  /*8ef0*/  FADD R132, R132, R153 ;  /* 0x0000009984847221 */ /* 0x000fe20000000000 */
[----:B------:R-:W-:Y:S01]  /*8f00*/  FADD R151, R146, R151 ;  /* 0x0000009792977221 */ /* 0x000fe20000000000 */
[----:B------:R-:W-:Y:S01]  /*8f10*/  FADD R213, R80, R143 ;  /* 0x0000008f50d57221 */ /* 0x000fe20000000000 */
[----:B------:R-:W-:-:S02]  /*8f20*/  F2FP.F16.F32.PACK_AB R74, R57, R74 ;  /* 0x0000004a394a723e */ /* 0x000fc400000000ff */
[----:B------:R-:W-:Y:S01]  /*8f30*/  FADD R151, R140, R151 ;  /* 0x000000978c977221 */ /* 0x000fe20000000000 */
[----:B------:R-:W-:Y:S02]  /*8f40*/  F2FP.F16.F32.PACK_AB R68, R61, R36 ;  /* 0x000000243d44723e */ /* 0x000fe400000000ff */
[----:B------:R-:W-:Y:S01]  /*8f50*/  F2FP.F16.F32.PACK_AB R58, R58, R81 ;  /* 0x000000513a3a723e */ /* 0x000fe200000000ff */
[----:B------:R-:W-:Y:S01]  /*8f60*/  FADD R214, R132, R151 ;  /* 0x0000009784d67221 */ /* 0x000fe20000000000 */
[----:B------:R-:W-:Y:S02]  /*8f70*/  F2FP.F16.F32.PACK_AB R84, R29, R26 ;  /* 0x0000001a1d54723e */ /* 0x000fe400000000ff */
[----:B------:R-:W-:Y:S02]  /*8f80*/  F2FP.F16.F32.PACK_AB R80, R37, R30 ;  /* 0x0000001e2550723e */ /* 0x000fe400000000ff */
[----:B------:R-:W-:Y:S02]  /*8f90*/  F2FP.F16.F32.PACK_AB R76, R32, R45 ;  /* 0x0000002d204c723e */ /* 0x000fe400000000ff */
[----:B------:R-:W-:-:S02]  /*8fa0*/  F2FP.F16.F32.PACK_AB R62, R62, R75 ;  /* 0x0000004b3e3e723e */ /* 0x000fc400000000ff */
[----:B------:R-:W-:Y:S02]  /*8fb0*/  F2FP.F16.F32.PACK_AB R56, R77, R56 ;  /* 0x000000384d38723e */ /* 0x000fe400000000ff */
[----:B------:R-:W-:Y:S02]  /*8fc0*/  F2FP.F16.F32.PACK_AB R36, R38, R109 ;  /* 0x0000006d2624723e */ /* 0x000fe400000000ff */
[----:B------:R-:W-:Y:S02]  /*8fd0*/  F2FP.F16.F32.PACK_AB R34, R28, R117 ;  /* 0x000000751c22723e */ /* 0x000fe400000000ff */
[----:B------:R-:W-:Y:S01]  /*8fe0*/  F2FP.F16.F32.PACK_AB R81, R9, R5 ;  /* 0x000000050951723e */ /* 0x000fe200000000ff */
[----:B------:R-:W-:Y:S01]  /*8ff0*/  IMAD.MOV.U32 R9, RZ, RZ, 0x2 ;  /* 0x00000002ff097424 */ /* 0x000fe200078e00ff */
[----:B------:R-:W-:Y:S02]  /*9000*/  F2FP.F16.F32.PACK_AB R69, R25, R23 ;  /* 0x000000171945723e */ /* 0x000fe400000000ff */
[----:B------:R-:W-:-:S02]  /*9010*/  F2FP.F16.F32.PACK_AB R71, R27, R22 ;  /* 0x000000161b47723e */ /* 0x000fc400000000ff */
[----:B------:R-:W-:Y:S02]  /*9020*/  F2FP.F16.F32.PACK_AB R65, R35, R31 ;  /* 0x0000001f2341723e */ /* 0x000fe400000000ff */
[----:B------:R-:W-:Y:S02]  /*9030*/  F2FP.F16.F32.PACK_AB R67, R39, R67 ;  /* 0x000000432743723e */ /* 0x000fe400000000ff */
[----:B------:R-:W-:Y:S02]  /*9040*/  F2FP.F16.F32.PACK_AB R61, R47, R43 ;  /* 0x0000002b2f3d723e */ /* 0x000fe400000000ff */
[----:B------:R-:W-:Y:S02]  /*9050*/  F2FP.F16.F32.PACK_AB R63, R51, R63 ;  /* 0x0000003f333f723e */ /* 0x000fe400000000ff */
        /* <DEDUP_REMOVED lines=33> */
[----:B------:R-:W-:-:S07]  /*9270*/  SHF.L.U32 R3, RZ, 0x1f, RZ ;  /* 0x0000001fff037819 */ /* 0x000fce00000006ff */
.L_x_23:
[----:B-1----:R1:W2:Y:S02]  /*9280*/  SYNCS.PHASECHK.TRANS64.TRYWAIT P1, [R252+URZ+0x110008], R3 ;  /* 0x11000803fc0075a7 */ /* 0x0022a4000802017f */
[----:B--2---:R-:W-:Y:S05]  /*9290*/  @!P1 NANOSLEEP.SYNCS 0x989680 ;  /* 0x009896800000995d */ /* 0x004fea0003900000 */
[----:B------:R-:W2:Y:S02]  /*92a0*/  @!P1 SYNCS.PHASECHK.TRANS64 P1, [R252+URZ+0x110008], R3 ;  /* 0x11000803fc0095a7 */ /* 0x000ea4000802007f */
[----:B--2---:R-:W-:Y:S05]  /*92b0*/  @!P1 BRA `(.L_x_23) ;  /* 0xfffffffc00f09947 */ /* 0x004fea000383ffff */
[----:B------:R-:W-:Y:S01]  /*92c0*/  STL [R1+0x1ff4], R72 ;  /* 0x001ff44801007387 */ /* 0x000fe20000100800 */
[----:B------:R-:W-:Y:S01]  /*92d0*/  LOP3.LUT R220, R220, 0x8000000, RZ, 0xfc, !PT ;  /* 0x08000000dcdc7812 */ /* 0x000fe200078efcff */
[----:B------:R-:W-:Y:S02]  /*92e0*/  UMOV UR7, 0x40000040 ;  /* 0x4000004000077882 */ /* 0x000fe40000000000 */
[----:B------:R-:W-:Y:S01]  /*92f0*/  STL [R1+0x1ff0], R73 ;  /* 0x001ff04901007387 */ /* 0x000fe20000100800 */
[----:B------:R-:W-:-:S03]  /*9300*/  LOP3.LUT R2, R220, 0x4000, RZ, 0xfc, !PT ;  /* 0x00004000dc027812 */ /* 0x000fc600078efcff */
[----:B------:R-:W-:Y:S01]  /*9310*/  STL [R1+0x1fec], R74 ;  /* 0x001fec4a01007387 */ /* 0x000fe20000100800 */
[----:B------:R-:W-:-:S03]  /*9320*/  R2UR UR6, R2 ;  /* 0x00000000020672ca */ /* 0x000fc600000e0000 */
[----:B------:R-:W-:Y:S04]  /*9330*/  STL [R1+0x1fe8], R75 ;  /* 0x001fe84b01007387 */ /* 0x000fe80000100800 */
        /* <DEDUP_REMOVED lines=86> */
[----:B------:R-:W-:Y:S04]  /*98a0*/  STL.64 [R1+0x488], R214 ;  /* 0x000488d601007387 */ /* 0x000fe80000100a00 */
[----:B------:R-:W-:Y:S04]  /*98b0*/  STL.64 [R1+0x480], R212 ;  /* 0x000480d401007387 */ /* 0x000fe80000100a00 */
[----:B------:R-:W-:Y:S04]  /*98c0*/  STL [R1+0x47c], R211 ;  /* 0x00047cd301007387 */ /* 0x000fe80000100800 */
[----:B------:R-:W-:Y:S04]  /*98d0*/  STL [R1+0x478], R195 ;  /* 0x000478c301007387 */ /* 0x000fe80000100800 */
[----:B------:R-:W-:Y:S04]  /*98e0*/  STL.64 [R1+0x470], R192 ;  /* 0x000470c001007387 */ /* 0x000fe80000100a00 */
[----:B------:R-:W-:Y:S04]  /*98f0*/  STL.64 [R1+0x468], R190 ;  /* 0x000468be01007387 */ /* 0x000fe80000100a00 */
[----:B------:R-:W-:Y:S04]  /*9900*/  STL [R1+0x460], R152 ;  /* 0x0004609801007387 */ /* 0x000fe80000100800 */
[----:B------:R-:W-:Y:S04]  /*9910*/  STL.64 [R1+0x2388], R218 ;  /* 0x002388da01007387 */ /* 0x000fe80000100a00 */
[----:B------:R2:W-:Y:S02]  /*9920*/  STL.64 [R1+0x2380], R216 ;  /* 0x002380d801007387 */ /* 0x0005e40000100a00 */
[----:B--2---:R-:W-:-:S06]  /*9930*/  WARPGROUP.ARRIVE ;  /* 0x00000000000079c5 */ /* 0x004fcc0000000000 */
[----:B------:R-:W-:Y:S01]  /*9940*/  HGMMA.64x256x16.F32 R92, R84, gdesc[UR4].tnspB, RZ, !UPT, gsb0 ;  /* 0x43e00004545c7df0 */ /* 0x000fe2000c0008ff */
[C---:B-1----:R-:W-:Y:S01]  /*9950*/  VIADD R3, R220.reuse, 0x6000 ;  /* 0x00006000dc037836 */ /* 0x042fe20000000000 */
[----:B------:R-:W-:-:S04]  /*9960*/  IADD3 R2, R220, 0x4080, RZ ;  /* 0x00004080dc027810 */ /* 0x000fc80007ffe0ff */
[----:B------:R-:W-:Y:S02]  /*9970*/  R2UR UR7, R3 ;  /* 0x00000000030772ca */ /* 0x000fe400000e0000 */
[----:B------:R-:W-:Y:S01]  /*9980*/  R2UR UR6, R2 ;  /* 0x00000000020672ca */ /* 0x000fe200000e0000 */
[----:B------:R-:W-:-:S10]  /*9990*/  UMOV UR11, 0x40000040 ;  /* 0x40000040000b7882 */ /* 0x000fd40000000000 */
[----:B------:R-:W-:Y:S01]  /*99a0*/  UMOV UR10, UR7 ;  /* 0x00000007000a7c82 */ /* 0x000fe20008000000 */
[----:B------:R-:W-:Y:S02]  /*99b0*/  WARPGROUP.DEPBAR.LE gsb0, 0x0 ;  /* 0x00008000000079c5 */ /* 0x000fe40000010000 */
[----:B------:R-:W-:Y:S01]  /*99c0*/  STL.64 [R1+0x200], R92 ;  /* 0x0002005c01007387 */ /* 0x000fe20000100a00 */
[----:B------:R-:W-:Y:S01]  /*99d0*/  IMAD.MOV.U32 R4, RZ, RZ, R218 ;  /* 0x000000ffff047224 */ /* 0x000fe200078e00da */
[----:B------:R-:W-:Y:S01]  /*99e0*/  MOV R0, R219 ;  /* 0x000000db00007202 */ /* 0x000fe20000000f00 */
[----:B------:R-:W-:Y:S01]  /*99f0*/  IMAD.MOV.U32 R6, RZ, RZ, R216 ;  /* 0x000000ffff067224 */ /* 0x000fe200078e00d8 */
[----:B------:R-:W-:Y:S01]  /*9a00*/  STL.64 [R1+0x208], R94 ;  /* 0x0002085e01007387 */ /* 0x000fe20000100a00 */
[----:B------:R-:W-:Y:S01]  /*9a10*/  MOV R5, R217 ;  /* 0x000000d900057202 */ /* 0x000fe20000000f00 */
[----:B------:R-:W-:Y:S01]  /*9a20*/  IMAD.MOV.U32 R88, RZ, RZ, R113 ;  /* 0x000000ffff587224 */ /* 0x000fe200078e0071 */
[----:B------:R-:W-:Y:S01]  /*9a30*/  MOV R89, R114 ;  /* 0x0000007200597202 */ /* 0x000fe20000000f00 */
[----:B------:R-:W-:Y:S01]  /*9a40*/  STL.64 [R1+0x210], R96 ;  /* 0x0002106001007387 */ /* 0x000fe20000100a00 */
[----:B------:R-:W-:Y:S01]  /*9a50*/  MOV R252, R115 ;  /* 0x0000007300fc7202 */ /* 0x000fe20000000f00 */
[----:B------:R-:W-:Y:S01]  /*9a60*/  IMAD.MOV.U32 R251, RZ, RZ, R116 ;  /* 0x000000fffffb7224 */ /* 0x000fe200078e0074 */
[----:B------:R-:W-:Y:S01]  /*9a70*/  MOV R250, R117 ;  /* 0x0000007500fa7202 */ /* 0x000fe20000000f00 */
        /* <DEDUP_REMOVED lines=28> */
[----:B------:R1:W-:Y:S01]  /*9c40*/  STL [R1+0x250], R112 ;  /* 0x0002507001007387 */ /* 0x0003e20000100800 */
[----:B------:R-:W-:Y:S01]  /*9c50*/  MOV R228, R139 ;  /* 0x0000008b00e47202 */ /* 0x000fe20000000f00 */
[----:B------:R-:W-:Y:S01]  /*9c60*/  IMAD.MOV.U32 R227, RZ, RZ, R140 ;  /* 0x000000ffffe37224 */ /* 0x000fe200078e008c */
[----:B------:R-:W-:Y:S01]  /*9c70*/  MOV R226, R141 ;  /* 0x0000008d00e27202 */ /* 0x000fe20000000f00 */
[----:B------:R-:W2:Y:S01]  /*9c80*/  LDL.LU.64 R218, [R1+0x2388] ;  /* 0x0023880001da7983 */ /* 0x000ea20000300a00 */
[----:B------:R-:W-:Y:S01]  /*9c90*/  IMAD.MOV.U32 R225, RZ, RZ, R142 ;  /* 0x000000ffffe17224 */ /* 0x000fe200078e008e */
[----:B------:R-:W-:Y:S01]  /*9ca0*/  MOV R224, R143 ;  /* 0x0000008f00e07202 */ /* 0x000fe20000000f00 */
[----:B------:R-:W-:Y:S01]  /*9cb0*/  IMAD.MOV.U32 R223, RZ, RZ, R144 ;  /* 0x000000ffffdf7224 */ /* 0x000fe200078e0090 */
[----:B------:R-:W3:Y:S01]  /*9cc0*/  LDL.LU.64 R216, [R1+0x2380] ;  /* 0x0023800001d87983 */ /* 0x000ee20000300a00 */
[----:B------:R-:W-:Y:S01]  /*9cd0*/  MOV R222, R145 ;  /* 0x0000009100de7202 */ /* 0x000fe20000000f00 */
[----:B------:R-:W-:Y:S01]  /*9ce0*/  IMAD.MOV.U32 R221, RZ, RZ, R146 ;  /* 0x000000ffffdd7224 */ /* 0x000fe200078e0092 */
        /* <DEDUP_REMOVED lines=70> */
[----:B------:R-:W-:-:S02]  /*a150*/  MOV R2, R88 ;  /* 0x0000005800027202 */ /* 0x000fc40000000f00 */
[----:B-1----:R-:W-:-:S06]  /*a160*/  WARPGROUP.ARRIVE ;  /* 0x00000000000079c5 */ /* 0x002fcc0000000000 */
[----:B------:R-:W-:Y:S01]  /*a170*/  HGMMA.64x256x16.F32 R88, R84, gdesc[UR8].tnspB, RZ, !UPT, gsb0 ;  /* 0x43e0000854587df0 */ /* 0x000fe2000c0008ff */
[----:B------:R-:W-:Y:S04]  /*a180*/  STL [R1+0x2378], R220 ;  /* 0x002378dc01007387 */ /* 0x000fe80000100800 */
[----:B--2---:R-:W-:Y:S04]  /*a190*/  STL.64 [R1+0x2370], R218 ;  /* 0x002370da01007387 */ /* 0x004fe80000100a00 */
[----:B---3--:R-:W-:Y:S01]  /*a1a0*/  STL.64 [R1+0x2368], R216 ;  /* 0x002368d801007387 */ /* 0x008fe20000100a00 */
[----:B------:R-:W-:-:S03]  /*a1b0*/  WARPGROUP.DEPBAR.LE gsb0, 0x0 ;  /* 0x00008000000079c5 */ /* 0x000fc60000010000 */
[----:B------:R-:W-:Y:S04]  /*a1c0*/  STL.64 [R1+0x2360], R214 ;  /* 0x002360d601007387 */ /* 0x000fe80000100a00 */
        /* <DEDUP_REMOVED lines=44> */
[----:B------:R1:W-:Y:S04]  /*a490*/  STL.64 [R1+0x21f8], R124 ;  /* 0x0021f87c01007387 */ /* 0x0003e80000100a00 */
[----:B-1----:R-:W2:Y:S04]  /*a4a0*/  LDL.LU R124, [R1+0x200] ;  /* 0x00020000017c7983 */ /* 0x002ea80000300800 */
[----:B------:R-:W2:Y:S04]  /*a4b0*/  LDL.LU R125, [R1+0x204] ;  /* 0x00020400017d7983 */ /* 0x000ea80000300800 */
        /* <DEDUP_REMOVED lines=18> */
[----:B------:R-:W2:Y:S01]  /*a5e0*/  LDL.LU R144, [R1+0x250] ;  /* 0x0002500001907983 */ /* 0x000ea20000300800 */
        /* <DEDUP_REMOVED lines=105> */
[----:B------:R-:W-:-:S02]  /*ac80*/  IMAD.MOV.U32 R249, RZ, RZ, R5 ;  /* 0x000000fffff97224 */ /* 0x000fc400078e0005 */
[----:B------:R-:W-:Y:S01]  /*ac90*/  IMAD.MOV.U32 R251, RZ, RZ, R0 ;  /* 0x000000fffffb7224 */ /* 0x000fe200078e0000 */
[----:B------:R-:W-:-:S05]  /*aca0*/  UMOV UR7, 0x40000040 ;  /* 0x4000004000077882 */ /* 0x000fca0000000000 */
[----:B--2---:R-:W-:-:S06]  /*acb0*/  WARPGROUP.ARRIVE ;  /* 0x00000000000079c5 */ /* 0x004fcc0000000000 */
[----:B------:R-:W-:Y:S03]  /*acc0*/  HGMMA.64x256x16.F32 R124, R80, gdesc[UR4].tnspB, R124, gsb0 ;  /* 0x43e00004507c7df0 */ /* 0x000fe6000800087c */
[----:B------:R-:W-:Y:S02]  /*acd0*/  WARPGROUP.DEPBAR.LE gsb0, 0x0 ;  /* 0x00008000000079c5 */ /* 0x000fe40000010000 */
        /* <DEDUP_REMOVED lines=64> */
[----:B-1----:R-:W2:Y:S04]  /*b0e0*/  LDL.LU R220, [R1+0x2378] ;  /* 0x0023780001dc7983 */ /* 0x002ea80000300800 */
[----:B------:R-:W3:Y:S04]  /*b0f0*/  LDL.LU.64 R218, [R1+0x2370] ;  /* 0x0023700001da7983 */ /* 0x000ee80000300a00 */
[----:B------:R-:W4:Y:S04]  /*b100*/  LDL.LU.64 R216, [R1+0x2368] ;  /* 0x0023680001d87983 */ /* 0x000f280000300a00 */
        /* <DEDUP_REMOVED lines=45> */
[----:B------:R-:W4:Y:S01]  /*b3e0*/  LDL.LU.64 R124, [R1+0x21f8] ;  /* 0x0021f800017c7983 */ /* 0x000f220000300a00 */
[----:B------:R-:W-:Y:S01]  /*b3f0*/  UMOV UR7, 0x40000040 ;  /* 0x4000004000077882 */ /* 0x000fe20000000000 */
[----:B--2---:R-:W-:-:S04]  /*b400*/  IADD3 R2, R220, 0x6080, RZ ;  /* 0x00006080dc027810 */ /* 0x004fc80007ffe0ff */
[----:B------:R-:W-:Y:S01]  /*b410*/  R2UR UR6, R2 ;  /* 0x00000000020672ca */ /* 0x000fe200000e0000 */
[----:B---3--:R-:W-:Y:S04]  /*b420*/  STL.64 [R1+0x21f0], R218 ;  /* 0x0021f0da01007387 */ /* 0x008fe80000100a00 */
[----:B----4-:R-:W-:Y:S01]  /*b430*/  STL.64 [R1+0x21e8], R216 ;  /* 0x0021e8d801007387 */ /* 0x010fe20000100a00 */
[----:B------:R-:W-:-:S07]  /*b440*/  WARPGROUP.ARRIVE ;  /* 0x00000000000079c5 */ /* 0x000fce0000000000 */
        /* <DEDUP_REMOVED lines=64> */
[----:B-1----:R-:W2:Y:S04]  /*b850*/  LDL.LU.64 R92, [R1+0x200] ;  /* 0x00020000015c7983 */ /* 0x002ea80000300a00 */
[----:B------:R-:W2:Y:S04]  /*b860*/  LDL.LU.64 R94, [R1+0x208] ;  /* 0x00020800015e7983 */ /* 0x000ea80000300a00 */
        /* <DEDUP_REMOVED lines=61> */
[----:B------:R-:W2:Y:S01]  /*bc40*/  LDL.LU.64 R218, [R1+0x3f8] ;  /* 0x0003f80001da7983 */ /* 0x000ea20000300a00 */
[----:B------:R-:W-:-:S05]  /*bc50*/  VIADD R2, R220, 0x4100 ;  /* 0x00004100dc027836 */ /* 0x000fca0000000000 */
[----:B------:R-:W-:Y:S01]  /*bc60*/  R2UR UR6, R2 ;  /* 0x00000000020672ca */ /* 0x000fe200000e0000 */
[----:B------:R-:W-:Y:S01]  /*bc70*/  UMOV UR7, 0x40000040 ;  /* 0x4000004000077882 */ /* 0x000fe20000000000 */
[----:B--2---:R-:W-:-:S11]  /*bc80*/  WARPGROUP.ARRIVE ;  /* 0x00000000000079c5 */ /* 0x004fd60000000000 */
[----:B------:R-:W-:Y:S03]  /*bc90*/  HGMMA.64x256x16.F32 R92, R76, gdesc[UR4].tnspB, R92, gsb0 ;  /* 0x43e000044c5c7df0 */ /* 0x000fe6000800085c */
[----:B------:R-:W-:Y:S02]  /*bca0*/  WARPGROUP.DEPBAR.LE gsb0, 0x0 ;  /* 0x00008000000079c5 */ /* 0x000fe40000010000 */
[----:B------:R-:W-:Y:S04]  /*bcb0*/  STL.64 [R1+0x200], R92 ;  /* 0x0002005c01007387 */ /* 0x000fe80000100a00 */
[----:B------:R-:W-:Y:S04]  /*bcc0*/  STL.64 [R1+0x208], R94 ;  /* 0x0002085e01007387 */ /* 0x000fe80000100a00 */
[----:B------:R-:W-:Y:S04]  /*bcd0*/  STL.64 [R1+0x210], R96 ;  /* 0x0002106001007387 */ /* 0x000fe80000100a00 */
[----:B------:R-:W-:Y:S01]  /*bce0*/  STL.64 [R1+0x218], R98 ;  /* 0x0002186201007387 */ /* 0x000fe20000100a00 */
[----:B------:R-:W-:-:S03]  /*bcf0*/  MOV R3, R218 ;  /* 0x000000da00037202 */ /* 0x000fc60000000f00 */
[----:B------:R-:W-:Y:S01]  /*bd00*/  STL.64 [R1+0x220], R100 ;  /* 0x0002206401007387 */ /* 0x000fe20000100a00 */
[----:B------:R-:W-:-:S03]  /*bd10*/  IMAD.MOV.U32 R0, RZ, RZ, R219 ;  /* 0x000000ffff007224 */ /* 0x000fc600078e00db */
[----:B------:R-:W-:Y:S01]  /*bd20*/  STL.64 [R1+0x228], R102 ;  /* 0x0002286601007387 */ /* 0x000fe20000100a00 */
[----:B------:R-:W-:Y:S01]  /*bd30*/  MOV R5, R216 ;  /* 0x000000d800057202 */ /* 0x000fe20000000f00 */
[----:B------:R-:W-:Y:S02]  /*bd40*/  IMAD.MOV.U32 R4, RZ, RZ, R217 ;  /* 0x000000ffff047224 */ /* 0x000fe400078e00d9 */
[----:B------:R-:W-:Y:S01]  /*bd50*/  STL [R1+0x230], R104 ;  /* 0x0002306801007387 */ /* 0x000fe20000100800 */
[----:B------:R-:W-:Y:S01]  /*bd60*/  MOV R7, R214 ;  /* 0x000000d600077202 */ /* 0x000fe20000000f00 */
[----:B------:R-:W-:Y:S02]  /*bd70*/  IMAD.MOV.U32 R6, RZ, RZ, R215 ;  /* 0x000000ffff067224 */ /* 0x000fe400078e00d7 */
[----:B------:R1:W-:Y:S01]  /*bd80*/  STL [R1+0x254], R113 ;  /* 0x0002547101007387 */ /* 0x0003e20000100800 */
[----:B------:R-:W-:Y:S01]  /*bd90*/  MOV R9, R212 ;  /* 0x000000d400097202 */ /* 0x000fe20000000f00 */
[----:B------:R-:W-:-:S02]  /*bda0*/  IMAD.MOV.U32 R8, RZ, RZ, R213 ;  /* 0x000000ffff087224 */ /* 0x000fc400078e00d5 */
[----:B------:R-:W2:Y:S01]  /*bdb0*/  LDL.LU.64 R218, [R1+0x21f0] ;  /* 0x0021f00001da7983 */ /* 0x000ea20000300a00 */
[----:B------:R-:W-:Y:S01]  /*bdc0*/  MOV R11, R210 ;  /* 0x000000d2000b7202 */ /* 0x000fe20000000f00 */
[----:B------:R-:W-:Y:S02]  /*bdd0*/  IMAD.MOV.U32 R10, RZ, RZ, R211 ;  /* 0x000000ffff0a7224 */ /* 0x000fe400078e00d3 */
[----:B------:R-:W3:Y:S01]  /*bde0*/  LDL.LU.64 R216, [R1+0x21e8] ;  /* 0x0021e80001d87983 */ /* 0x000ee20000300a00 */
[----:B------:R-:W-:Y:S01]  /*bdf0*/  MOV R13, R208 ;  /* 0x000000d0000d7202 */ /* 0x000fe20000000f00 */
[----:B------:R-:W-:Y:S02]  /*be00*/  IMAD.MOV.U32 R12, RZ, RZ, R209 ;  /* 0x000000ffff0c7224 */ /* 0x000fe400078e00d1 */
[----:B------:R-:W4:Y:S01]  /*be10*/  LDL.LU.64 R214, [R1+0x21e0] ;  /* 0x0021e00001d67983 */ /* 0x000f220000300a00 */
[----:B------:R-:W-:Y:S01]  /*be20*/  MOV R15, R206 ;  /* 0x000000ce000f7202 */ /* 0x000fe20000000f00 */
[----:B------:R-:W-:-:S02]  /*be30*/  IMAD.MOV.U32 R14, RZ, RZ, R207 ;  /* 0x000000ffff0e7224 */ /* 0x000fc400078e00cf */
[----:B------:R-:W4:Y:S01]  /*be40*/  LDL.LU.64 R212, [R1+0x21d8] ;  /* 0x0021d80001d47983 */ /* 0x000f220000300a00 */
[----:B------:R-:W-:Y:S01]  /*be50*/  MOV R17, R204 ;  /* 0x000000cc00117202 */ /* 0x000fe20000000f00 */
[----:B------:R-:W-:Y:S02]  /*be60*/  IMAD.MOV.U32 R16, RZ, RZ, R205 ;  /* 0x000000ffff107224 */ /* 0x000fe400078e00cd */
[----:B------:R-:W4:Y:S01]  /*be70*/  LDL.LU.64 R210, [R1+0x21d0] ;  /* 0x0021d00001d27983 */ /* 0x000f220000300a00 */
        /* <DEDUP_REMOVED lines=135> */
[----:B------:R-:W-:-:S03]  /*c6f0*/  IMAD.MOV.U32 R71, RZ, RZ, R112 ;  /* 0x000000ffff477224 */ /* 0x000fc600078e0070 */
[----:B------:R-:W4:Y:S01]  /*c700*/  LDL.LU.64 R118, [R1+0x2060] ;  /* 0x0020600001767983 */ /* 0x000f220000300a00 */
[----:B------:R-:W-:Y:S01]  /*c710*/  IMAD.MOV.U32 R69, RZ, RZ, R110 ;  /* 0x000000ffff457224 */ /* 0x000fe200078e006e */
[----:B------:R-:W-:Y:S02]  /*c720*/  MOV R70, R111 ;  /* 0x0000006f00467202 */ /* 0x000fe40000000f00 */
[----:B------:R-:W4:Y:S01]  /*c730*/  LDL.LU.64 R116, [R1+0x2058] ;  /* 0x0020580001747983 */ /* 0x000f220000300a00 */
[----:B------:R-:W-:Y:S01]  /*c740*/  IMAD.MOV.U32 R75, RZ, RZ, R108 ;  /* 0x000000ffff4b7224 */ /* 0x000fe200078e006c */
[----:B------:R-:W-:Y:S02]  /*c750*/  MOV R68, R109 ;  /* 0x0000006d00447202 */ /* 0x000fe40000000f00 */
[----:B------:R-:W4:Y:S01]  /*c760*/  LDL.LU.64 R114, [R1+0x2050] ;  /* 0x0020500001727983 */ /* 0x000f220000300a00 */
[----:B------:R-:W-:Y:S01]  /*c770*/  IMAD.MOV.U32 R73, RZ, RZ, R106 ;  /* 0x000000ffff497224 */ /* 0x000fe200078e006a */
[----:B------:R-:W-:-:S02]  /*c780*/  MOV R74, R107 ;  /* 0x0000006b004a7202 */ /* 0x000fc40000000f00 */
[----:B-1----:R-:W4:Y:S01]  /*c790*/  LDL.LU.64 R112, [R1+0x2048] ;  /* 0x0020480001707983 */ /* 0x002f220000300a00 */
[----:B------:R-:W-:-:S03]  /*c7a0*/  MOV R72, R105 ;  /* 0x0000006900487202 */ /* 0x000fc60000000f00 */
        /* <DEDUP_REMOVED lines=10> */
[----:B------:R-:W-:-:S04]  /*c850*/  IADD3 R2, R220, 0x6100, RZ ;  /* 0x00006100dc027810 */ /* 0x000fc80007ffe0ff */
[----:B------:R-:W-:Y:S01]  /*c860*/  R2UR UR6, R2 ;  /* 0x00000000020672ca */ /* 0x000fe200000e0000 */
[----:B------:R-:W-:Y:S01]  /*c870*/  UMOV UR7, 0x40000040 ;  /* 0x4000004000077882 */ /* 0x000fe20000000000 */
[----:B------:R-:W4:Y:S04]  /*c880*/  LDL.LU R2, [R1+0x254] ;  /* 0x0002540001027983 */ /* 0x000f280000300800 */
[----:B--2---:R-:W-:Y:S04]  /*c890*/  STL.64 [R1+0x1fd0], R218 ;  /* 0x001fd0da01007387 */ /* 0x004fe80000100a00 */
[----:B---3--:R-:W-:Y:S01]  /*c8a0*/  STL.64 [R1+0x1fc8], R216 ;  /* 0x001fc8d801007387 */ /* 0x008fe20000100a00 */
[----:B----4-:R-:W-:-:S06]  /*c8b0*/  WARPGROUP.ARRIVE ;  /* 0x00000000000079c5 */ /* 0x010fcc0000000000 */
        /* <DEDUP_REMOVED lines=73> */
[----:B------:R-:W-:-:S03]  /*cd50*/  IMAD.MOV.U32 R105, RZ, RZ, R72 ;  /* 0x000000ffff697224 */ /* 0x000fc600078e0048 */
[----:B------:R-:W2:Y:S01]  /*cd60*/  LDL.LU R101, [R1+0x224] ;  /* 0x0002240001657983 */ /* 0x000ea20000300800 */
[----:B------:R-:W-:-:S03]  /*cd70*/  MOV R106, R73 ;  /* 0x00000049006a7202 */ /* 0x000fc60000000f00 */
[----:B------:R-:W2:Y:S01]  /*cd80*/  LDL.LU R102, [R1+0x228] ;  /* 0x0002280001667983 */ /* 0x000ea20000300800 */
[----:B------:R-:W-:-:S03]  /*cd90*/  IMAD.MOV.U32 R107, RZ, RZ, R74 ;  /* 0x000000ffff6b7224 */ /* 0x000fc600078e004a */
[----:B------:R-:W2:Y:S01]  /*cda0*/  LDL.LU R103, [R1+0x22c] ;  /* 0x00022c0001677983 */ /* 0x000ea20000300800 */
[----:B------:R-:W-:-:S03]  /*cdb0*/  MOV R108, R75 ;  /* 0x0000004b006c7202 */ /* 0x000fc60000000f00 */
[----:B------:R-:W2:Y:S04]  /*cdc0*/  LDL.LU R104, [R1+0x230] ;  /* 0x0002300001687983 */ /* 0x000ea80000300800 */
[----:B------:R-:W2:Y:S04]  /*cdd0*/  LDL.LU R72, [R1+0x1ff4] ;  /* 0x001ff40001487983 */ /* 0x000ea80000300800 */
[----:B------:R-:W2:Y:S04]  /*cde0*/  LDL.LU R73, [R1+0x1ff0] ;  /* 0x001ff00001497983 */ /* 0x000ea80000300800 */
[----:B------:R-:W2:Y:S04]  /*cdf0*/  LDL.LU R74, [R1+0x1fec] ;  /* 0x001fec00014a7983 */ /* 0x000ea80000300800 */
[----:B------:R-:W2:Y:S01]  /*ce00*/  LDL.LU R75, [R1+0x1fe8] ;  /* 0x001fe800014b7983 */ /* 0x000ea20000300800 */
[----:B------:R-:W-:Y:S01]  /*ce10*/  IMAD.MOV.U32 R113, RZ, RZ, R2 ;  /* 0x000000ffff717224 */ /* 0x000fe200078e0002 */
[----:B------:R-:W-:Y:S01]  /*ce20*/  IADD3 R2, R220, 0x4180, RZ ;  /* 0x00004180dc027810 */ /* 0x000fe20007ffe0ff */
[----:B------:R-:W-:Y:S01]  /*ce30*/  IMAD.MOV.U32 R109, RZ, RZ, R68 ;  /* 0x000000ffff6d7224 */ /* 0x000fe200078e0044 */
[----:B------:R-:W-:Y:S01]  /*ce40*/  MOV R110, R69 ;  /* 0x00000045006e7202 */ /* 0x000fe20000000f00 */
[----:B------:R-:W-:Y:S01]  /*ce50*/  IMAD.MOV.U32 R111, RZ, RZ, R70 ;  /* 0x000000ffff6f7224 */ /* 0x000fe200078e0046 */
[----:B------:R-:W-:Y:S01]  /*ce60*/  R2UR UR6, R2 ;  /* 0x00000000020672ca */ /* 0x000fe200000e0000 */
        /* <DEDUP_REMOVED lines=106> */
[----:B------:R-:W-:Y:S01]  /*d510*/  MOV R218, R3 ;  /* 0x0000000300da7202 */ /* 0x000fe20000000f00 */
[----:B------:R-:W-:Y:S01]  /*d520*/  UMOV UR7, 0x40000040 ;  /* 0x4000004000077882 */ /* 0x000fe20000000000 */
[----:B------:R-:W3:Y:S04]  /*d530*/  LDL.LU R68, [R1+0x1fe4] ;  /* 0x001fe40001447983 */ /* 0x000ee80000300800 */
[----:B------:R-:W3:Y:S04]  /*d540*/  LDL.LU R69, [R1+0x1fe0] ;  /* 0x001fe00001457983 */ /* 0x000ee80000300800 */
[----:B------:R-:W3:Y:S04]  /*d550*/  LDL.LU R70, [R1+0x1fdc] ;  /* 0x001fdc0001467983 */ /* 0x000ee80000300800 */
[----:B------:R-:W3:Y:S01]  /*d560*/  LDL.LU R71, [R1+0x1fd8] ;  /* 0x001fd80001477983 */ /* 0x000ee20000300800 */
        /* <DEDUP_REMOVED lines=68> */
[----:B------:R-:W4:Y:S04]  /*d9b0*/  LDL.LU.64 R216, [R1+0x1fc8] ;  /* 0x001fc80001d87983 */ /* 0x000f280000300a00 */
[----:B------:R-:W3:Y:S04]  /*d9c0*/  LDL.LU.64 R214, [R1+0x1fc0] ;  /* 0x001fc00001d67983 */ /* 0x000ee80000300a00 */
        /* <DEDUP_REMOVED lines=60> */
[----:B------:R-:W3:Y:S01]  /*dd90*/  LDL.LU.64 R92, [R1+0x1dd8] ;  /* 0x001dd800015c7983 */ /* 0x000ee20000300a00 */
[----:B------:R-:W-:-:S05]  /*dda0*/  VIADD R2, R220, 0x6180 ;  /* 0x00006180dc027836 */ /* 0x000fca0000000000 */
[----:B------:R-:W-:Y:S01]  /*ddb0*/  R2UR UR6, R2 ;  /* 0x00000000020672ca */ /* 0x000fe200000e0000 */
[----:B------:R-:W-:Y:S01]  /*ddc0*/  UMOV UR7, 0x40000040 ;  /* 0x4000004000077882 */ /* 0x000fe20000000000 */
[----:B--2---:R-:W-:Y:S04]  /*ddd0*/  STL.64 [R1+0x1dd0], R218 ;  /* 0x001dd0da01007387 */ /* 0x004fe80000100a00 */
[----:B----4-:R-:W-:Y:S01]  /*dde0*/  STL.64 [R1+0x1dc8], R216 ;  /* 0x001dc8d801007387 */ /* 0x010fe20000100a00 */
[----:B---3--:R-:W-:-:S06]  /*ddf0*/  WARPGROUP.ARRIVE ;  /* 0x00000000000079c5 */ /* 0x008fcc0000000000 */
        /* <DEDUP_REMOVED lines=128> */
[----:B------:R-:W-:-:S04]  /*e600*/  IADD3 R2, R220, 0x4200, RZ ;  /* 0x00004200dc027810 */ /* 0x000fc80007ffe0ff */
        /* <DEDUP_REMOVED lines=9> */
[----:B------:R-:W-:-:S03]  /*e6a0*/  IMAD.MOV.U32 R3, RZ, RZ, R218 ;  /* 0x000000ffff037224 */ /* 0x000fc600078e00da */
[----:B------:R-:W-:Y:S01]  /*e6b0*/  STL.64 [R1+0x220], R100 ;  /* 0x0002206401007387 */ /* 0x000fe20000100a00 */
[----:B------:R-:W-:-:S03]  /*e6c0*/  MOV R0, R219 ;  /* 0x000000db00007202 */ /* 0x000fc60000000f00 */
[----:B------:R-:W-:Y:S01]  /*e6d0*/  STL.64 [R1+0x228], R102 ;  /* 0x0002286601007387 */ /* 0x000fe20000100a00 */
[----:B------:R-:W-:Y:S01]  /*e6e0*/  IMAD.MOV.U32 R5, RZ, RZ, R216 ;  /* 0x000000ffff057224 */ /* 0x000fe200078e00d8 */
[----:B------:R-:W-:Y:S02]  /*e6f0*/  MOV R4, R217 ;  /* 0x000000d900047202 */ /* 0x000fe40000000f00 */
[----:B------:R-:W-:Y:S01]  /*e700*/  STL [R1+0x230], R104 ;  /* 0x0002306801007387 */ /* 0x000fe20000100800 */
[----:B------:R-:W-:Y:S01]  /*e710*/  IMAD.MOV.U32 R7, RZ, RZ, R214 ;  /* 0x000000ffff077224 */ /* 0x000fe200078e00d6 */
[----:B------:R-:W-:Y:S02]  /*e720*/  MOV R6, R215 ;  /* 0x000000d700067202 */ /* 0x000fe40000000f00 */
[----:B------:R1:W-:Y:S01]  /*e730*/  STL [R1+0x254], R113 ;  /* 0x0002547101007387 */ /* 0x0003e20000100800 */
[----:B------:R-:W-:Y:S01]  /*e740*/  IMAD.MOV.U32 R9, RZ, RZ, R212 ;  /* 0x000000ffff097224 */ /* 0x000fe200078e00d4 */
[----:B------:R-:W-:-:S02]  /*e750*/  MOV R8, R213 ;  /* 0x000000d500087202 */ /* 0x000fc40000000f00 */
[----:B------:R-:W2:Y:S01]  /*e760*/  LDL.LU.64 R218, [R1+0x1dd0] ;  /* 0x001dd00001da7983 */ /* 0x000ea20000300a00 */
[----:B------:R-:W-:Y:S01]  /*e770*/  IMAD.MOV.U32 R11, RZ, RZ, R210 ;  /* 0x000000ffff0b7224 */ /* 0x000fe200078e00d2 */
[----:B------:R-:W-:Y:S02]  /*e780*/  MOV R10, R211 ;  /* 0x000000d3000a7202 */ /* 0x000fe40000000f00 */
[----:B------:R-:W3:Y:S01]  /*e790*/  LDL.LU.64 R216, [R1+0x1dc8] ;  /* 0x001dc80001d87983 */ /* 0x000ee20000300a00 */
[----:B------:R-:W-:Y:S01]  /*e7a0*/  IMAD.MOV.U32 R13, RZ, RZ, R208 ;  /* 0x000000ffff0d7224 */ /* 0x000fe200078e00d0 */
[----:B------:R-:W-:Y:S02]  /*e7b0*/  MOV R12, R209 ;  /* 0x000000d1000c7202 */ /* 0x000fe40000000f00 */
[----:B------:R-:W4:Y:S01]  /*e7c0*/  LDL.LU.64 R214, [R1+0x1dc0] ;  /* 0x001dc00001d67983 */ /* 0x000f220000300a00 */
[----:B------:R-:W-:Y:S01]  /*e7d0*/  IMAD.MOV.U32 R15, RZ, RZ, R206 ;  /* 0x000000ffff0f7224 */ /* 0x000fe200078e00ce */
[----:B------:R-:W-:-:S02]  /*e7e0*/  MOV R14, R207 ;  /* 0x000000cf000e7202 */ /* 0x000fc40000000f00 */
        /* <DEDUP_REMOVED lines=139> */
[----:B------:R-:W-:-:S03]  /*f0a0*/  MOV R63, R112 ;  /* 0x00000070003f7202 */ /* 0x000fc60000000f00 */
        /* <DEDUP_REMOVED lines=9> */
[----:B-1----:R-:W4:Y:S01]  /*f140*/  LDL.LU.64 R112, [R1+0x1c28] ;  /* 0x001c280001707983 */ /* 0x002f220000300a00 */
[----:B------:R-:W-:-:S03]  /*f150*/  IMAD.MOV.U32 R64, RZ, RZ, R105 ;  /* 0x000000ffff407224 */ /* 0x000fc600078e0069 */
        /* <DEDUP_REMOVED lines=10> */
[----:B------:R-:W-:-:S05]  /*f200*/  VIADD R2, R220, 0x6200 ;  /* 0x00006200dc027836 */ /* 0x000fca0000000000 */
        /* <DEDUP_REMOVED lines=79> */
[----:B------:R-:W-:-:S03]  /*f700*/  MOV R105, R64 ;  /* 0x0000004000697202 */ /* 0x000fc60000000f00 */
[----:B------:R-:W2:Y:S01]  /*f710*/  LDL.LU R101, [R1+0x224] ;  /* 0x0002240001657983 */ /* 0x000ea20000300800 */
[----:B------:R-:W-:-:S03]  /*f720*/  IMAD.MOV.U32 R106, RZ, RZ, R65 ;  /* 0x000000ffff6a7224 */ /* 0x000fc600078e0041 */
[----:B------:R-:W2:Y:S01]  /*f730*/  LDL.LU R102, [R1+0x228] ;  /* 0x0002280001667983 */ /* 0x000ea20000300800 */
[----:B------:R-:W-:-:S03]  /*f740*/  MOV R107, R66 ;  /* 0x00000042006b7202 */ /* 0x000fc60000000f00 */
[----:B------:R-:W2:Y:S01]  /*f750*/  LDL.LU R103, [R1+0x22c] ;  /* 0x00022c0001677983 */ /* 0x000ea20000300800 */
[----:B------:R-:W-:-:S03]  /*f760*/  IMAD.MOV.U32 R108, RZ, RZ, R67 ;  /* 0x000000ffff6c7224 */ /* 0x000fc600078e0043 */
[----:B------:R-:W2:Y:S04]  /*f770*/  LDL.LU R104, [R1+0x230] ;  /* 0x0002300001687983 */ /* 0x000ea80000300800 */
[----:B------:R-:W2:Y:S04]  /*f780*/  LDL.LU R64, [R1+0x1bd4] ;  /* 0x001bd40001407983 */ /* 0x000ea80000300800 */
[----:B------:R-:W2:Y:S04]  /*f790*/  LDL.LU R65, [R1+0x1bd0] ;  /* 0x001bd00001417983 */ /* 0x000ea80000300800 */
[----:B------:R-:W2:Y:S04]  /*f7a0*/  LDL.LU R66, [R1+0x1bcc] ;  /* 0x001bcc0001427983 */ /* 0x000ea80000300800 */
[----:B------:R-:W2:Y:S01]  /*f7b0*/  LDL.LU R67, [R1+0x1bc8] ;  /* 0x001bc80001437983 */ /* 0x000ea20000300800 */
[----:B------:R-:W-:Y:S01]  /*f7c0*/  MOV R113, R2 ;  /* 0x0000000200717202 */ /* 0x000fe20000000f00 */
[----:B------:R-:W-:Y:S01]  /*f7d0*/  VIADD R2, R220, 0x4280 ;  /* 0x00004280dc027836 */ /* 0x000fe20000000000 */
[----:B------:R-:W-:Y:S01]  /*f7e0*/  MOV R109, R60 ;  /* 0x0000003c006d7202 */ /* 0x000fe20000000f00 */
        /* <DEDUP_REMOVED lines=246> */
[----:B------:R-:W-:-:S04]  /*10750*/  IADD3 R2, R220, 0x6280, RZ ;  /* 0x00006280dc027810 */ /* 0x000fc80007ffe0ff */
        /* <DEDUP_REMOVED lines=3200> */
[----:B------:R-:W4:Y:S04]  /*1cf60*/  LDL.LU R0, [R1+0x720] ;  /* 0x0007200001007983 */ /* 0x000f280000300800 */
[----:B------:R1:W5:Y:S04]  /*1cf70*/  LDL.LU R251, [R1+0x71c] ;  /* 0x00071c0001fb7983 */ /* 0x0003680000300800 */
        /* <DEDUP_REMOVED lines=34> */
[----:B------:R1:W5:Y:S01]  /*1d1a0*/  LDL.LU R7, [R1+0x690] ;  /* 0x0006900001077983 */ /* 0x0003620000300800 */
        /* <DEDUP_REMOVED lines=67> */
[----:B--2---:R1:W5:Y:S04]  /*1d5e0*/  LDL.LU.64 R218, [R1+0x688] ;  /* 0x0006880001da7983 */ /* 0x0043680000300a00 */
[----:B------:R1:W5:Y:S04]  /*1d5f0*/  LDL.LU.64 R216, [R1+0x680] ;  /* 0x0006800001d87983 */ /* 0x0003680000300a00 */
        /* <DEDUP_REMOVED lines=68> */
[----:B------:R-:W-:Y:S04]  /*1da40*/  STL.64 [R1], R88 ;  /* 0x0000005801007387 */ /* 0x000fe80000100a00 */
        /* <DEDUP_REMOVED lines=64> */
[----:B------:R-:W2:Y:S04]  /*1de50*/  LDL.LU.64 R212, [R1+0x480] ;  /* 0x0004800001d47983 */ /* 0x000ea80000300a00 */
[----:B------:R1:W5:Y:S04]  /*1de60*/  LDL.LU R211, [R1+0x47c] ;  /* 0x00047c0001d37983 */ /* 0x0003680000300800 */
[----:B------:R1:W5:Y:S04]  /*1de70*/  LDL.LU R195, [R1+0x478] ;  /* 0x0004780001c37983 */ /* 0x0003680000300800 */
[----:B------:R1:W5:Y:S04]  /*1de80*/  LDL.LU.64 R192, [R1+0x470] ;  /* 0x0004700001c07983 */ /* 0x0003680000300a00 */
[----:B------:R1:W5:Y:S04]  /*1de90*/  LDL.LU.64 R190, [R1+0x468] ;  /* 0x0004680001be7983 */ /* 0x0003680000300a00 */
[----:B------:R1:W5:Y:S01]  /*1dea0*/  LDL.LU R152, [R1+0x460] ;  /* 0x0004600001987983 */ /* 0x0003620000300800 */
[----:B---3--:R-:W-:-:S04]  /*1deb0*/  IADD3 R2, R252, 0x110020, RZ ;  /* 0x00110020fc027810 */ /* 0x008fc80007ffe0ff */
[----:B------:R-:W-:Y:S01]  /*1dec0*/  PRMT R2, RZ, 0x654, R2 ;  /* 0x00000654ff027816 */ /* 0x000fe20000000002 */
[----:B----4-:R-:W-:-:S03]  /*1ded0*/  VIADD R6, R0, 0x100 ;  /* 0x0000010000067836 */ /* 0x010fc60000000000 */
[----:B------:R1:W-:Y:S01]  /*1dee0*/  SYNCS.ARRIVE.TRANS64.RED.A1T0 RZ, [R2+URZ], RZ ;  /* 0x000000ff02ff79a7 */ /* 0x0003e2000810043f */
[C---:B--2---:R-:W-:Y:S02]  /*1def0*/  ISETP.GE.AND P1, PT, R212.reuse, 0x3, PT ;  /* 0x00000003d400780c */ /* 0x044fe40003f26270 */
[----:B------:R-:W-:-:S11]  /*1df00*/  IADD3 R212, R212, -0x1, RZ ;  /* 0xffffffffd4d47810 */ /* 0x000fd60007ffe0ff */
[----:B-1----:R-:W-:Y:S05]  /*1df10*/  @!P1 BRA `(.L_x_24) ;  /* 0x00000274001c9947 */ /* 0x002fea0003800000 */
[----:B------:R-:W1:Y:S01]  /*1df20*/  LDC.64 R200, c[0x0][0x198] ;  /* 0x00006600ffc87b82 */ /* 0x000e620000000a00 */
[----:B-----5:R-:W-:Y:S01]  /*1df30*/  IMAD.MOV.U32 R4, RZ, RZ, R192 ;  /* 0x000000ffff047224 */ /* 0x020fe200078e00c0 */
[----:B------:R-:W-:Y:S01]  /*1df40*/  MOV R3, R190 ;  /* 0x000000be00037202 */ /* 0x000fe20000000f00 */
[----:B------:R-:W-:Y:S01]  /*1df50*/  IMAD.MOV.U32 R198, RZ, RZ, R212 ;  /* 0x000000ffffc67224 */ /* 0x000fe200078e00d4 */
[----:B------:R-:W-:Y:S01]  /*1df60*/  MOV R9, 0x2 ;  /* 0x0000000200097802 */ /* 0x000fe20000000f00 */
[----:B------:R-:W-:Y:S01]  /*1df70*/  IMAD.MOV.U32 R10, RZ, RZ, 0x1 ;  /* 0x00000001ff0a7424 */ /* 0x000fe200078e00ff */
[----:B------:R-:W-:-:S07]  /*1df80*/  MOV R13, RZ ;  /* 0x000000ff000d7202 */ /* 0x000fce0000000f00 */
.L_x_36:
[----:B------:R-:W-:Y:S01]  /*1df90*/  IMAD.MOV.U32 R0, RZ, RZ, R198 ;  /* 0x000000ffff007224 */ /* 0x000fe200078e00c6 */
[----:B------:R-:W-:Y:S02]  /*1dfa0*/  IADD3 R198, R198, -0x1, RZ ;  /* 0xffffffffc6c67810 */ /* 0x000fe40007ffe0ff */
[----:B------:R-:W-:Y:S02]  /*1dfb0*/  SHF.L.U32 R2, R13, 0x1f, RZ ;  /* 0x0000001f0d027819 */ /* 0x000fe400000006ff */
[----:B------:R-:W-:Y:S01]  /*1dfc0*/  ISETP.GT.AND P1, PT, R0, 0x2, PT ;  /* 0x000000020000780c */ /* 0x000fe20003f24270 */
[----:B------:R-:W-:-:S12]  /*1dfd0*/  IMAD R0, R9, 0x8, R252 ;  /* 0x0000000809007824 */ /* 0x000fd800078e02fc */
.L_x_25:
[----:B--2---:R2:W3:Y:S02]  /*1dfe0*/  SYNCS.PHASECHK.TRANS64.TRYWAIT P2, [R0+URZ+0x110000], R2 ;  /* 0x11000002000075a7 */ /* 0x0044e4000804017f */
[----:B---3--:R-:W-:Y:S05]  /*1dff0*/  @!P2 NANOSLEEP.SYNCS 0x989680 ;  /* 0x009896800000a95d */ /* 0x008fea0003900000 */
[----:B------:R-:W3:Y:S02]  /*1e000*/  @!P2 SYNCS.PHASECHK.TRANS64 P2, [R0+URZ+0x110000], R2 ;  /* 0x110000020000a5a7 */ /* 0x000ee4000804007f */
[----:B---3--:R-:W-:Y:S05]  /*1e010*/  @!P2 BRA `(.L_x_25) ;  /* 0xfffffffc00f0a947 */ /* 0x008fea000383ffff */
[----:B------:R-:W-:Y:S05]  /*1e020*/  WARPSYNC.ALL ;  /* 0x0000000000007948 */ /* 0x000fea0003800000 */
[----:B------:R-:W3:Y:S04]  /*1e030*/  LDL.64 R28, [R1+0x448] ;  /* 0x00044800011c7983 */ /* 0x000ee80000100a00 */
[----:B------:R-:W4:Y:S04]  /*1e040*/  LDL.64 R26, [R1+0x440] ;  /* 0x00044000011a7983 */ /* 0x000f280000100a00 */
[----:B------:R-:W5:Y:S01]  /*1e050*/  LDL.64 R24, [R1+0x430] ;  /* 0x0004300001187983 */ /* 0x000f620000100a00 */
[----:B--2---:R-:W-:-:S03]  /*1e060*/  LEA R0, R9, R215, 0xe ;  /* 0x000000d709007211 */ /* 0x004fc600078e70ff */
[----:B------:R-:W2:Y:S01]  /*1e070*/  LDL.64 R14, [R1+0x438] ;  /* 0x00043800010e7983 */ /* 0x000ea20000100a00 */
[C---:B------:R-:W-:Y:S01]  /*1e080*/  R2UR UR6, R0.reuse ;  /* 0x00000000000672ca */ /* 0x040fe200000e0000 */
[----:B------:R-:W-:Y:S02]  /*1e090*/  UMOV UR19, 0x40000040 ;  /* 0x4000004000137882 */ /* 0x000fe40000000000 */
[----:B------:R-:W2:Y:S04]  /*1e0a0*/  LDL.64 R154, [R1+0x428] ;  /* 0x00042800019a7983 */ /* 0x000ea80000100a00 */
[----:B------:R-:W2:Y:S04]  /*1e0b0*/  LDL.64 R22, [R1+0x420] ;  /* 0x0004200001167983 */ /* 0x000ea80000100a00 */
[----:B------:R-:W2:Y:S02]  /*1e0c0*/  LDL.64 R20, [R1+0x418] ;  /* 0x0004180001147983 */ /* 0x000ea40000100a00 */
[----:B------:R-:W-:Y:S01]  /*1e0d0*/  UMOV UR18, UR6 ;  /* 0x0000000600127c82 */ /* 0x000fe20008000000 */
[----:B------:R-:W-:Y:S01]  /*1e0e0*/  VIADD R2, R0, 0x2 ;  /* 0x0000000200027836 */ /* 0x000fe20000000000 */
[----:B------:R-:W2:Y:S04]  /*1e0f0*/  LDL.64 R18, [R1+0x410] ;  /* 0x0004100001127983 */ /* 0x000ea80000100a00 */
[----:B------:R-:W-:Y:S01]  /*1e100*/  R2UR UR7, R2 ;  /* 0x00000000020772ca */ /* 0x000fe200000e0000 */
[----:B------:R-:W-:Y:S01]  /*1e110*/  UMOV UR15, 0x40000040 ;  /* 0x40000040000f7882 */ /* 0x000fe20000000000 */
[----:B------:R-:W2:Y:S11]  /*1e120*/  LDL.64 R16, [R1+0x408] ;  /* 0x0004080001107983 */ /* 0x000eb60000100a00 */
[----:B------:R-:W-:Y:S01]  /*1e130*/  UMOV UR14, UR7 ;  /* 0x00000007000e7c82 */ /* 0x000fe20008000000 */
[----:B---3--:R-:W-:-:S02]  /*1e140*/  R2UR UR16, R28 ;  /* 0x000000001c1072ca */ /* 0x008fc400000e0000 */
[----:B------:R-:W-:Y:S02]  /*1e150*/  R2UR UR17, R29 ;  /* 0x000000001d1172ca */ /* 0x000fe400000e0000 */
[----:B----4-:R-:W-:Y:S02]  /*1e160*/  R2UR UR12, R26 ;  /* 0x000000001a0c72ca */ /* 0x010fe400000e0000 */
[----:B------:R-:W-:Y:S02]  /*1e170*/  R2UR UR13, R27 ;  /* 0x000000001b0d72ca */ /* 0x000fe400000e0000 */
[----:B-----5:R-:W-:Y:S02]  /*1e180*/  R2UR UR8, R24 ;  /* 0x00000000180872ca */ /* 0x020fe400000e0000 */
[----:B------:R-:W-:Y:S02]  /*1e190*/  R2UR UR9, R25 ;  /* 0x00000000190972ca */ /* 0x000fe400000e0000 */
[----:B------:R-:W-:-:S06]  /*1e1a0*/  WARPGROUP.ARRIVE ;  /* 0x00000000000079c5 */ /* 0x000fcc0000000000 */
[----:B------:R-:W-:Y:S01]  /*1e1b0*/  HGMMA.64x256x16.F32 R24, gdesc[UR16], RZ, !UPT, gsb0 ;  /* 0x03e00000101879f0 */ /* 0x000fe2000c0008ff */
[----:B------:R-:W-:Y:S02]  /*1e1c0*/  IADD3 R2, R0, 0x4, RZ ;  /* 0x0000000400027810 */ /* 0x000fe40007ffe0ff */
[----:B--2---:R-:W-:Y:S02]  /*1e1d0*/  R2UR UR20, R14 ;  /* 0x000000000e1472ca */ /* 0x004fe400000e0000 */
[----:B------:R-:W-:Y:S02]  /*1e1e0*/  R2UR UR6, R2 ;  /* 0x00000000020672ca */ /* 0x000fe400000e0000 */
[----:B------:R-:W-:Y:S01]  /*1e1f0*/  R2UR UR21, R15 ;  /* 0x000000000f1572ca */ /* 0x000fe200000e0000 */
[----:B------:R-:W-:Y:S01]  /*1e200*/  UMOV UR23, 0x40000040 ;  /* 0x4000004000177882 */ /* 0x000fe20000000000 */
[----:B------:R-:W-:Y:S02]  /*1e210*/  WARPGROUP.DEPBAR.LE gsb0, 0x0 ;  /* 0x00008000000079c5 */ /* 0x000fe40000010000 */
[----:B------:R-:W-:-:S07]  /*1e220*/  WARPGROUP.ARRIVE ;  /* 0x00000000000079c5 */ /* 0x000fce0000000000 */
[----:B------:R-:W-:Y:S01]  /*1e230*/  UMOV UR22, UR6 ;  /* 0x0000000600167c82 */ /* 0x000fe20008000000 */
[----:B------:R-:W-:Y:S01]  /*1e240*/  VIADD R2, R0, 0x6 ;  /* 0x0000000600027836 */ /* 0x000fe20000000000 */
[----:B------:R-:W-:Y:S01]  /*1e250*/  UMOV UR11, 0x40000040 ;  /* 0x40000040000b7882 */ /* 0x000fe20000000000 */
[----:B------:R-:W-:Y:S02]  /*1e260*/  R2UR UR16, R154 ;  /* 0x000000009a1072ca */ /* 0x000fe400000e0000 */
[----:B------:R-:W-:-:S05]  /*1e270*/  R2UR UR17, R155 ;  /* 0x000000009b1172ca */ /* 0x000fca00000e0000 */
[----:B------:R-:W-:Y:S01]  /*1e280*/  HGMMA.64x256x16.F32 R24, gdesc[UR12], R24, gsb0 ;  /* 0x03e000000c1879f0 */ /* 0x000fe20008000818 */
[----:B------:R-:W-:Y:S01]  /*1e290*/  R2UR UR6, R2 ;  /* 0x00000000020672ca */ /* 0x000fe200000e0000 */
[----:B------:R-:W-:Y:S01]  /*1e2a0*/  UMOV UR19, 0x40000040 ;  /* 0x4000004000137882 */ /* 0x000fe20000000000 */
[----:B------:R-:W2:Y:S11]  /*1e2b0*/  LDL.64 R14, [R1+0x400] ;  /* 0x00040000010e7983 */ /* 0x000eb60000100a00 */
[----:B------:R-:W-:Y:S01]  /*1e2c0*/  UMOV UR10, UR6 ;  /* 0x00000006000a7c82 */ /* 0x000fe20008000000 */
[----:B------:R-:W-:-:S02]  /*1e2d0*/  WARPGROUP.DEPBAR.LE gsb0, 0x0 ;  /* 0x00008000000079c5 */ /* 0x000fc40000010000 */
[----:B------:R-:W-:-:S11]  /*1e2e0*/  WARPGROUP.ARRIVE ;  /* 0x00000000000079c5 */ /* 0x000fd60000000000 */
[----:B------:R-:W-:Y:S01]  /*1e2f0*/  HGMMA.64x256x16.F32 R24, gdesc[UR20], R24, gsb0 ;  /* 0x03e00000141879f0 */ /* 0x000fe20008000818 */
[----:B------:R-:W-:-:S04]  /*1e300*/  IADD3 R2, R0, 0x800, RZ ;  /* 0x0000080000027810 */ /* 0x000fc80007ffe0ff */
[----:B------:R-:W-:-:S13]  /*1e310*/  R2UR UR6, R2 ;  /* 0x00000000020672ca */ /* 0x000fda00000e0000 */
[----:B------:R-:W-:Y:S01]  /*1e320*/  UMOV UR18, UR6 ;  /* 0x0000000600127c82 */ /* 0x000fe20008000000 */
[----:B------:R-:W-:Y:S02]  /*1e330*/  WARPGROUP.DEPBAR.LE gsb0, 0x0 ;  /* 0x00008000000079c5 */ /* 0x000fe40000010000 */
[----:B------:R-:W-:-:S07]  /*1e340*/  WARPGROUP.ARRIVE ;  /* 0x00000000000079c5 */ /* 0x000fce0000000000 */
[----:B------:R-:W-:Y:S01]  /*1e350*/  HGMMA.64x256x16.F32 R24, gdesc[UR8], R24, gsb0 ;  /* 0x03e00000081879f0 */ /* 0x000fe20008000818 */
[----:B------:R-:W-:Y:S01]  /*1e360*/  VIADD R2, R0, 0x802 ;  /* 0x0000080200027836 */ /* 0x000fe20000000000 */
[----:B------:R-:W-:Y:S02]  /*1e370*/  R2UR UR12, R22 ;  /* 0x00000000160c72ca */ /* 0x000fe400000e0000 */
[----:B------:R-:W-:Y:S02]  /*1e380*/  R2UR UR13, R23 ;  /* 0x00000000170d72ca */ /* 0x000fe400000e0000 */
[----:B------:R-:W-:Y:S01]  /*1e390*/  R2UR UR6, R2 ;  /* 0x00000000020672ca */ /* 0x000fe200000e0000 */
[----:B------:R-:W-:-:S12]  /*1e3a0*/  UMOV UR15, 0x40000040 ;  /* 0x40000040000f7882 */ /* 0x000fd80000000000 */
[----:B------:R-:W-:Y:S01]  /*1e3b0*/  UMOV UR14, UR6 ;  /* 0x00000006000e7c82 */ /* 0x000fe20008000000 */
[----:B------:R-:W-:Y:S02]  /*1e3c0*/  WARPGROUP.DEPBAR.LE gsb0, 0x0 ;  /* 0x00008000000079c5 */ /* 0x000fe40000010000 */
[----:B------:R-:W-:-:S06]  /*1e3d0*/  WARPGROUP.ARRIVE ;  /* 0x00000000000079c5 */ /* 0x000fcc0000000000 */
[----:B------:R-:W-:Y:S01]  /*1e3e0*/  HGMMA.64x256x16.F32 R24, gdesc[UR16], R24, gsb0 ;  /* 0x03e00000101879f0 */ /* 0x000fe20008000818 */
[----:B------:R-:W-:Y:S02]  /*1e3f0*/  IADD3 R2, R0, 0x804, RZ ;  /* 0x0000080400027810 */ /* 0x000fe40007ffe0ff */
[----:B------:R-:W-:Y:S02]  /*1e400*/  R2UR UR20, R20 ;  /* 0x00000000141472ca */ /* 0x000fe400000e0000 */
[----:B------:R-:W-:Y:S02]  /*1e410*/  R2UR UR6, R2 ;  /* 0x00000000020672ca */ /* 0x000fe400000e0000 */
[----:B------:R-:W-:Y:S01]  /*1e420*/  R2UR UR21, R21 ;  /* 0x00000000151572ca */ /* 0x000fe200000e0000 */
[----:B------:R-:W-:-:S10]  /*1e430*/  UMOV UR23, 0x40000040 ;  /* 0x4000004000177882 */ /* 0x000fd40000000000 */
        /* <DEDUP_REMOVED lines=23> */
[----:B--2---:R-:W-:Y:S02]  /*1e5b0*/  R2UR UR12, R14 ;  /* 0x000000000e0c72ca */ /* 0x004fe400000e0000 */
        /* <DEDUP_REMOVED lines=160> */
[----:B------:R-:W-:-:S05]  /*1efc0*/  VIADD R2, R0, 0x3006 ;  /* 0x0000300600027836 */ /* 0x000fca0000000000 */
[----:B------:R-:W-:Y:S01]  /*1efd0*/  R2UR UR6, R2 ;  /* 0x00000000020672ca */ /* 0x000fe200000e0000 */
[----:B------:R-:W-:-:S12]  /*1efe0*/  UMOV UR59, 0x40000040 ;  /* 0x40000040003b7882 */ /* 0x000fd80000000000 */
[----:B------:R-:W-:Y:S01]  /*1eff0*/  UMOV UR58, UR6 ;  /* 0x00000006003a7c82 */ /* 0x000fe20008000000 */
[----:B------:R-:W-:Y:S02]  /*1f000*/  WARPGROUP.DEPBAR.LE gsb0, 0x0 ;  /* 0x00008000000079c5 */ /* 0x000fe40000010000 */
[----:B------:R-:W-:-:S06]  /*1f010*/  WARPGROUP.ARRIVE ;  /* 0x00000000000079c5 */ /* 0x000fcc0000000000 */
[----:B------:R-:W-:Y:S01]  /*1f020*/  HGMMA.64x256x16.F32 R24, gdesc[UR8], R24, gsb0 ;  /* 0x03e00000081879f0 */ /* 0x000fe20008000818 */
[----:B------:R-:W-:-:S04]  /*1f030*/  IADD3 R2, R0, 0x3800, RZ ;  /* 0x0000380000027810 */ /* 0x000fc80007ffe0ff */
[----:B------:R-:W-:Y:S01]  /*1f040*/  R2UR UR6, R2 ;  /* 0x00000000020672ca */ /* 0x000fe200000e0000 */
[----:B------:R-:W-:-:S12]  /*1f050*/  UMOV UR55, 0x40000040 ;  /* 0x4000004000377882 */ /* 0x000fd80000000000 */
        /* <DEDUP_REMOVED lines=20> */
[----:B------:R-:W-:Y:S01]  /*1f1a0*/  UMOV UR7, 0x40000040 ;  /* 0x4000004000077882 */ /* 0x000fe20000000000 */
[----:B------:R-:W-:Y:S02]  /*1f1b0*/  WARPGROUP.DEPBAR.LE gsb0, 0x0 ;  /* 0x00008000000079c5 */ /* 0x000fe40000010000 */
[----:B------:R-:W-:-:S15]  /*1f1c0*/  WARPGROUP.ARRIVE ;  /* 0x00000000000079c5 */ /* 0x000fde0000000000 */
[----:B------:R-:W-:-:S03]  /*1f1d0*/  NOP ;  /* 0x0000000000007918 */ /* 0x000fc60000000000 */
[----:B------:R-:W-:Y:S01]  /*1f1e0*/  HGMMA.64x256x16.F32 R24, gdesc[UR44], R24, gsb0 ;  /* 0x03e000002c1879f0 */ /* 0x000fe20008000818 */
[----:B------:R-:W-:Y:S02]  /*1f1f0*/  ISETP.NE.AND P2, PT, R221, RZ, PT ;  /* 0x000000ffdd00720c */ /* 0x000fe40003f45270 */
[----:B------:R-:W-:Y:S02]  /*1f200*/  WARPGROUP.DEPBAR.LE gsb0, 0x0 ;  /* 0x00008000000079c5 */ /* 0x000fe40000010000 */
[----:B------:R-:W-:-:S15]  /*1f210*/  WARPGROUP.ARRIVE ;  /* 0x00000000000079c5 */ /* 0x000fde0000000000 */
[----:B------:R-:W-:-:S08]  /*1f220*/  NOP ;  /* 0x0000000000007918 */ /* 0x000fd00000000000 */
[----:B------:R-:W-:Y:S03]  /*1f230*/  HGMMA.64x256x16.F32 R24, gdesc[UR4], R24, gsb0 ;  /* 0x03e00000041879f0 */ /* 0x000fe60008000818 */
[----:B------:R-:W-:Y:S02]  /*1f240*/  WARPGROUP.DEPBAR.LE gsb0, 0x0 ;  /* 0x00008000000079c5 */ /* 0x000fe40000010000 */
[----:B------:R-:W-:Y:S05]  /*1f250*/  @P2 BRA `(.L_x_26) ;  /* 0x00000004001c2947 */ /* 0x000fea0003800000 */
[----:B------:R-:W-:-:S13]  /*1f260*/  ISETP.LT.OR P3, PT, R191, 0x1, !P0 ;  /* 0x00000001bf00780c */ /* 0x000fda0004761670 */
[----:B------:R-:W-:Y:S05]  /*1f270*/  @P3 BRA `(.L_x_27) ;  /* 0x0000000400103947 */ /* 0x000fea0003800000 */
[----:B------:R-:W-:Y:S02]  /*1f280*/  ISETP.NE.AND P4, PT, R211, RZ, PT ;  /* 0x000000ffd300720c */ /* 0x000fe40003f85270 */
[----:B------:R-:W-:Y:S02]  /*1f290*/  LEA R0, R152, R252, 0x3 ;  /* 0x000000fc98007211 */ /* 0x000fe400078e18ff */
[----:B------:R-:W-:-:S09]  /*1f2a0*/  SHF.L.U32 R2, R193, 0x1f, RZ ;  /* 0x0000001fc1027819 */ /* 0x000fd200000006ff */
.L_x_28:
[----:B--2---:R2:W3:Y:S02]  /*1f2b0*/  SYNCS.PHASECHK.TRANS64.TRYWAIT P3, [R0+URZ+0x110020], R2 ;  /* 0x11002002000075a7 */ /* 0x0044e4000806017f */
[----:B---3--:R-:W-:Y:S05]  /*1f2c0*/  @!P3 NANOSLEEP.SYNCS 0x989680 ;  /* 0x009896800000b95d */ /* 0x008fea0003900000 */
[----:B------:R-:W3:Y:S02]  /*1f2d0*/  @!P3 SYNCS.PHASECHK.TRANS64 P3, [R0+URZ+0x110020], R2 ;  /* 0x110020020000b5a7 */ /* 0x000ee4000806007f */
[----:B---3--:R-:W-:Y:S05]  /*1f2e0*/  @!P3 BRA `(.L_x_28) ;  /* 0xfffffffc00f0b947 */ /* 0x008fea000383ffff */
[----:B------:R-:W-:Y:S05]  /*1f2f0*/  @P4 BRA `(.L_x_29) ;  /* 0x0000000000184947 */ /* 0x000fea0003800000 */
[----:B------:R-:W3:Y:S01]  /*1f300*/  S2R R5, SR_TID.X ;  /* 0x0000000000057919 */ /* 0x000ee20000002100 */
[----:B--2---:R-:W-:-:S04]  /*1f310*/  IMAD.MOV.U32 R2, RZ, RZ, 0x40000 ;  /* 0x00040000ff027424 */ /* 0x004fc800078e00ff */
[----:B------:R4:W-:Y:S01]  /*1f320*/  SYNCS.ARRIVE.TRANS64 RZ, [R0+URZ+0x110000], R2 ;  /* 0x1100000200ff79a7 */ /* 0x0009e2000800003f */
[----:B---3--:R-:W-:-:S13]  /*1f330*/  LOP3.LUT P3, RZ, R5, 0x1f, RZ, 0xc0, !PT ;  /* 0x0000001f05ff7812 */ /* 0x008fda000786c0ff */
[----:B----4-:R-:W-:Y:S05]  /*1f340*/  @!P3 BRA `(.L_x_29) ;  /* 0x000000000004b947 */ /* 0x010fea0003800000 */
[----:B------:R-:W-:Y:S01]  /*1f350*/  BPT.TRAP 0x1 ;  /* 0x000000040000795c */ /* 0x000fe20000300000 */
.L_x_29:
[----:B------:R-:W-:Y:S01]  /*1f360*/  R2UR UR6, R195 ;  /* 0x00000000c30672ca */ /* 0x000fe200000e0000 */
[----:B------:R-:W-:Y:S01]  /*1f370*/  UMOV UR34, URZ ;  /* 0x0000003f00227c82 */ /* 0x000fe20008000000 */
[----:B------:R-:W-:Y:S01]  /*1f380*/  R2UR UR7, R0 ;  /* 0x00000000000772ca */ /* 0x000fe200000e0000 */
[----:B------:R-:W-:Y:S01]  /*1f390*/  UMOV UR22, 0x0 ;  /* 0x0000000000167882 */ /* 0x000fe20000000000 */
[----:B--2---:R-:W-:Y:S01]  /*1f3a0*/  LEA R0, R152, R252, 0x12 ;  /* 0x000000fc98007211 */ /* 0x004fe200078e90ff */
[----:B------:R-:W-:Y:S01]  /*1f3b0*/  UMOV UR23, 0x10000000 ;  /* 0x1000000000177882 */ /* 0x000fe20000000000 */
[----:B------:R-:W-:Y:S01]  /*1f3c0*/  UMOV UR10, 0x40 ;  /* 0x00000040000a7882 */ /* 0x000fe20000000000 */
[----:B------:R-:W-:Y:S01]  /*1f3d0*/  UMOV UR12, UR36 ;  /* 0x00000024000c7c82 */ /* 0x000fe20008000000 */
[----:B------:R-:W-:Y:S01]  /*1f3e0*/  R2UR UR14, R0 ;  /* 0x00000000000e72ca */ /* 0x000fe200000e0000 */
[----:B------:R-:W-:Y:S01]  /*1f3f0*/  UMOV UR13, UR37 ;  /* 0x00000025000d7c82 */ /* 0x000fe20008000000 */
[----:B-1----:R-:W-:Y:S01]  /*1f400*/  IADD3 R0, P3, R200, 0x1f0, RZ ;  /* 0x000001f0c8007810 */ /* 0x002fe20007f7e0ff */
[----:B------:R-:W-:Y:S01]  /*1f410*/  UMOV UR26, 0x80 ;  /* 0x00000080001a7882 */ /* 0x000fe20000000000 */
[----:B------:R-:W-:Y:S01]  /*1f420*/  UMOV UR28, UR36 ;  /* 0x00000024001c7c82 */ /* 0x000fe20008000000 */
[----:B------:R-:W-:Y:S01]  /*1f430*/  USHF.L.U32 UR35, UR6, 0x8, URZ ;  /* 0x0000000806237899 */ /* 0x000fe2000800063f */
[----:B------:R-:W-:Y:S01]  /*1f440*/  R2UR UR6, R0 ;  /* 0x00000000000672ca */ /* 0x000fe200000e0000 */
[----:B------:R-:W-:Y:S01]  /*1f450*/  IMAD.X R0, RZ, RZ, R201, P3 ;  /* 0x000000ffff007224 */ /* 0x000fe200018e06c9 */
[----:B------:R-:W-:Y:S01]  /*1f460*/  UIADD3 UR33, UR7, 0x110000, URZ ;  /* 0x0011000007217890 */ /* 0x000fe2000fffe03f */
[----:B------:R-:W-:Y:S01]  /*1f470*/  IADD3 R152, R152, 0x1, RZ ;  /* 0x0000000198987810 */ /* 0x000fe20007ffe0ff */
[----:B------:R-:W-:Y:S01]  /*1f480*/  UMOV UR29, UR37 ;  /* 0x00000025001d7c82 */ /* 0x000fe20008000000 */
[----:B------:R-:W-:Y:S01]  /*1f490*/  UMOV UR18, 0xc0 ;  /* 0x000000c000127882 */ /* 0x000fe20000000000 */
[----:B------:R-:W-:Y:S01]  /*1f4a0*/  R2UR UR7, R0 ;  /* 0x00000000000772ca */ /* 0x000fe200000e0000 */
[----:B------:R-:W-:Y:S01]  /*1f4b0*/  UIADD3 UR32, UR14, 0x10000, URZ ;  /* 0x000100000e207890 */ /* 0x000fe2000fffe03f */
[C---:B------:R-:W-:Y:S01]  /*1f4c0*/  ISETP.NE.AND P3, PT, R152.reuse, 0x4, PT ;  /* 0x000000049800780c */ /* 0x040fe20003f65270 */
[----:B------:R-:W-:Y:S01]  /*1f4d0*/  UIADD3 UR8, UR14, 0x18000, URZ ;  /* 0x000180000e087890 */ /* 0x000fe2000fffe03f */
[----:B------:R-:W-:Y:S01]  /*1f4e0*/  UMOV UR9, UR33 ;  /* 0x0000002100097c82 */ /* 0x000fe20008000000 */
[----:B------:R-:W-:Y:S01]  /*1f4f0*/  UMOV UR11, UR35 ;  /* 0x00000023000b7c82 */ /* 0x000fe20008000000 */
[----:B------:R-:W-:Y:S01]  /*1f500*/  UIADD3 UR24, UR14, 0x20000, URZ ;  /* 0x000200000e187890 */ /* 0x000fe2000fffe03f */
[----:B------:R-:W-:Y:S01]  /*1f510*/  SEL R0, RZ, 0x1, P3 ;  /* 0x00000001ff007807 */ /* 0x000fe20001800000 */
[----:B------:R-:W-:Y:S01]  /*1f520*/  UIADD3 UR16, UR14, 0x28000, URZ ;  /* 0x000280000e107890 */ /* 0x000fe2000fffe03f */
[----:B------:R-:W-:Y:S01]  /*1f530*/  SEL R152, R152, RZ, P3 ;  /* 0x000000ff98987207 */ /* 0x000fe20001800000 */
[----:B------:R-:W-:Y:S01]  /*1f540*/  UMOV UR25, UR33 ;  /* 0x0000002100197c82 */ /* 0x000fe20008000000 */
[----:B------:R-:W-:-:S02]  /*1f550*/  UMOV UR27, UR35 ;  /* 0x00000023001b7c82 */ /* 0x000fc40008000000 */
[----:B------:R-:W-:Y:S01]  /*1f560*/  UTMALDG.4D [UR32], [UR6], desc[UR22] ;  /* 0x00001620060075b4 */ /* 0x000fe20008019000 */
[----:B------:R-:W-:Y:S01]  /*1f570*/  UMOV UR20, UR36 ;  /* 0x0000002400147c82 */ /* 0x000fe20008000000 */
[----:B------:R-:W-:Y:S01]  /*1f580*/  UMOV UR21, UR37 ;  /* 0x0000002500157c82 */ /* 0x000fe20008000000 */
[----:B------:R-:W-:Y:S01]  /*1f590*/  UMOV UR17, UR33 ;  /* 0x0000002100117c82 */ /* 0x000fe20008000000 */
[----:B------:R-:W-:Y:S01]  /*1f5a0*/  UMOV UR19, UR35 ;  /* 0x0000002300137c82 */ /* 0x000fe20008000000 */
[----:B------:R-:W-:Y:S01]  /*1f5b0*/  LOP3.LUT R193, R193, R0, RZ, 0x3c, !PT ;  /* 0x00000000c1c17212 */ /* 0x000fe200078e3cff */
[----:B------:R1:W-:Y:S01]  /*1f5c0*/  UTMALDG.4D [UR8], [UR6], desc[UR22] ;  /* 0x00001608060075b4 */ /* 0x0003e20008019000 */
[----:B------:R2:W-:Y:S01]  /*1f5d0*/  UTMALDG.4D [UR24], [UR6], desc[UR22] ;  /* 0x00001618060075b4 */ /* 0x0005e20008019000 */
[----:B------:R3:W-:Y:S01]  /*1f5e0*/  UTMALDG.4D [UR16], [UR6], desc[UR22] ;  /* 0x00001610060075b4 */ /* 0x0007e20008019000 */
[----:B-1----:R-:W-:Y:S01]  /*1f5f0*/  UIADD3 UR8, UR14, 0x30000, URZ ;  /* 0x000300000e087890 */ /* 0x002fe2000fffe03f */
[----:B------:R-:W-:Y:S01]  /*1f600*/  UMOV UR10, 0x100 ;  /* 0x00000100000a7882 */ /* 0x000fe20000000000 */
[----:B--2---:R-:W-:-:S07]  /*1f610*/  UIADD3 UR24, UR14, 0x38000, URZ ;  /* 0x000380000e187890 */ /* 0x004fce000fffe03f */
[----:B------:R1:W-:Y:S01]  /*1f620*/  UTMALDG.4D [UR8], [UR6], desc[UR22] ;  /* 0x00001608060075b4 */ /* 0x0003e20008019000 */
[----:B------:R-:W-:Y:S01]  /*1f630*/  UMOV UR26, 0x140 ;  /* 0x00000140001a7882 */ /* 0x000fe20000000000 */
[----:B---3--:R-:W-:Y:S01]  /*1f640*/  UIADD3 UR16, UR14, 0x40000, URZ ;  /* 0x000400000e107890 */ /* 0x008fe2000fffe03f */
[----:B------:R2:W-:Y:S01]  /*1f650*/  UTMALDG.4D [UR24], [UR6], desc[UR22] ;  /* 0x00001618060075b4 */ /* 0x0005e20008019000 */
[----:B------:R-:W-:-:S07]  /*1f660*/  UMOV UR18, 0x180 ;  /* 0x0000018000127882 */ /* 0x000fce0000000000 */
[----:B------:R2:W-:Y:S01]  /*1f670*/  UTMALDG.4D [UR16], [UR6], desc[UR22] ;  /* 0x00001610060075b4 */ /* 0x0005e20008019000 */
[----:B-1----:R-:W-:Y:S01]  /*1f680*/  UIADD3 UR8, UR14, 0x48000, URZ ;  /* 0x000480000e087890 */ /* 0x002fe2000fffe03f */
[----:B------:R-:W-:-:S08]  /*1f690*/  UMOV UR10, 0x1c0 ;  /* 0x000001c0000a7882 */ /* 0x000fd00000000000 */
[----:B------:R2:W-:Y:S02]  /*1f6a0*/  UTMALDG.4D [UR8], [UR6], desc[UR22] ;  /* 0x00001608060075b4 */ /* 0x0005e40008019000 */
[----:B--2---:R-:W-:Y:S01]  /*1f6b0*/  NOP ;  /* 0x0000000000007918 */ /* 0x004fe20000000000 */
.L_x_27:
[----:B------:R-:W-:-:S07]  /*1f6c0*/  VIADD R191, R191, 0xffffffff ;  /* 0xffffffffbfbf7836 */ /* 0x000fce0000000000 */
.L_x_26:
[----:B------:R-:W-:Y:S01]  /*1f6d0*/  IADD3 R9, R9, 0x1, RZ ;  /* 0x0000000109097810 */ /* 0x000fe20007ffe0ff */
[----:B------:R-:W-:Y:S05]  /*1f6e0*/  WARPSYNC.ALL ;  /* 0x0000000000007948 */ /* 0x000fea0003800000 */
[----:B------:R-:W-:-:S04]  /*1f6f0*/  ISETP.NE.AND P3, PT, R9, 0x4, PT ;  /* 0x000000040900780c */ /* 0x000fc80003f65270 */
[----:B------:R-:W-:Y:S02]  /*1f700*/  SEL R0, RZ, 0x1, P3 ;  /* 0x00000001ff007807 */ /* 0x000fe40001800000 */
[----:B------:R-:W-:Y:S02]  /*1f710*/  SEL R194, R9, RZ, P3 ;  /* 0x000000ff09c27207 */ /* 0x000fe40001800000 */
[----:B------:R-:W-:Y:S02]  /*1f720*/  LOP3.LUT R197, R13, R0, RZ, 0x3c, !PT ;  /* 0x000000000dc57212 */ /* 0x000fe400078e3cff */
[----:B------:R-:W-:Y:S01]  /*1f730*/  FMNMX R0, R24, R4, !PT ;  /* 0x0000000418007209 */ /* 0x000fe20007800000 */
[----:B------:R-:W2:Y:S01]  /*1f740*/  LDL.LU R212, [R1+0x210] ;  /* 0x0002100001d47983 */ /* 0x000ea20000300800 */
[----:B------:R-:W-:Y:S02]  /*1f750*/  VIADD R12, R252, 0x110020 ;  /* 0x00110020fc0c7836 */ /* 0x000fe40000000000 */
[----:B------:R-:W-:Y:S01]  /*1f760*/  FMNMX R2, R25, R0, !PT ;  /* 0x0000000019027209 */ /* 0x000fe20007800000 */
[----:B------:R-:W3:Y:S01]  /*1f770*/  LDL.LU R210, [R1+0x214] ;  /* 0x0002140001d27983 */ /* 0x000ee20000300800 */
[----:B------:R-:W-:-:S02]  /*1f780*/  FMNMX R0, R26, R3, !PT ;  /* 0x000000031a007209 */ /* 0x000fc40007800000 */
[----:B------:R-:W-:Y:S01]  /*1f790*/  FMNMX R2, R28, R2, !PT ;  /* 0x000000021c027209 */ /* 0x000fe20007800000 */
[----:B------:R-:W4:Y:S01]  /*1f7a0*/  LDL.LU R209, [R1+0x220] ;  /* 0x0002200001d17983 */ /* 0x000f220000300800 */
[----:B------:R-:W-:Y:S02]  /*1f7b0*/  FMNMX R0, R27, R0, !PT ;  /* 0x000000001b007209 */ /* 0x000fe40007800000 */
[----:B------:R-:W-:Y:S01]  /*1f7c0*/  FMNMX R2, R29, R2, !PT ;  /* 0x000000021d027209 */ /* 0x000fe20007800000 */
[----:B------:R-:W5:Y:S01]  /*1f7d0*/  LDL.LU R208, [R1+0x224] ;  /* 0x0002240001d07983 */ /* 0x000f620000300800 */
[----:B------:R-:W-:Y:S02]  /*1f7e0*/  FMNMX R0, R30, R0, !PT ;  /* 0x000000001e007209 */ /* 0x000fe40007800000 */
[----:B------:R-:W-:Y:S01]  /*1f7f0*/  FMNMX R2, R32, R2, !PT ;  /* 0x0000000220027209 */ /* 0x000fe20007800000 */
[----:B------:R-:W5:Y:S01]  /*1f800*/  LDL.LU R207, [R1+0x230] ;  /* 0x0002300001cf7983 */ /* 0x000f620000300800 */
[----:B------:R-:W-:-:S02]  /*1f810*/  FMNMX R0, R31, R0, !PT ;  /* 0x000000001f007209 */ /* 0x000fc40007800000 */
[----:B------:R-:W-:Y:S01]  /*1f820*/  FMNMX R2, R33, R2, !PT ;  /* 0x0000000221027209 */ /* 0x000fe20007800000 */
[----:B------:R-:W5:Y:S01]  /*1f830*/  LDL.LU R206, [R1+0x234] ;  /* 0x0002340001ce7983 */ /* 0x000f620000300800 */
        /* <DEDUP_REMOVED lines=167> */
[----:B------:R-:W-:-:S04]  /*202b0*/  FMNMX R0, R147, R0, !PT ;  /* 0x0000000093007209 */ /* 0x000fc80007800000 */
[----:B------:R-:W-:Y:S02]  /*202c0*/  FMNMX R5, R150, R0, !PT ;  /* 0x0000000096057209 */ /* 0x000fe40007800000 */
[----:B------:R-:W-:Y:S02]  /*202d0*/  FMNMX R0, R149, R2, !PT ;  /* 0x0000000295007209 */ /* 0x000fe40007800000 */
[----:B------:R-:W-:-:S03]  /*202e0*/  FMNMX R5, R151, R5, !PT ;  /* 0x0000000597057209 */ /* 0x000fc60007800000 */
[----:B------:R-:W1:Y:S04]  /*202f0*/  SHFL.BFLY PT, R2, R0, 0x1, 0x1f ;  /* 0x0c201f0000027f89 */ /* 0x000e6800000e0000 */
[----:B------:R-:W1:Y:S02]  /*20300*/  SHFL.BFLY PT, R9, R5, 0x1, 0x1f ;  /* 0x0c201f0005097f89 */ /* 0x000e6400000e0000 */
[----:B-1----:R-:W-:Y:S02]  /*20310*/  FMNMX R2, R0, R2, !PT ;  /* 0x0000000200027209 */ /* 0x002fe40007800000 */
[----:B------:R-:W-:-:S03]  /*20320*/  FMNMX R0, R5, R9, !PT ;  /* 0x0000000905007209 */ /* 0x000fc60007800000 */
[----:B------:R-:W1:Y:S01]  /*20330*/  SHFL.BFLY PT, R192, R2, 0x2, 0x1f ;  /* 0x0c401f0002c07f89 */ /* 0x000e6200000e0000 */
[----:B------:R-:W2:Y:S03]  /*20340*/  LDC R9, c[0x0][0x604] ;  /* 0x00018100ff097b82 */ /* 0x000ea60000000800 */
[----:B------:R-:W3:Y:S01]  /*20350*/  SHFL.BFLY PT, R190, R0, 0x2, 0x1f ;  /* 0x0c401f0000be7f89 */ /* 0x000ee200000e0000 */
[----:B-1----:R-:W-:Y:S02]  /*20360*/  FMNMX R192, R2, R192, !PT ;  /* 0x000000c002c07209 */ /* 0x002fe40007800000 */
[----:B---3--:R-:W-:Y:S02]  /*20370*/  FMNMX R190, R0, R190, !PT ;  /* 0x000000be00be7209 */ /* 0x008fe40007800000 */
[----:B------:R-:W-:Y:S02]  /*20380*/  FSETP.NEU.AND P3, PT, R192, -INF , PT ;  /* 0xff800000c000780b */ /* 0x000fe40003f6d000 */
[----:B------:R-:W-:-:S02]  /*20390*/  FSETP.NEU.AND P4, PT, R190, -INF , PT ;  /* 0xff800000be00780b */ /* 0x000fc40003f8d000 */
[----:B------:R-:W-:Y:S02]  /*203a0*/  FSEL R5, R192, RZ, P3 ;  /* 0x000000ffc0057208 */ /* 0x000fe40001800000 */
[----:B------:R-:W-:-:S03]  /*203b0*/  FSEL R11, R190, RZ, P4 ;  /* 0x000000ffbe0b7208 */ /* 0x000fc60002000000 */
[----:B------:R-:W-:Y:S02]  /*203c0*/  FADD R2, -R5, R4 ;  /* 0x0000000405027221 */ /* 0x000fe40000000100 */
[----:B------:R-:W-:Y:S01]  /*203d0*/  FADD R0, -R11, R3 ;  /* 0x000000030b007221 */ /* 0x000fe20000000100 */
[----:B------:R-:W-:Y:S01]  /*203e0*/  LEA R3, R10, R12, 0x3 ;  /* 0x0000000c0a037211 */ /* 0x000fe200078e18ff */
[-C--:B--2---:R-:W-:Y:S01]  /*203f0*/  FMUL R2, R2, R9.reuse ;  /* 0x0000000902027220 */ /* 0x084fe20000400000 */
[----:B------:R-:W2:Y:S01]  /*20400*/  LDL.LU R12, [R1+0x3e4] ;  /* 0x0003e400010c7983 */ /* 0x000ea20000300800 */
[----:B------:R-:W-:Y:S01]  /*20410*/  FMUL R0, R0, R9 ;  /* 0x0000000900007220 */ /* 0x000fe20000400000 */
[----:B------:R-:W-:Y:S02]  /*20420*/  PRMT R3, RZ, 0x654, R3 ;  /* 0x00000654ff037816 */ /* 0x000fe40000000003 */
[----:B------:R-:W3:Y:S01]  /*20430*/  LDL.LU R9, [R1+0x3f0] ;  /* 0x0003f00001097983 */ /* 0x000ee20000300800 */
[----:B------:R-:W-:Y:S01]  /*20440*/  VIADD R196, R10, 0x1 ;  /* 0x000000010ac47836 */ /* 0x000fe20000000000 */
[----:B------:R1:W-:Y:S01]  /*20450*/  SYNCS.ARRIVE.TRANS64.RED.A1T0 RZ, [R3+URZ], RZ ;  /* 0x000000ff03ff79a7 */ /* 0x0003e2000810043f */
[----:B------:R-:W-:Y:S01]  /*20460*/  FSETP.GEU.AND P3, PT, R2, -126, PT ;  /* 0xc2fc00000200780b */ /* 0x000fe20003f6e000 */
[----:B------:R-:W3:Y:S01]  /*20470*/  LDL.LU R4, [R1+0x3f4] ;  /* 0x0003f40001047983 */ /* 0x000ee20000300800 */
[----:B------:R-:W-:-:S03]  /*20480*/  FSETP.GEU.AND P4, PT, R0, -126, PT ;  /* 0xc2fc00000000780b */ /* 0x000fc60003f8e000 */
[----:B-1----:R-:W2:Y:S04]  /*20490*/  LDL.LU R3, [R1+0x204] ;  /* 0x0002040001037983 */ /* 0x002ea80000300800 */
[----:B------:R-:W3:Y:S04]  /*204a0*/  LDL.LU R10, [R1+0x200] ;  /* 0x00020000010a7983 */ /* 0x000ee80000300800 */
[----:B------:R-:W-:Y:S02]  /*204b0*/  @!P3 FMUL R2, R2, 0.5 ;  /* 0x3f0000000202b820 */ /* 0x000fe40000400000 */
[----:B------:R-:W-:-:S04]  /*204c0*/  @!P4 FMUL R0, R0, 0.5 ;  /* 0x3f0000000000c820 */ /* 0x000fc80000400000 */
[----:B------:R-:W1:Y:S08]  /*204d0*/  MUFU.EX2 R2, R2 ;  /* 0x0000000200027308 */ /* 0x000e700000000800 */
[----:B------:R-:W3:Y:S01]  /*204e0*/  MUFU.EX2 R0, R0 ;  /* 0x0000000000007308 */ /* 0x000ee20000000800 */
[----:B-1----:R-:W-:-:S04]  /*204f0*/  @!P3 FMUL R2, R2, R2 ;  /* 0x000000020202b220 */ /* 0x002fc80000400000 */
[-C--:B------:R-:W-:Y:S01]  /*20500*/  FMUL R212, R212, R2.reuse ;  /* 0x00000002d4d47220 */ /* 0x080fe20000400000 */
[-C--:B------:R-:W-:Y:S01]  /*20510*/  FMUL R210, R210, R2.reuse ;  /* 0x00000002d2d27220 */ /* 0x080fe20000400000 */
[-C--:B----4-:R-:W-:Y:S01]  /*20520*/  FMUL R209, R209, R2.reuse ;  /* 0x00000002d1d17220 */ /* 0x090fe20000400000 */
[-C--:B-----5:R-:W-:Y:S01]  /*20530*/  FMUL R208, R208, R2.reuse ;  /* 0x00000002d0d07220 */ /* 0x0a0fe20000400000 */
[-C--:B------:R-:W-:Y:S01]  /*20540*/  FMUL R207, R207, R2.reuse ;  /* 0x00000002cfcf7220 */ /* 0x080fe20000400000 */
        /* <DEDUP_REMOVED lines=54> */
[-C--:B--2---:R-:W-:Y:S01]  /*208b0*/  FMUL R3, R3, R2.reuse ;  /* 0x0000000203037220 */ /* 0x084fe20000400000 */
[----:B---3--:R-:W-:-:S05]  /*208c0*/  FMUL R10, R10, R2 ;  /* 0x000000020a0a7220 */ /* 0x008fca0000400000 */
[----:B------:R-:W-:Y:S04]  /*208d0*/  STL [R1+0x200], R10 ;  /* 0x0002000a01007387 */ /* 0x000fe80000100800 */
[----:B------:R-:W-:Y:S04]  /*208e0*/  STL [R1+0x204], R3 ;  /* 0x0002040301007387 */ /* 0x000fe80000100800 */
[----:B------:R1:W-:Y:S04]  /*208f0*/  STL [R1+0x210], R212 ;  /* 0x000210d401007387 */ /* 0x0003e80000100800 */
        /* <DEDUP_REMOVED lines=50> */
[----:B------:R5:W-:Y:S01]  /*20c20*/  STL [R1+0x3a4], R20 ;  /* 0x0003a41401007387 */ /* 0x000be20000100800 */
[----:B------:R-:W-:-:S03]  /*20c30*/  FMUL R12, R12, R2 ;  /* 0x000000020c0c7220 */ /* 0x000fc60000400000 */
[----:B------:R5:W-:Y:S04]  /*20c40*/  STL [R1+0x3b0], R19 ;  /* 0x0003b01301007387 */ /* 0x000be80000100800 */
[----:B------:R5:W-:Y:S01]  /*20c50*/  STL [R1+0x3b4], R18 ;  /* 0x0003b41201007387 */ /* 0x000be20000100800 */
[----:B------:R-:W-:-:S03]  /*20c60*/  FMUL R9, R9, R2 ;  /* 0x0000000209097220 */ /* 0x000fc60000400000 */
[----:B------:R5:W-:Y:S04]  /*20c70*/  STL [R1+0x3c0], R17 ;  /* 0x0003c01101007387 */ /* 0x000be80000100800 */
[----:B------:R5:W-:Y:S01]  /*20c80*/  STL [R1+0x3c4], R16 ;  /* 0x0003c41001007387 */ /* 0x000be20000100800 */
[----:B------:R-:W-:-:S03]  /*20c90*/  FMUL R4, R4, R2 ;  /* 0x0000000204047220 */ /* 0x000fc60000400000 */
[----:B------:R5:W-:Y:S04]  /*20ca0*/  STL [R1+0x3d0], R15 ;  /* 0x0003d00f01007387 */ /* 0x000be80000100800 */
[----:B------:R5:W-:Y:S04]  /*20cb0*/  STL [R1+0x3d4], R14 ;  /* 0x0003d40e01007387 */ /* 0x000be80000100800 */
[----:B------:R5:W-:Y:S04]  /*20cc0*/  STL [R1+0x3e0], R13 ;  /* 0x0003e00d01007387 */ /* 0x000be80000100800 */
[----:B-1----:R-:W5:Y:S04]  /*20cd0*/  LDL.LU R212, [R1] ;  /* 0x0000000001d47983 */ /* 0x002f680000300800 */
[----:B------:R1:W-:Y:S04]  /*20ce0*/  STL [R1+0x3e4], R12 ;  /* 0x0003e40c01007387 */ /* 0x0003e80000100800 */
[----:B--2---:R-:W2:Y:S04]  /*20cf0*/  LDL.LU R210, [R1+0x4] ;  /* 0x0000040001d27983 */ /* 0x004ea80000300800 */
[----:B------:R1:W-:Y:S04]  /*20d00*/  STL [R1+0x3f0], R9 ;  /* 0x0003f00901007387 */ /* 0x0003e80000100800 */
[----:B---3--:R-:W3:Y:S04]  /*20d10*/  LDL.LU R209, [R1+0x10] ;  /* 0x0000100001d17983 */ /* 0x008ee80000300800 */
[----:B------:R1:W-:Y:S04]  /*20d20*/  STL [R1+0x3f4], R4 ;  /* 0x0003f40401007387 */ /* 0x0003e80000100800 */
[----:B----4-:R-:W4:Y:S04]  /*20d30*/  LDL.LU R208, [R1+0x14] ;  /* 0x0000140001d07983 */ /* 0x010f280000300800 */
[----:B-----5:R-:W5:Y:S04]  /*20d40*/  LDL.LU R207, [R1+0x20] ;  /* 0x0000200001cf7983 */ /* 0x020f680000300800 */
[----:B------:R-:W5:Y:S04]  /*20d50*/  LDL.LU R206, [R1+0x24] ;  /* 0x0000240001ce7983 */ /* 0x000f680000300800 */
        /* <DEDUP_REMOVED lines=53> */
[----:B-1----:R-:W5:Y:S04]  /*210b0*/  LDL.LU R12, [R1+0x1d4] ;  /* 0x0001d400010c7983 */ /* 0x002f680000300800 */
[----:B------:R-:W5:Y:S04]  /*210c0*/  LDL.LU R10, [R1+0x1e0] ;  /* 0x0001e000010a7983 */ /* 0x000f680000300800 */
[----:B------:R-:W5:Y:S04]  /*210d0*/  LDL.LU R9, [R1+0x1e4] ;  /* 0x0001e40001097983 */ /* 0x000f680000300800 */
[----:B------:R-:W5:Y:S04]  /*210e0*/  LDL.LU R4, [R1+0x1f0] ;  /* 0x0001f00001047983 */ /* 0x000f680000300800 */
[----:B------:R-:W5:Y:S01]  /*210f0*/  LDL.LU R3, [R1+0x1f4] ;  /* 0x0001f40001037983 */ /* 0x000f620000300800 */
[-C--:B------:R-:W-:Y:S01]  /*21100*/  FMUL R212, R212, R2.reuse ;  /* 0x00000002d4d47220 */ /* 0x080fe20000400000 */
[----:B--2---:R-:W-:-:S04]  /*21110*/  FMUL R210, R210, R2 ;  /* 0x00000002d2d27220 */ /* 0x004fc80000400000 */
[----:B------:R1:W-:Y:S01]  /*21120*/  STL [R1], R212 ;  /* 0x000000d401007387 */ /* 0x0003e20000100800 */
[----:B---3--:R-:W-:-:S03]  /*21130*/  FMUL R209, R209, R2 ;  /* 0x00000002d1d17220 */ /* 0x008fc60000400000 */
[----:B------:R2:W-:Y:S01]  /*21140*/  STL [R1+0x4], R210 ;  /* 0x000004d201007387 */ /* 0x0005e20000100800 */
[----:B----4-:R-:W-:-:S03]  /*21150*/  FMUL R208, R208, R2 ;  /* 0x00000002d0d07220 */ /* 0x010fc60000400000 */
[----:B------:R3:W-:Y:S01]  /*21160*/  STL [R1+0x10], R209 ;  /* 0x000010d101007387 */ /* 0x0007e20000100800 */
[----:B-----5:R-:W-:-:S03]  /*21170*/  FMUL R207, R207, R2 ;  /* 0x00000002cfcf7220 */ /* 0x020fc60000400000 */
[----:B------:R4:W-:Y:S01]  /*21180*/  STL [R1+0x14], R208 ;  /* 0x000014d001007387 */ /* 0x0009e20000100800 */
[----:B------:R-:W-:-:S03]  /*21190*/  FMUL R206, R206, R2 ;  /* 0x00000002cece7220 */ /* 0x000fc60000400000 */
        /* <DEDUP_REMOVED lines=114> */
[----:B-1----:R-:W5:Y:S01]  /*218c0*/  LDL.LU R212, [R1+0x208] ;  /* 0x0002080001d47983 */ /* 0x002f620000300800 */
[----:B------:R-:W-:-:S03]  /*218d0*/  FMUL R3, R3, R2 ;  /* 0x0000000203037220 */ /* 0x000fc60000400000 */
        /* <DEDUP_REMOVED lines=65> */
[----:B------:R-:W5:Y:S01]  /*21cf0*/  LDL.LU R3, [R1+0x3fc] ;  /* 0x0003fc0001037983 */ /* 0x000f620000300800 */
[----:B------:R-:W-:-:S04]  /*21d00*/  @!P4 FMUL R0, R0, R0 ;  /* 0x000000000000c220 */ /* 0x000fc80000400000 */
[-C--:B------:R-:W-:Y:S01]  /*21d10*/  FMUL R212, R212, R0.reuse ;  /* 0x00000000d4d47220 */ /* 0x080fe20000400000 */
[----:B--2---:R-:W-:-:S04]  /*21d20*/  FMUL R210, R210, R0 ;  /* 0x00000000d2d27220 */ /* 0x004fc80000400000 */
[----:B------:R1:W-:Y:S01]  /*21d30*/  STL [R1+0x208], R212 ;  /* 0x000208d401007387 */ /* 0x0003e20000100800 */
        /* <DEDUP_REMOVED lines=189> */
[-C--:B------:R-:W-:Y:S01]  /*22910*/  FMUL R212, R212, R0.reuse ;  /* 0x00000000d4d47220 */ /* 0x080fe20000400000 */
[----:B--2---:R-:W-:-:S04]  /*22920*/  FMUL R210, R210, R0 ;  /* 0x00000000d2d27220 */ /* 0x004fc80000400000 */
[----:B------:R-:W-:Y:S01]  /*22930*/  STL [R1+0x8], R212 ;  /* 0x000008d401007387 */ /* 0x000fe20000100800 */
[----:B---3--:R-:W-:-:S03]  /*22940*/  FMUL R209, R209, R0 ;  /* 0x00000000d1d17220 */ /* 0x008fc60000400000 */
[----:B------:R-:W-:Y:S01]  /*22950*/  STL [R1+0xc], R210 ;  /* 0x00000cd201007387 */ /* 0x000fe20000100800 */
[----:B----4-:R-:W-:-:S03]  /*22960*/  FMUL R208, R208, R0 ;  /* 0x00000000d0d07220 */ /* 0x010fc60000400000 */
[----:B------:R-:W-:Y:S01]  /*22970*/  STL [R1+0x18], R209 ;  /* 0x000018d101007387 */ /* 0x000fe20000100800 */
[----:B-----5:R-:W-:-:S03]  /*22980*/  FMUL R207, R207, R0 ;  /* 0x00000000cfcf7220 */ /* 0x020fc60000400000 */
[----:B------:R-:W-:Y:S01]  /*22990*/  STL [R1+0x1c], R208 ;  /* 0x00001cd001007387 */ /* 0x000fe20000100800 */
[----:B------:R-:W-:-:S03]  /*229a0*/  FMUL R206, R206, R0 ;  /* 0x00000000cece7220 */ /* 0x000fc60000400000 */
        /* <DEDUP_REMOVED lines=113> */
[-C--:B------:R-:W-:Y:S01]  /*230c0*/  FMUL R4, R4, R0.reuse ;  /* 0x0000000004047220 */ /* 0x080fe20000400000 */
[----:B------:R-:W-:Y:S01]  /*230d0*/  FMUL R3, R3, R0 ;  /* 0x0000000003037220 */ /* 0x000fe20000400000 */
[----:B------:R-:W-:-:S04]  /*230e0*/  ISETP.NE.AND P3, PT, R196, 0x4, PT ;  /* 0x00000004c400780c */ /* 0x000fc80003f65270 */
[----:B------:R1:W-:Y:S04]  /*230f0*/  STL [R1+0x1fc], R3 ;  /* 0x0001fc0301007387 */ /* 0x0003e80000100800 */
[----:B------:R-:W-:Y:S04]  /*23100*/  STL [R1+0x1ec], R9 ;  /* 0x0001ec0901007387 */ /* 0x000fe80000100800 */
[----:B------:R2:W-:Y:S01]  /*23110*/  STL [R1+0x1f8], R4 ;  /* 0x0001f80401007387 */ /* 0x0005e20000100800 */
[----:B-1----:R-:W-:Y:S02]  /*23120*/  LEA R3, R194, R252, 0x3 ;  /* 0x000000fcc2037211 */ /* 0x002fe400078e18ff */
[----:B--2---:R-:W-:-:S07]  /*23130*/  SHF.L.U32 R4, R197, 0x1f, RZ ;  /* 0x0000001fc5047819 */ /* 0x004fce00000006ff */
.L_x_30:
[----:B-1----:R1:W2:Y:S02]  /*23140*/  SYNCS.PHASECHK.TRANS64.TRYWAIT P4, [R3+URZ+0x110000], R4 ;  /* 0x11000004030075a7 */ /* 0x0022a4000808017f */
[----:B--2---:R-:W-:Y:S05]  /*23150*/  @!P4 NANOSLEEP.SYNCS 0x989680 ;  /* 0x009896800000c95d */ /* 0x004fea0003900000 */
[----:B------:R-:W2:Y:S02]  /*23160*/  @!P4 SYNCS.PHASECHK.TRANS64 P4, [R3+URZ+0x110000], R4 ;  /* 0x110000040300c5a7 */ /* 0x000ea4000808007f */
[----:B--2---:R-:W-:Y:S05]  /*23170*/  @!P4 BRA `(.L_x_30) ;  /* 0xfffffffc00f0c947 */ /* 0x004fea000383ffff */
[----:B------:R-:W-:Y:S01]  /*23180*/  STL [R1+0x998], R218 ;  /* 0x000998da01007387 */ /* 0x000fe20000100800 */
[----:B------:R-:W1:Y:S03]  /*23190*/  LDC R166, c[0x0][0x604] ;  /* 0x00018100ffa67b82 */ /* 0x000e660000000800 */
[----:B------:R-:W-:Y:S04]  /*231a0*/  STL [R1+0x994], R219 ;  /* 0x000994db01007387 */ /* 0x000fe80000100800 */
[----:B------:R-:W-:Y:S04]  /*231b0*/  STL [R1+0x990], R216 ;  /* 0x000990d801007387 */ /* 0x000fe80000100800 */
[----:B------:R-:W-:Y:S04]  /*231c0*/  STL [R1+0x98c], R217 ;  /* 0x00098cd901007387 */ /* 0x000fe80000100800 */
[----:B------:R-:W-:Y:S04]  /*231d0*/  STL [R1+0x988], R214 ;  /* 0x000988d601007387 */ /* 0x000fe80000100800 */
[----:B------:R-:W-:Y:S04]  /*231e0*/  STL [R1+0x984], R215 ;  /* 0x000984d701007387 */ /* 0x000fe80000100800 */
[----:B------:R-:W-:Y:S01]  /*231f0*/  STL [R1+0x980], R213 ;  /* 0x000980d501007387 */ /* 0x000fe20000100800 */
[----:B-1----:R-:W-:-:S03]  /*23200*/  FMUL R3, R5, R166 ;  /* 0x000000a605037220 */ /* 0x002fc60000400000 */
[----:B------:R-:W-:Y:S01]  /*23210*/  STL [R1+0x97c], R211 ;  /* 0x00097cd301007387 */ /* 0x000fe20000100800 */
[-CC-:B------:R-:W-:Y:S01]  /*23220*/  FFMA R24, R24, R166.reuse, -R3.reuse ;  /* 0x000000a618187223 */ /* 0x180fe20000000803 */
[-CC-:B------:R-:W-:Y:S01]  /*23230*/  FFMA R32, R32, R166.reuse, -R3.reuse ;  /* 0x000000a620207223 */ /* 0x180fe20000000803 */
[-CC-:B------:R-:W-:Y:S01]  /*23240*/  FFMA R33, R33, R166.reuse, -R3.reuse ;  /* 0x000000a621217223 */ /* 0x180fe20000000803 */
[----:B------:R-:W-:Y:S01]  /*23250*/  STL [R1+0x978], R200 ;  /* 0x000978c801007387 */ /* 0x000fe20000100800 */
[-CC-:B------:R-:W-:Y:S01]  /*23260*/  FFMA R25, R25, R166.reuse, -R3.reuse ;  /* 0x000000a619197223 */ /* 0x180fe20000000803 */
[-CC-:B------:R-:W-:Y:S01]  /*23270*/  FFMA R36, R36, R166.reuse, -R3.reuse ;  /* 0x000000a624247223 */ /* 0x180fe20000000803 */
[-CC-:B------:R-:W-:Y:S01]  /*23280*/  FFMA R37, R37, R166.reuse, -R3.reuse ;  /* 0x000000a625257223 */ /* 0x180fe20000000803 */
[----:B------:R-:W-:Y:S01]  /*23290*/  STL [R1+0x974], R201 ;  /* 0x000974c901007387 */ /* 0x000fe20000100800 */
[----:B------:R-:W-:Y:S01]  /*232a0*/  FSETP.GEU.AND P5, PT, R24, -126, PT ;  /* 0xc2fc00001800780b */ /* 0x000fe20003fae000 */
[-CC-:B------:R-:W-:Y:S01]  /*232b0*/  FFMA R40, R40, R166.reuse, -R3.reuse ;  /* 0x000000a628287223 */ /* 0x180fe20000000803 */
[-CC-:B------:R-:W-:Y:S01]  /*232c0*/  FFMA R10, R44, R166.reuse, -R3.reuse ;  /* 0x000000a62c0a7223 */ /* 0x180fe20000000803 */
[----:B------:R-:W-:Y:S01]  /*232d0*/  STL [R1+0x970], R198 ;  /* 0x000970c601007387 */ /* 0x000fe20000100800 */
[-CC-:B------:R-:W-:Y:S01]  /*232e0*/  FFMA R5, R45, R166.reuse, -R3.reuse ;  /* 0x000000a62d057223 */ /* 0x180fe20000000803 */
[-CC-:B------:R-:W-:Y:S01]  /*232f0*/  FFMA R48, R48, R166.reuse, -R3.reuse ;  /* 0x000000a630307223 */ /* 0x180fe20000000803 */
[----:B------:R-:W-:Y:S01]  /*23300*/  FSETP.GEU.AND P4, PT, R25, -126, PT ;  /* 0xc2fc00001900780b */ /* 0x000fe20003f8e000 */
        /* <DEDUP_REMOVED lines=13> */
[----:B------:R-:W-:Y:S01]  /*233e0*/  @!P5 FMUL R24, R24, 0.5 ;  /* 0x3f0000001818d820 */ /* 0x000fe20000400000 */
[-CC-:B------:R-:W-:Y:S01]  /*233f0*/  FFMA R15, R68, R166.reuse, -R3.reuse ;  /* 0x000000a6440f7223 */ /* 0x180fe20000000803 */
[-CC-:B------:R-:W-:Y:S01]  /*23400*/  FFMA R14, R69, R166.reuse, -R3.reuse ;  /* 0x000000a6450e7223 */ /* 0x180fe20000000803 */
[----:B------:R-:W-:Y:S01]  /*23410*/  STL [R1+0x95c], R193 ;  /* 0x00095cc101007387 */ /* 0x000fe20000100800 */
[-CC-:B------:R-:W-:Y:S01]  /*23420*/  FFMA R72, R72, R166.reuse, -R3.reuse ;  /* 0x000000a648487223 */ /* 0x180fe20000000803 */
[-CC-:B------:R-:W-:Y:S01]  /*23430*/  FFMA R73, R73, R166.reuse, -R3.reuse ;  /* 0x000000a649497223 */ /* 0x180fe20000000803 */
[----:B------:R-:W1:Y:S01]  /*23440*/  MUFU.EX2 R189, R24 ;  /* 0x0000001800bd7308 */ /* 0x000e620000000800 */
[----:B------:R-:W-:Y:S01]  /*23450*/  STL [R1+0x958], R190 ;  /* 0x000958be01007387 */ /* 0x000fe20000100800 */
[----:B------:R-:W-:Y:S01]  /*23460*/  @!P4 FMUL R25, R25, 0.5 ;  /* 0x3f0000001919c820 */ /* 0x000fe20000400000 */
[-CC-:B------:R-:W-:Y:S01]  /*23470*/  FFMA R76, R76, R166.reuse, -R3.reuse ;  /* 0x000000a64c4c7223 */ /* 0x180fe20000000803 */
[-CC-:B------:R-:W-:Y:S01]  /*23480*/  FFMA R77, R77, R166.reuse, -R3.reuse ;  /* 0x000000a64d4d7223 */ /* 0x180fe20000000803 */
[----:B------:R-:W-:Y:S01]  /*23490*/  STL [R1+0x954], R191 ;  /* 0x000954bf01007387 */ /* 0x000fe20000100800 */
[-CC-:B------:R-:W-:Y:S01]  /*234a0*/  FFMA R22, R80, R166.reuse, -R3.reuse ;  /* 0x000000a650167223 */ /* 0x180fe20000000803 */
[-CC-:B------:R-:W-:Y:S01]  /*234b0*/  FFMA R21, R81, R166.reuse, -R3.reuse ;  /* 0x000000a651157223 */ /* 0x180fe20000000803 */
[----:B------:R-:W2:Y:S01]  /*234c0*/  MUFU.EX2 R188, R25 ;  /* 0x0000001900bc7308 */ /* 0x000ea20000000800 */
        /* <DEDUP_REMOVED lines=49> */
[-C--:B------:R-:W-:Y:S01]  /*237e0*/  FFMA R184, R149, R166.reuse, -R3 ;  /* 0x000000a695b87223 */ /* 0x080fe20000000803 */
[-C--:B------:R-:W-:Y:S01]  /*237f0*/  FMUL R3, R11, R166.reuse ;  /* 0x000000a60b037220 */ /* 0x080fe20000400000 */
[----:B-1----:R-:W-:Y:S01]  /*23800*/  @!P5 FMUL R189, R189, R189 ;  /* 0x000000bdbdbdd220 */ /* 0x002fe20000400000 */
[----:B------:R-:W-:Y:S01]  /*23810*/  STL [R1+0x7f8], R242 ;  /* 0x0007f8f201007387 */ /* 0x000fe20000100800 */
[----:B------:R-:W-:Y:S01]  /*23820*/  FSETP.GEU.AND P5, PT, R29, -126, PT ;  /* 0xc2fc00001d00780b */ /* 0x000fe20003fae000 */
[--C-:B------:R-:W-:Y:S01]  /*23830*/  FFMA R26, R26, R166, -R3.reuse ;  /* 0x000000a61a1a7223 */ /* 0x100fe20000000803 */
[----:B------:R-:W-:Y:S01]  /*23840*/  FSETP.GEU.AND P6, PT, R28, -126, PT ;  /* 0xc2fc00001c00780b */ /* 0x000fe20003fce000 */
[----:B------:R-:W-:Y:S01]  /*23850*/  STL [R1+0x7f4], R241 ;  /* 0x0007f4f101007387 */ /* 0x000fe20000100800 */
[----:B--2---:R-:W-:Y:S01]  /*23860*/  @!P4 FMUL R188, R188, R188 ;  /* 0x000000bcbcbcc220 */ /* 0x004fe20000400000 */
        /* <DEDUP_REMOVED lines=8> */
[----:B------:R-:W-:Y:S01]  /*238f0*/  @!P5 FMUL R29, R29, 0.5 ;  /* 0x3f0000001d1dd820 */ /* 0x000fe20000400000 */
[-CC-:B------:R-:W-:Y:S01]  /*23900*/  FFMA R59, R59, R166.reuse, -R3.reuse ;  /* 0x000000a63b3b7223 */ /* 0x180fe20000000803 */
[----:B------:R-:W-:Y:S01]  /*23910*/  STL [R1+0x7e8], R238 ;  /* 0x0007e8ee01007387 */ /* 0x000fe20000100800 */
[----:B------:R-:W-:Y:S01]  /*23920*/  @!P6 FMUL R28, R28, 0.5 ;  /* 0x3f0000001c1ce820 */ /* 0x000fe20000400000 */
[----:B------:R-:W1:Y:S01]  /*23930*/  MUFU.EX2 R174, R29 ;  /* 0x0000001d00ae7308 */ /* 0x000e620000000800 */
[-CC-:B------:R-:W-:Y:S01]  /*23940*/  FFMA R62, R62, R166.reuse, -R3.reuse ;  /* 0x000000a63e3e7223 */ /* 0x180fe20000000803 */
[----:B------:R-:W-:Y:S01]  /*23950*/  STL [R1+0x7e4], R237 ;  /* 0x0007e4ed01007387 */ /* 0x000fe20000100800 */
[----:B------:R-:W-:Y:S01]  /*23960*/  @!P4 FMUL R26, R26, 0.5 ;  /* 0x3f0000001a1ac820 */ /* 0x000fe20000400000 */
[-CC-:B------:R-:W-:Y:S01]  /*23970*/  FFMA R63, R63, R166.reuse, -R3.reuse ;  /* 0x000000a63f3f7223 */ /* 0x180fe20000000803 */
[-CC-:B------:R-:W-:Y:S01]  /*23980*/  FFMA R66, R66, R166.reuse, -R3.reuse ;  /* 0x000000a642427223 */ /* 0x180fe20000000803 */
[----:B------:R-:W-:Y:S01]  /*23990*/  STL [R1+0x7e0], R236 ;  /* 0x0007e0ec01007387 */ /* 0x000fe20000100800 */
[-CC-:B------:R-:W-:Y:S01]  /*239a0*/  FFMA R67, R67, R166.reuse, -R3.reuse ;  /* 0x000000a643437223 */ /* 0x180fe20000000803 */
[----:B------:R-:W2:Y:S01]  /*239b0*/  MUFU.EX2 R179, R28 ;  /* 0x0000001c00b37308 */ /* 0x000ea20000000800 */
[-CC-:B------:R-:W-:Y:S01]  /*239c0*/  FFMA R70, R70, R166.reuse, -R3.reuse ;  /* 0x000000a646467223 */ /* 0x180fe20000000803 */
[----:B------:R-:W-:Y:S01]  /*239d0*/  STL [R1+0x7dc], R235 ;  /* 0x0007dceb01007387 */ /* 0x000fe20000100800 */
[-CC-:B------:R-:W-:Y:S01]  /*239e0*/  FFMA R71, R71, R166.reuse, -R3.reuse ;  /* 0x000000a647477223 */ /* 0x180fe20000000803 */
[-CC-:B------:R-:W-:Y:S01]  /*239f0*/  FFMA R74, R74, R166.reuse, -R3.reuse ;  /* 0x000000a64a4a7223 */ /* 0x180fe20000000803 */
[-CC-:B------:R-:W-:Y:S01]  /*23a00*/  FFMA R75, R75, R166.reuse, -R3.reuse ;  /* 0x000000a64b4b7223 */ /* 0x180fe20000000803 */
[----:B------:R-:W-:Y:S01]  /*23a10*/  STL [R1+0x7d8], R234 ;  /* 0x0007d8ea01007387 */ /* 0x000fe20000100800 */
[-CC-:B------:R-:W-:Y:S01]  /*23a20*/  FFMA R78, R78, R166.reuse, -R3.reuse ;  /* 0x000000a64e4e7223 */ /* 0x180fe20000000803 */
[----:B------:R-:W3:Y:S01]  /*23a30*/  MUFU.EX2 R149, R26 ;  /* 0x0000001a00957308 */ /* 0x000ee20000000800 */
        /* <DEDUP_REMOVED lines=11> */
[--C-:B------:R-:W-:Y:S01]  /*23af0*/  FFMA R90, R90, R166, -R3.reuse ;  /* 0x000000a65a5a7223 */ /* 0x100fe20000000803 */
[----:B-1----:R-:W-:Y:S01]  /*23b00*/  @!P5 FMUL R174, R174, R174 ;  /* 0x000000aeaeaed220 */ /* 0x002fe20000400000 */
[----:B------:R-:W-:Y:S01]  /*23b10*/  STL [R1+0x7c8], R230 ;  /* 0x0007c8e601007387 */ /* 0x000fe20000100800 */
[----:B------:R-:W-:Y:S01]  /*23b20*/  FSETP.GEU.AND P5, PT, R30, -126, PT ;  /* 0xc2fc00001e00780b */ /* 0x000fe20003fae000 */
[-CC-:B------:R-:W-:Y:S01]  /*23b30*/  FFMA R69, R91, R166.reuse, -R3.reuse ;  /* 0x000000a65b457223 */ /* 0x180fe20000000803 */
[----:B--2---:R-:W-:Y:S01]  /*23b40*/  @!P6 FMUL R179, R179, R179 ;  /* 0x000000b3b3b3e220 */ /* 0x004fe20000400000 */
[----:B------:R-:W-:Y:S01]  /*23b50*/  STL [R1+0x7c4], R229 ;  /* 0x0007c4e501007387 */ /* 0x000fe20000100800 */
[-CC-:B------:R-:W-:Y:S01]  /*23b60*/  FFMA R68, R94, R166.reuse, -R3.reuse ;  /* 0x000000a65e447223 */ /* 0x180fe20000000803 */
[----:B------:R-:W-:Y:S01]  /*23b70*/  FSETP.GEU.AND P6, PT, R27, -126, PT ;  /* 0xc2fc00001b00780b */ /* 0x000fe20003fce000 */
[-CC-:B------:R-:W-:Y:S01]  /*23b80*/  FFMA R95, R95, R166.reuse, -R3.reuse ;  /* 0x000000a65f5f7223 */ /* 0x180fe20000000803 */
[----:B------:R-:W-:Y:S01]  /*23b90*/  STL [R1+0x7c0], R228 ;  /* 0x0007c0e401007387 */ /* 0x000fe20000100800 */
[-CC-:B------:R-:W-:Y:S01]  /*23ba0*/  FFMA R98, R98, R166.reuse, -R3.reuse ;  /* 0x000000a662627223 */ /* 0x180fe20000000803 */
[----:B---3--:R-:W-:Y:S01]  /*23bb0*/  @!P4 FMUL R149, R149, R149 ;  /* 0x000000959595c220 */ /* 0x008fe20000400000 */
        /* <DEDUP_REMOVED lines=18> */
[----:B------:R-:W-:Y:S01]  /*23ce0*/  @!P6 FMUL R27, R27, 0.5 ;  /* 0x3f0000001b1be820 */ /* 0x000fe20000400000 */
[-CC-:B------:R-:W-:Y:S01]  /*23cf0*/  FFMA R11, R122, R166.reuse, -R3.reuse ;  /* 0x000000a67a0b7223 */ /* 0x180fe20000000803 */
[-CC-:B------:R-:W-:Y:S01]  /*23d00*/  FFMA R123, R123, R166.reuse, -R3.reuse ;  /* 0x000000a67b7b7223 */ /* 0x180fe20000000803 */
[----:B------:R-:W-:Y:S01]  /*23d10*/  STL [R1+0x7a8], R222 ;  /* 0x0007a8de01007387 */ /* 0x000fe20000100800 */
[----:B------:R1:W2:Y:S01]  /*23d20*/  MUFU.EX2 R145, R30 ;  /* 0x0000001e00917308 */ /* 0x0002a20000000800 */
[----:B------:R-:W-:Y:S01]  /*23d30*/  @!P4 FMUL R31, R31, 0.5 ;  /* 0x3f0000001f1fc820 */ /* 0x000fe20000400000 */
[-CC-:B------:R-:W-:Y:S01]  /*23d40*/  FFMA R126, R126, R166.reuse, -R3.reuse ;  /* 0x000000a67e7e7223 */ /* 0x180fe20000000803 */
[----:B------:R-:W-:Y:S01]  /*23d50*/  STL [R1+0x7a4], R221 ;  /* 0x0007a4dd01007387 */ /* 0x000fe20000100800 */
[-CC-:B------:R-:W-:Y:S01]  /*23d60*/  FFMA R29, R131, R166.reuse, -R3.reuse ;  /* 0x000000a6831d7223 */ /* 0x180fe20000000803 */
[-CC-:B------:R-:W-:Y:S01]  /*23d70*/  FFMA R28, R134, R166.reuse, -R3.reuse ;  /* 0x000000a6861c7223 */ /* 0x180fe20000000803 */
[-CC-:B------:R-:W-:Y:S01]  /*23d80*/  FFMA R23, R135, R166.reuse, -R3.reuse ;  /* 0x000000a687177223 */ /* 0x180fe20000000803 */
[----:B------:R-:W-:Y:S01]  /*23d90*/  STL [R1+0x7a0], R8 ;  /* 0x0007a00801007387 */ /* 0x000fe20000100800 */
[----:B------:R-:W3:Y:S01]  /*23da0*/  MUFU.EX2 R148, R27 ;  /* 0x0000001b00947308 */ /* 0x000ee20000000800 */
[-CC-:B-1----:R-:W-:Y:S01]  /*23db0*/  FFMA R30, R130, R166.reuse, -R3.reuse ;  /* 0x000000a6821e7223 */ /* 0x182fe20000000803 */
[-CC-:B------:R-:W-:Y:S01]  /*23dc0*/  FFMA R18, R138, R166.reuse, -R3.reuse ;  /* 0x000000a68a127223 */ /* 0x180fe20000000803 */
[----:B------:R-:W-:Y:S01]  /*23dd0*/  STL [R1+0x79c], R7 ;  /* 0x00079c0701007387 */ /* 0x000fe20000100800 */
[-CC-:B------:R-:W-:Y:S01]  /*23de0*/  FFMA R17, R139, R166.reuse, -R3.reuse ;  /* 0x000000a68b117223 */ /* 0x180fe20000000803 */
[-CC-:B------:R-:W-:Y:S01]  /*23df0*/  FFMA R16, R142, R166.reuse, -R3.reuse ;  /* 0x000000a68e107223 */ /* 0x180fe20000000803 */
[-CC-:B------:R-:W-:Y:S01]  /*23e00*/  FFMA R150, R150, R166.reuse, -R3.reuse ;  /* 0x000000a696967223 */ /* 0x180fe20000000803 */
[----:B------:R-:W-:Y:S01]  /*23e10*/  STL [R1+0x798], R6 ;  /* 0x0007980601007387 */ /* 0x000fe20000100800 */
[----:B------:R-:W1:Y:S01]  /*23e20*/  MUFU.EX2 R144, R31 ;  /* 0x0000001f00907308 */ /* 0x000e620000000800 */
[-CC-:B------:R-:W-:Y:S01]  /*23e30*/  FFMA R151, R151, R166.reuse, -R3.reuse ;  /* 0x000000a697977223 */ /* 0x180fe20000000803 */
[-CC-:B------:R-:W-:Y:S01]  /*23e40*/  FFMA R146, R146, R166.reuse, -R3.reuse ;  /* 0x000000a692927223 */ /* 0x180fe20000000803 */
[----:B------:R-:W-:Y:S01]  /*23e50*/  STL [R1+0x2b40], R32 ;  /* 0x002b402001007387 */ /* 0x000fe20000100800 */
[-CC-:B------:R-:W-:Y:S01]  /*23e60*/  FFMA R147, R147, R166.reuse, -R3.reuse ;  /* 0x000000a693937223 */ /* 0x180fe20000000803 */
[----:B--2---:R-:W-:Y:S01]  /*23e70*/  @!P5 FMUL R145, R145, R145 ;  /* 0x000000919191d220 */ /* 0x004fe20000400000 */
[-CC-:B------:R-:W-:Y:S01]  /*23e80*/  FFMA R143, R143, R166.reuse, -R3.reuse ;  /* 0x000000a68f8f7223 */ /* 0x180fe20000000803 */
[----:B------:R2:W-:Y:S01]  /*23e90*/  STL [R1+0x2b3c], R33 ;  /* 0x002b3c2101007387 */ /* 0x0005e20000100800 */
[--C-:B------:R-:W-:Y:S01]  /*23ea0*/  FFMA R127, R127, R166, -R3.reuse ;  /* 0x000000a67f7f7223 */ /* 0x100fe20000000803 */
[----:B---3--:R-:W-:Y:S01]  /*23eb0*/  @!P6 FMUL R148, R148, R148 ;  /* 0x000000949494e220 */ /* 0x008fe20000400000 */
[-CC-:B------:R-:W-:Y:S01]  /*23ec0*/  FFMA R46, R46, R166.reuse, -R3.reuse ;  /* 0x000000a62e2e7223 */ /* 0x180fe20000000803 */
[----:B------:R-:W-:Y:S01]  /*23ed0*/  STL [R1+0x2b34], R36 ;  /* 0x002b342401007387 */ /* 0x000fe20000100800 */
[-CC-:B------:R-:W-:Y:S01]  /*23ee0*/  FFMA R47, R47, R166.reuse, -R3.reuse ;  /* 0x000000a62f2f7223 */ /* 0x180fe20000000803 */
[-CC-:B------:R-:W-:Y:S01]  /*23ef0*/  FFMA R42, R42, R166.reuse, -R3.reuse ;  /* 0x000000a62a2a7223 */ /* 0x180fe20000000803 */
[-CC-:B------:R-:W-:Y:S01]  /*23f00*/  FFMA R43, R43, R166.reuse, -R3.reuse ;  /* 0x000000a62b2b7223 */ /* 0x180fe20000000803 */
[----:B------:R-:W-:Y:S01]  /*23f10*/  STL [R1+0x2b38], R37 ;  /* 0x002b382501007387 */ /* 0x000fe20000100800 */
[--C-:B------:R-:W-:Y:S01]  /*23f20*/  FFMA R38, R38, R166, -R3.reuse ;  /* 0x000000a626267223 */ /* 0x100fe20000000803 */
[----:B-1----:R-:W-:Y:S01]  /*23f30*/  @!P4 FMUL R144, R144, R144 ;  /* 0x000000909090c220 */ /* 0x002fe20000400000 */
[-CC-:B------:R-:W-:Y:S01]  /*23f40*/  FFMA R39, R39, R166.reuse, -R3.reuse ;  /* 0x000000a627277223 */ /* 0x180fe20000000803 */
[----:B------:R-:W-:Y:S01]  /*23f50*/  STL [R1+0x2b30], R40 ;  /* 0x002b302801007387 */ /* 0x000fe20000100800 */
[-CC-:B------:R-:W-:Y:S01]  /*23f60*/  FFMA R34, R34, R166.reuse, -R3.reuse ;  /* 0x000000a622227223 */ /* 0x180fe20000000803 */
[----:B------:R-:W-:Y:S01]  /*23f70*/  FFMA R35, R35, R166, -R3 ;  /* 0x000000a623237223 */ /* 0x000fe20000000803 */
[----:B------:R-:W-:Y:S01]  /*23f80*/  F2FP.F16.F32.PACK_AB R27, R144, R145 ;  /* 0x00000091901b723e */ /* 0x000fe200000000ff */
[----:B------:R-:W-:Y:S01]  /*23f90*/  STL [R1+0x2af8], R10 ;  /* 0x002af80a01007387 */ /* 0x000fe20000100800 */
[----:B------:R-:W-:Y:S01]  /*23fa0*/  F2FP.F16.F32.PACK_AB R25, R148, R149 ;  /* 0x000000959419723e */ /* 0x000fe200000000ff */
[----:B------:R-:W-:Y:S01]  /*23fb0*/  IMAD R3, R194, 0x4000, R220 ;  /* 0x00004000c2037824 */ /* 0x000fe200078e02dc */
[----:B------:R-:W-:Y:S01]  /*23fc0*/  F2FP.F16.F32.PACK_AB R24, R188, R189 ;  /* 0x000000bdbc18723e */ /* 0x000fe200000000ff */
[----:B------:R-:W-:Y:S01]  /*23fd0*/  STL [R1+0x2afc], R5 ;  /* 0x002afc0501007387 */ /* 0x000fe20000100800 */
[----:B------:R-:W-:-:S03]  /*23fe0*/  F2FP.F16.F32.PACK_AB R26, R174, R179 ;  /* 0x000000b3ae1a723e */ /* 0x000fc600000000ff */
        /* <DEDUP_REMOVED lines=99> */
[----:B------:R-:W-:Y:S04]  /*24620*/  STL.64 [R1+0x2d28], R154 ;  /* 0x002d289a01007387 */ /* 0x000fe80000100a00 */
[----:B------:R-:W-:Y:S04]  /*24630*/  STL [R1+0x2d20], R153 ;  /* 0x002d209901007387 */ /* 0x000fe80000100800 */
[----:B------:R-:W-:Y:S04]  /*24640*/  STL.64 [R1+0x2d18], R150 ;  /* 0x002d189601007387 */ /* 0x000fe80000100a00 */
[----:B------:R-:W-:Y:S04]  /*24650*/  STL.64 [R1+0x2d10], R148 ;  /* 0x002d109401007387 */ /* 0x000fe80000100a00 */
        /* <DEDUP_REMOVED lines=8> */
[----:B------:R1:W-:Y:S04]  /*246e0*/  STL.64 [R1+0x2cd0], R34 ;  /* 0x002cd02201007387 */ /* 0x0003e80000100a00 */
[----:B--2---:R-:W2:Y:S04]  /*246f0*/  LDL.LU.64 R32, [R1+0x200] ;  /* 0x0002000001207983 */ /* 0x004ea80000300a00 */
        /* <DEDUP_REMOVED lines=63> */
[----:B------:R-:W-:Y:S01]  /*24af0*/  R2UR UR6, R3 ;  /* 0x00000000030672ca */ /* 0x000fe200000e0000 */
[----:B------:R-:W-:Y:S01]  /*24b00*/  UMOV UR7, 0x40000040 ;  /* 0x4000004000077882 */ /* 0x000fe20000000000 */
[----:B--2---:R-:W-:-:S11]  /*24b10*/  WARPGROUP.ARRIVE ;  /* 0x00000000000079c5 */ /* 0x004fd60000000000 */
[----:B------:R-:W-:Y:S03]  /*24b20*/  HGMMA.64x256x16.F32 R32, R24, gdesc[UR4].tnspB, R32, gsb0 ;  /* 0x43e0000418207df0 */ /* 0x000fe60008000820 */
[----:B------:R-:W-:Y:S02]  /*24b30*/  WARPGROUP.DEPBAR.LE gsb0, 0x0 ;  /* 0x00008000000079c5 */ /* 0x000fe40000010000 */
        /* <DEDUP_REMOVED lines=28> */
[----:B------:R1:W-:Y:S01]  /*24d00*/  STL.64 [R1+0x238], R46 ;  /* 0x0002382e01007387 */ /* 0x0003e20000100a00 */
        /* <DEDUP_REMOVED lines=19> */
[----:B------:R-:W2:Y:S01]  /*24e40*/  LDL.LU.64 R158, [R1+0x2d38] ;  /* 0x002d3800019e7983 */ /* 0x000ea20000300a00 */
[----:B------:R-:W-:Y:S01]  /*24e50*/  MOV R232, R76 ;  /* 0x0000004c00e87202 */ /* 0x000fe20000000f00 */
[----:B------:R-:W-:Y:S01]  /*24e60*/  IMAD.MOV.U32 R231, RZ, RZ, R77 ;  /* 0x000000ffffe77224 */ /* 0x000fe200078e004d */
[----:B------:R-:W-:Y:S01]  /*24e70*/  MOV R230, R78 ;  /* 0x0000004e00e67202 */ /* 0x000fe20000000f00 */
[----:B------:R-:W3:Y:S01]  /*24e80*/  LDL.LU.64 R156, [R1+0x2d30] ;  /* 0x002d3000019c7983 */ /* 0x000ee20000300a00 */
[----:B------:R-:W-:Y:S01]  /*24e90*/  IMAD.MOV.U32 R229, RZ, RZ, R79 ;  /* 0x000000ffffe57224 */ /* 0x000fe200078e004f */
[----:B------:R-:W-:Y:S01]  /*24ea0*/  MOV R228, R80 ;  /* 0x0000005000e47202 */ /* 0x000fe20000000f00 */
[----:B------:R-:W-:Y:S01]  /*24eb0*/  IMAD.MOV.U32 R227, RZ, RZ, R81 ;  /* 0x000000ffffe37224 */ /* 0x000fe200078e0051 */
[----:B------:R-:W4:Y:S01]  /*24ec0*/  LDL.LU.64 R154, [R1+0x2d28] ;  /* 0x002d2800019a7983 */ /* 0x000f220000300a00 */
[----:B------:R-:W-:Y:S01]  /*24ed0*/  MOV R226, R82 ;  /* 0x0000005200e27202 */ /* 0x000fe20000000f00 */
[----:B------:R-:W-:Y:S01]  /*24ee0*/  IMAD.MOV.U32 R225, RZ, RZ, R83 ;  /* 0x000000ffffe17224 */ /* 0x000fe200078e0053 */
[----:B------:R-:W-:Y:S01]  /*24ef0*/  MOV R224, R84 ;  /* 0x0000005400e07202 */ /* 0x000fe20000000f00 */
[----:B------:R-:W4:Y:S01]  /*24f00*/  LDL.LU R153, [R1+0x2d20] ;  /* 0x002d200001997983 */ /* 0x000f220000300800 */
[----:B------:R-:W-:Y:S01]  /*24f10*/  IMAD.MOV.U32 R223, RZ, RZ, R85 ;  /* 0x000000ffffdf7224 */ /* 0x000fe200078e0055 */
[----:B------:R-:W-:Y:S01]  /*24f20*/  MOV R222, R86 ;  /* 0x0000005600de7202 */ /* 0x000fe20000000f00 */
[----:B------:R-:W-:Y:S01]  /*24f30*/  IMAD.MOV.U32 R221, RZ, RZ, R87 ;  /* 0x000000ffffdd7224 */ /* 0x000fe200078e0057 */
[----:B------:R-:W4:Y:S01]  /*24f40*/  LDL.LU.64 R150, [R1+0x2d18] ;  /* 0x002d180001967983 */ /* 0x000f220000300a00 */
[----:B------:R-:W-:Y:S01]  /*24f50*/  MOV R220, R88 ;  /* 0x0000005800dc7202 */ /* 0x000fe20000000f00 */
[----:B------:R-:W-:Y:S01]  /*24f60*/  IMAD.MOV.U32 R219, RZ, RZ, R89 ;  /* 0x000000ffffdb7224 */ /* 0x000fe200078e0059 */
[----:B------:R-:W-:Y:S01]  /*24f70*/  MOV R218, R90 ;  /* 0x0000005a00da7202 */ /* 0x000fe20000000f00 */
[----:B------:R-:W4:Y:S01]  /*24f80*/  LDL.LU.64 R148, [R1+0x2d10] ;  /* 0x002d100001947983 */ /* 0x000f220000300a00 */
        /* <DEDUP_REMOVED lines=11> */
[----:B------:R-:W4:Y:S01]  /*25040*/  LDL.LU R143, [R1+0x2cfc] ;  /* 0x002cfc00018f7983 */ /* 0x000f220000300800 */
[----:B------:R-:W-:Y:S01]  /*25050*/  MOV R208, R100 ;  /* 0x0000006400d07202 */ /* 0x000fe20000000f00 */
[----:B------:R-:W-:Y:S01]  /*25060*/  IMAD.MOV.U32 R207, RZ, RZ, R101 ;  /* 0x000000ffffcf7224 */ /* 0x000fe200078e0065 */
[----:B------:R-:W-:Y:S01]  /*25070*/  MOV R206, R102 ;  /* 0x0000006600ce7202 */ /* 0x000fe20000000f00 */
[----:B------:R-:W4:Y:S01]  /*25080*/  LDL.LU R127, [R1+0x2cf8] ;  /* 0x002cf800017f7983 */ /* 0x000f220000300800 */
[----:B------:R-:W-:Y:S01]  /*25090*/  IMAD.MOV.U32 R205, RZ, RZ, R103 ;  /* 0x000000ffffcd7224 */ /* 0x000fe200078e0067 */
[----:B------:R-:W-:Y:S01]  /*250a0*/  MOV R204, R104 ;  /* 0x0000006800cc7202 */ /* 0x000fe20000000f00 */
[----:B------:R-:W-:Y:S01]  /*250b0*/  IMAD.MOV.U32 R203, RZ, RZ, R105 ;  /* 0x000000ffffcb7224 */ /* 0x000fe200078e0069 */
[----:B-1----:R-:W4:Y:S01]  /*250c0*/  LDL.LU.64 R46, [R1+0x2cf0] ;  /* 0x002cf000012e7983 */ /* 0x002f220000300a00 */
        /* <DEDUP_REMOVED lines=48> */
[----:B------:R-:W-:-:S02]  /*253d0*/  MOV R11, R152 ;  /* 0x00000098000b7202 */ /* 0x000fc40000000f00 */
[----:B------:R-:W-:Y:S01]  /*253e0*/  IADD3 R31, R3, 0x2000, RZ ;  /* 0x00002000031f7810 */ /* 0x000fe20007ffe0ff */
[----:B------:R-:W-:Y:S01]  /*253f0*/  STL.64 [R1+0x2c88], R234 ;  /* 0x002c88ea01007387 */ /* 0x000fe20000100a00 */
[----:B------:R-:W-:Y:S01]  /*25400*/  UMOV UR7, 0x40000040 ;  /* 0x4000004000077882 */ /* 0x000fe20000000000 */
[----:B------:R-:W-:Y:S02]  /*25410*/  MOV R252, R56 ;  /* 0x0000003800fc7202 */ /* 0x000fe40000000f00 */
        /* <DEDUP_REMOVED lines=30> */
[----:B------:R-:W-:Y:S04]  /*25600*/  STL [R1+0x2b94], R166 ;  /* 0x002b94a601007387 */ /* 0x000fe80000100800 */
[----:B------:R-:W-:Y:S04]  /*25610*/  STL [R1+0x2b90], R160 ;  /* 0x002b90a001007387 */ /* 0x000fe80000100800 */
[----:B--2---:R-:W-:Y:S04]  /*25620*/  STL.64 [R1+0x2b88], R158 ;  /* 0x002b889e01007387 */ /* 0x004fe80000100a00 */
[----:B---3--:R-:W-:Y:S04]  /*25630*/  STL.64 [R1+0x2b80], R156 ;  /* 0x002b809c01007387 */ /* 0x008fe80000100a00 */
[----:B----4-:R-:W-:Y:S04]  /*25640*/  STL.64 [R1+0x2b78], R154 ;  /* 0x002b789a01007387 */ /* 0x010fe80000100a00 */
[----:B------:R-:W-:Y:S04]  /*25650*/  STL [R1+0x2b70], R153 ;  /* 0x002b709901007387 */ /* 0x000fe80000100800 */
[----:B------:R-:W-:Y:S04]  /*25660*/  STL.64 [R1+0x2b68], R150 ;  /* 0x002b689601007387 */ /* 0x000fe80000100a00 */
[----:B------:R-:W-:Y:S04]  /*25670*/  STL.64 [R1+0x2b60], R148 ;  /* 0x002b609401007387 */ /* 0x000fe80000100a00 */
[----:B------:R-:W-:Y:S04]  /*25680*/  STL.64 [R1+0x2b58], R146 ;  /* 0x002b589201007387 */ /* 0x000fe80000100a00 */
[----:B------:R-:W-:Y:S04]  /*25690*/  STL.64 [R1+0x2b50], R144 ;  /* 0x002b509001007387 */ /* 0x000fe80000100a00 */
[----:B------:R-:W-:Y:S04]  /*256a0*/  STL [R1+0x2b48], R143 ;  /* 0x002b488f01007387 */ /* 0x000fe80000100800 */
[----:B------:R1:W-:Y:S04]  /*256b0*/  STL [R1+0x2b44], R127 ;  /* 0x002b447f01007387 */ /* 0x0003e80000100800 */
[----:B------:R-:W2:Y:S04]  /*256c0*/  LDL.LU.64 R124, [R1] ;  /* 0x00000000017c7983 */ /* 0x000ea80000300a00 */
        /* <DEDUP_REMOVED lines=64> */
[----:B--2---:R-:W-:-:S12]  /*25ad0*/  WARPGROUP.ARRIVE ;  /* 0x00000000000079c5 */ /* 0x004fd80000000000 */
[----:B------:R-:W-:Y:S03]  /*25ae0*/  HGMMA.64x256x16.F32 R124, R24, gdesc[UR4].tnspB, R124, gsb0 ;  /* 0x43e00004187c7df0 */ /* 0x000fe6000800087c */
[----:B------:R-:W-:Y:S02]  /*25af0*/  WARPGROUP.DEPBAR.LE gsb0, 0x0 ;  /* 0x00008000000079c5 */ /* 0x000fe40000010000 */
[----:B------:R-:W-:Y:S04]  /*25b00*/  STL.64 [R1+0x10], R128 ;  /* 0x0000108001007387 */ /* 0x000fe80000100a00 */
[----:B------:R-:W-:Y:S04]  /*25b10*/  STL.64 [R1+0x18], R130 ;  /* 0x0000188201007387 */ /* 0x000fe80000100a00 */
        /* <DEDUP_REMOVED lines=33> */
[----:B------:R-:W-:-:S03]  /*25d30*/  MOV R24, R124 ;  /* 0x0000007c00187202 */ /* 0x000fc60000000f00 */
[----:B------:R-:W4:Y:S01]  /*25d40*/  LDL.LU.64 R226, [R1+0x2c68] ;  /* 0x002c680001e27983 */ /* 0x000f220000300a00 */
[----:B------:R-:W-:-:S03]  /*25d50*/  IMAD.MOV.U32 R124, RZ, RZ, R216 ;  /* 0x000000ffff7c7224 */ /* 0x000fc600078e00d8 */
[----:B------:R-:W4:Y:S01]  /*25d60*/  LDL.LU.64 R224, [R1+0x2c60] ;  /* 0x002c600001e07983 */ /* 0x000f220000300a00 */
[----:B------:R-:W-:-:S03]  /*25d70*/  IMAD.MOV.U32 R122, RZ, RZ, R214 ;  /* 0x000000ffff7a7224 */ /* 0x000fc600078e00d6 */
[----:B------:R-:W4:Y:S01]  /*25d80*/  LDL.LU.64 R222, [R1+0x2c58] ;  /* 0x002c580001de7983 */ /* 0x000f220000300a00 */
[----:B------:R-:W-:-:S03]  /*25d90*/  MOV R123, R215 ;  /* 0x000000d7007b7202 */ /* 0x000fc60000000f00 */
        /* <DEDUP_REMOVED lines=61> */
[----:B------:R-:W-:-:S03]  /*26170*/  IMAD.MOV.U32 R74, RZ, RZ, R166 ;  /* 0x000000ffff4a7224 */ /* 0x000fc600078e00a6 */
        /* <DEDUP_REMOVED lines=8> */
[----:B------:R-:W4:Y:S01]  /*26200*/  LDL.LU R166, [R1+0x2b94] ;  /* 0x002b940001a67983 */ /* 0x000f220000300800 */
[----:B------:R-:W-:Y:S01]  /*26210*/  IMAD.MOV.U32 R62, RZ, RZ, R154 ;  /* 0x000000ffff3e7224 */ /* 0x000fe200078e009a */
[----:B------:R-:W-:-:S02]  /*26220*/  MOV R63, R155 ;  /* 0x0000009b003f7202 */ /* 0x000fc40000000f00 */
[----:B------:R-:W4:Y:S01]  /*26230*/  LDL.LU R160, [R1+0x2b90] ;  /* 0x002b900001a07983 */ /* 0x000f220000300800 */
[----:B------:R-:W-:-:S03]  /*26240*/  MOV R61, R153 ;  /* 0x00000099003d7202 */ /* 0x000fc60000000f00 */
        /* <DEDUP_REMOVED lines=9> */
[----:B------:R-:W4:Y:S01]  /*262e0*/  LDL.LU R153, [R1+0x2b70] ;  /* 0x002b700001997983 */ /* 0x000f220000300800 */
[----:B------:R-:W-:Y:S01]  /*262f0*/  IMAD.MOV.U32 R52, RZ, RZ, R144 ;  /* 0x000000ffff347224 */ /* 0x000fe200078e0090 */
[----:B------:R-:W-:Y:S02]  /*26300*/  MOV R53, R145 ;  /* 0x0000009100357202 */ /* 0x000fe40000000f00 */
[----:B------:R-:W4:Y:S01]  /*26310*/  LDL.LU.64 R150, [R1+0x2b68] ;  /* 0x002b680001967983 */ /* 0x000f220000300a00 */
[----:B------:R-:W-:-:S03]  /*26320*/  MOV R51, R143 ;  /* 0x0000008f00337202 */ /* 0x000fc60000000f00 */
[----:B------:R-:W4:Y:S01]  /*26330*/  LDL.LU.64 R148, [R1+0x2b60] ;  /* 0x002b600001947983 */ /* 0x000f220000300a00 */
[----:B------:R-:W-:-:S03]  /*26340*/  MOV R26, R127 ;  /* 0x0000007f001a7202 */ /* 0x000fc60000000f00 */
[----:B------:R-:W4:Y:S01]  /*26350*/  LDL.LU.64 R146, [R1+0x2b58] ;  /* 0x002b580001927983 */ /* 0x000f220000300a00 */
[----:B------:R-:W-:-:S03]  /*26360*/  IMAD.MOV.U32 R27, RZ, RZ, R125 ;  /* 0x000000ffff1b7224 */ /* 0x000fc600078e007d */
[----:B------:R-:W4:Y:S01]  /*26370*/  LDL.LU.64 R144, [R1+0x2b50] ;  /* 0x002b500001907983 */ /* 0x000f220000300a00 */
[----:B------:R-:W-:-:S03]  /*26380*/  IMAD.MOV.U32 R25, RZ, RZ, R126 ;  /* 0x000000ffff197224 */ /* 0x000fc600078e007e */
[----:B------:R-:W4:Y:S04]  /*26390*/  LDL.LU R143, [R1+0x2b48] ;  /* 0x002b4800018f7983 */ /* 0x000f280000300800 */
[----:B------:R-:W4:Y:S04]  /*263a0*/  LDL.LU R127, [R1+0x2b44] ;  /* 0x002b4400017f7983 */ /* 0x000f280000300800 */
[----:B------:R-:W4:Y:S04]  /*263b0*/  LDL.LU R125, [R1+0x174] ;  /* 0x00017400017d7983 */ /* 0x000f280000300800 */
[----:B------:R-:W4:Y:S04]  /*263c0*/  LDL.LU R126, [R1+0x178] ;  /* 0x00017800017e7983 */ /* 0x000f280000300800 */
[----:B------:R-:W4:Y:S04]  /*263d0*/  LDL.LU R128, [R1+0x180] ;  /* 0x0001800001807983 */ /* 0x000f280000300800 */
[----:B------:R-:W4:Y:S01]  /*263e0*/  LDL.LU R129, [R1+0x184] ;  /* 0x0001840001817983 */ /* 0x000f220000300800 */
[----:B------:R-:W-:-:S03]  /*263f0*/  IMAD.MOV.U32 R50, RZ, RZ, R142 ;  /* 0x000000ffff327224 */ /* 0x000fc600078e008e */
[----:B------:R-:W4:Y:S01]  /*26400*/  LDL.LU R130, [R1+0x188] ;  /* 0x0001880001827983 */ /* 0x000f220000300800 */
[----:B------:R-:W-:-:S03]  /*26410*/  IMAD.MOV.U32 R78, RZ, RZ, R170 ;  /* 0x000000ffff4e7224 */ /* 0x000fc600078e00aa */
[----:B------:R-:W4:Y:S01]  /*26420*/  LDL.LU R131, [R1+0x18c] ;  /* 0x00018c0001837983 */ /* 0x000f220000300800 */
[----:B------:R-:W-:-:S03]  /*26430*/  MOV R79, R171 ;  /* 0x000000ab004f7202 */ /* 0x000fc60000000f00 */
[----:B------:R-:W4:Y:S01]  /*26440*/  LDL.LU R132, [R1+0x190] ;  /* 0x0001900001847983 */ /* 0x000f220000300800 */
[----:B------:R-:W-:-:S03]  /*26450*/  IMAD.MOV.U32 R80, RZ, RZ, R172 ;  /* 0x000000ffff507224 */ /* 0x000fc600078e00ac */
[----:B------:R-:W4:Y:S01]  /*26460*/  LDL.LU R133, [R1+0x194] ;  /* 0x0001940001857983 */ /* 0x000f220000300800 */
[----:B------:R-:W-:-:S03]  /*26470*/  MOV R81, R173 ;  /* 0x000000ad00517202 */ /* 0x000fc60000000f00 */
[----:B------:R-:W4:Y:S01]  /*26480*/  LDL.LU R142, [R1+0x1b8] ;  /* 0x0001b800018e7983 */ /* 0x000f220000300800 */
[----:B------:R-:W-:-:S03]  /*26490*/  MOV R73, R165 ;  /* 0x000000a500497202 */ /* 0x000fc60000000f00 */
[----:B------:R-:W4:Y:S01]  /*264a0*/  LDL.LU R170, [R1+0x1c4] ;  /* 0x0001c40001aa7983 */ /* 0x000f220000300800 */
[----:B------:R-:W-:-:S03]  /*264b0*/  MOV R75, R167 ;  /* 0x000000a7004b7202 */ /* 0x000fc60000000f00 */
[----:B------:R-:W4:Y:S01]  /*264c0*/  LDL.LU R171, [R1+0x1c8] ;  /* 0x0001c80001ab7983 */ /* 0x000f220000300800 */
[----:B------:R-:W-:-:S03]  /*264d0*/  IMAD.MOV.U32 R76, RZ, RZ, R168 ;  /* 0x000000ffff4c7224 */ /* 0x000fc600078e00a8 */
[----:B------:R-:W4:Y:S01]  /*264e0*/  LDL.LU R172, [R1+0x1cc] ;  /* 0x0001cc0001ac7983 */ /* 0x000f220000300800 */
[----:B------:R-:W-:-:S03]  /*264f0*/  IMAD.MOV.U32 R60, RZ, RZ, R152 ;  /* 0x000000ffff3c7224 */ /* 0x000fc600078e0098 */
[----:B------:R-:W4:Y:S01]  /*26500*/  LDL.LU R173, [R1+0x1d0] ;  /* 0x0001d00001ad7983 */ /* 0x000f220000300800 */
[----:B------:R-:W-:-:S03]  /*26510*/  MOV R77, R169 ;  /* 0x000000a9004d7202 */ /* 0x000fc60000000f00 */
[----:B------:R-:W4:Y:S01]  /*26520*/  LDL.LU R165, [R1+0x1d4] ;  /* 0x0001d40001a57983 */ /* 0x000f220000300800 */
[----:B------:R-:W-:-:S03]  /*26530*/  MOV R69, R161 ;  /* 0x000000a100457202 */ /* 0x000fc60000000f00 */
[----:B------:R-:W4:Y:S01]  /*26540*/  LDL.LU R167, [R1+0x1d8] ;  /* 0x0001d80001a77983 */ /* 0x000f220000300800 */
[----:B------:R-:W-:-:S03]  /*26550*/  IMAD.MOV.U32 R70, RZ, RZ, R162 ;  /* 0x000000ffff467224 */ /* 0x000fc600078e00a2 */
[----:B------:R-:W4:Y:S04]  /*26560*/  LDL.LU R168, [R1+0x1dc] ;  /* 0x0001dc0001a87983 */ /* 0x000f280000300800 */
[----:B------:R-:W4:Y:S01]  /*26570*/  LDL.LU R152, [R1+0x1e0] ;  /* 0x0001e00001987983 */ /* 0x000f220000300800 */
[----:B------:R-:W-:-:S03]  /*26580*/  MOV R71, R163 ;  /* 0x000000a300477202 */ /* 0x000fc60000000f00 */
[----:B------:R-:W4:Y:S04]  /*26590*/  LDL.LU R169, [R1+0x1e4] ;  /* 0x0001e40001a97983 */ /* 0x000f280000300800 */
[----:B------:R-:W4:Y:S04]  /*265a0*/  LDL.LU R161, [R1+0x1e8] ;  /* 0x0001e80001a17983 */ /* 0x000f280000300800 */
[----:B------:R-:W4:Y:S04]  /*265b0*/  LDL.LU R162, [R1+0x1ec] ;  /* 0x0001ec0001a27983 */ /* 0x000f280000300800 */
[----:B------:R-:W4:Y:S04]  /*265c0*/  LDL.LU R32, [R1+0x2b40] ;  /* 0x002b400001207983 */ /* 0x000f280000300800 */
[----:B------:R-:W4:Y:S04]  /*265d0*/  LDL.LU R163, [R1+0x1f0] ;  /* 0x0001f00001a37983 */ /* 0x000f280000300800 */
[----:B------:R-:W4:Y:S01]  /*265e0*/  LDL.LU R33, [R1+0x2b3c] ;  /* 0x002b3c0001217983 */ /* 0x000f220000300800 */
[----:B------:R-:W-:-:S03]  /*265f0*/  IMAD.MOV.U32 R72, RZ, RZ, R164 ;  /* 0x000000ffff487224 */ /* 0x000fc600078e00a4 */
[----:B------:R-:W4:Y:S04]  /*26600*/  LDL.LU R164, [R1+0x1f4] ;  /* 0x0001f40001a47983 */ /* 0x000f280000300800 */
[----:B------:R-:W4:Y:S04]  /*26610*/  LDL.LU R37, [R1+0x2b38] ;  /* 0x002b380001257983 */ /* 0x000f280000300800 */
[----:B------:R-:W4:Y:S04]  /*26620*/  LDL.LU R5, [R1+0x1f8] ;  /* 0x0001f80001057983 */ /* 0x000f280000300800 */
[----:B------:R-:W4:Y:S04]  /*26630*/  LDL.LU R36, [R1+0x2b34] ;  /* 0x002b340001247983 */ /* 0x000f280000300800 */
[----:B------:R-:W4:Y:S04]  /*26640*/  LDL.LU R10, [R1+0x1fc] ;  /* 0x0001fc00010a7983 */ /* 0x000f280000300800 */
[----:B------:R-:W4:Y:S01]  /*26650*/  LDL.LU R40, [R1+0x2b30] ;  /* 0x002b300001287983 */ /* 0x000f220000300800 */
[----:B------:R-:W-:Y:S01]  /*26660*/  IMAD.MOV.U32 R48, RZ, RZ, R140 ;  /* 0x000000ffff307224 */ /* 0x000fe200078e008c */
[----:B------:R-:W-:-:S02]  /*26670*/  MOV R49, R141 ;  /* 0x0000008d00317202 */ /* 0x000fc40000000f00 */
[----:B------:R-:W-:Y:S01]  /*26680*/  MOV R45, R137 ;  /* 0x00000089002d7202 */ /* 0x000fe20000000f00 */
[----:B------:R-:W-:Y:S01]  /*26690*/  IMAD.MOV.U32 R44, RZ, RZ, R136 ;  /* 0x000000ffff2c7224 */ /* 0x000fe200078e0088 */
[----:B--2---:R-:W-:Y:S04]  /*266a0*/  STL.64 [R1+0x28f0], R158 ;  /* 0x0028f09e01007387 */ /* 0x004fe80000100a00 */
[----:B---3--:R-:W-:Y:S04]  /*266b0*/  STL.64 [R1+0x28e8], R156 ;  /* 0x0028e89c01007387 */ /* 0x008fe80000100a00 */
[----:B----4-:R-:W-:Y:S04]  /*266c0*/  STL.64 [R1+0x28e0], R154 ;  /* 0x0028e09a01007387 */ /* 0x010fe80000100a00 */
[----:B------:R-:W-:Y:S04]  /*266d0*/  STL [R1+0x28d8], R153 ;  /* 0x0028d89901007387 */ /* 0x000fe80000100800 */
[----:B------:R-:W-:Y:S01]  /*266e0*/  STL.64 [R1+0x28d0], R150 ;  /* 0x0028d09601007387 */ /* 0x000fe20000100a00 */
[----:B------:R-:W-:-:S02]  /*266f0*/  FSETP.GEU.AND P5, PT, R32, -126, PT ;  /* 0xc2fc00002000780b */ /* 0x000fc40003fae000 */
[----:B------:R-:W-:-:S11]  /*26700*/  FSETP.GEU.AND P4, PT, R33, -126, PT ;  /* 0xc2fc00002100780b */ /* 0x000fd60003f8e000 */
[----:B------:R-:W-:-:S04]  /*26710*/  @!P5 FMUL R32, R32, 0.5 ;  /* 0x3f0000002020d820 */ /* 0x000fc80000400000 */
[----:B------:R-:W1:Y:S01]  /*26720*/  MUFU.EX2 R141, R32 ;  /* 0x00000020008d7308 */ /* 0x000e620000000800 */
[----:B------:R-:W-:-:S07]  /*26730*/  @!P4 FMUL R33, R33, 0.5 ;  /* 0x3f0000002121c820 */ /* 0x000fce0000400000 */
[----:B------:R-:W2:Y:S01]  /*26740*/  MUFU.EX2 R140, R33 ;  /* 0x00000021008c7308 */ /* 0x000ea20000000800 */
[----:B------:R-:W-:Y:S01]  /*26750*/  FSETP.GEU.AND P6, PT, R36, -126, PT ;  /* 0xc2fc00002400780b */ /* 0x000fe20003fce000 */
[----:B-1----:R-:W-:Y:S01]  /*26760*/  @!P5 FMUL R141, R141, R141 ;  /* 0x0000008d8d8dd220 */ /* 0x002fe20000400000 */
[----:B------:R-:W-:Y:S01]  /*26770*/  FSETP.GEU.AND P5, PT, R37, -126, PT ;  /* 0xc2fc00002500780b */ /* 0x000fe20003fae000 */
[----:B--2---:R-:W-:Y:S01]  /*26780*/  @!P4 FMUL R140, R140, R140 ;  /* 0x0000008c8c8cc220 */ /* 0x004fe20000400000 */
[----:B------:R-:W-:-:S09]  /*26790*/  FSETP.GEU.AND P4, PT, R34, -126, PT ;  /* 0xc2fc00002200780b */ /* 0x000fd20003f8e000 */
[----:B------:R-:W-:Y:S02]  /*267a0*/  @!P6 FMUL R36, R36, 0.5 ;  /* 0x3f0000002424e820 */ /* 0x000fe40000400000 */
[----:B------:R-:W-:Y:S02]  /*267b0*/  @!P5 FMUL R37, R37, 0.5 ;  /* 0x3f0000002525d820 */ /* 0x000fe40000400000 */
[----:B------:R-:W1:Y:S01]  /*267c0*/  MUFU.EX2 R139, R36 ;  /* 0x00000024008b7308 */ /* 0x000e620000000800 */
[----:B------:R-:W-:-:S07]  /*267d0*/  @!P4 FMUL R34, R34, 0.5 ;  /* 0x3f0000002222c820 */ /* 0x000fce0000400000 */
[----:B------:R-:W2:Y:S08]  /*267e0*/  MUFU.EX2 R138, R37 ;  /* 0x00000025008a7308 */ /* 0x000eb00000000800 */
[----:B------:R-:W3:Y:S01]  /*267f0*/  MUFU.EX2 R137, R34 ;  /* 0x0000002200897308 */ /* 0x000ee20000000800 */
[----:B-1----:R-:W-:Y:S01]  /*26800*/  @!P6 FMUL R139, R139, R139 ;  /* 0x0000008b8b8be220 */ /* 0x002fe20000400000 */
[----:B------:R-:W-:Y:S01]  /*26810*/  FSETP.GEU.AND P6, PT, R35, -126, PT ;  /* 0xc2fc00002300780b */ /* 0x000fe20003fce000 */
[----:B--2---:R-:W-:Y:S01]  /*26820*/  @!P5 FMUL R138, R138, R138 ;  /* 0x0000008a8a8ad220 */ /* 0x004fe20000400000 */
[----:B------:R-:W-:Y:S01]  /*26830*/  FSETP.GEU.AND P5, PT, R38, -126, PT ;  /* 0xc2fc00002600780b */ /* 0x000fe20003fae000 */
[----:B---3--:R-:W-:Y:S01]  /*26840*/  @!P4 FMUL R137, R137, R137 ;  /* 0x000000898989c220 */ /* 0x008fe20000400000 */
[----:B------:R-:W-:-:S09]  /*26850*/  FSETP.GEU.AND P4, PT, R39, -126, PT ;  /* 0xc2fc00002700780b */ /* 0x000fd20003f8e000 */
[----:B------:R-:W-:Y:S02]  /*26860*/  @!P6 FMUL R35, R35, 0.5 ;  /* 0x3f0000002323e820 */ /* 0x000fe40000400000 */
[----:B------:R-:W-:Y:S02]  /*26870*/  @!P5 FMUL R38, R38, 0.5 ;  /* 0x3f0000002626d820 */ /* 0x000fe40000400000 */
[----:B------:R-:W1:Y:S01]  /*26880*/  MUFU.EX2 R136, R35 ;  /* 0x0000002300887308 */ /* 0x000e620000000800 */
[----:B------:R-:W-:-:S07]  /*26890*/  @!P4 FMUL R39, R39, 0.5 ;  /* 0x3f0000002727c820 */ /* 0x000fce0000400000 */
[----:B------:R-:W2:Y:S08]  /*268a0*/  MUFU.EX2 R135, R38 ;  /* 0x0000002600877308 */ /* 0x000eb00000000800 */
[----:B------:R-:W3:Y:S01]  /*268b0*/  MUFU.EX2 R134, R39 ;  /* 0x0000002700867308 */ /* 0x000ee20000000800 */
[----:B------:R-:W-:Y:S01]  /*268c0*/  STL.64 [R1+0x28c8], R148 ;  /* 0x0028c89401007387 */ /* 0x000fe20000100a00 */
[----:B-1----:R-:W-:-:S03]  /*268d0*/  @!P6 FMUL R136, R136, R136 ;  /* 0x000000888888e220 */ /* 0x002fc60000400000 */
[----:B------:R-:W-:Y:S01]  /*268e0*/  STL.64 [R1+0x28c0], R146 ;  /* 0x0028c09201007387 */ /* 0x000fe20000100a00 */
[----:B--2---:R-:W-:-:S03]  /*268f0*/  @!P5 FMUL R135, R135, R135 ;  /* 0x000000878787d220 */ /* 0x004fc60000400000 */
[----:B------:R-:W-:Y:S01]  /*26900*/  STL.64 [R1+0x28b8], R144 ;  /* 0x0028b89001007387 */ /* 0x000fe20000100a00 */
[----:B------:R-:W-:-:S03]  /*26910*/  IMAD.MOV.U32 R36, RZ, RZ, R26 ;  /* 0x000000ffff247224 */ /* 0x000fc600078e001a */
[----:B------:R-:W-:Y:S01]  /*26920*/  STL [R1+0x28b0], R143 ;  /* 0x0028b08f01007387 */ /* 0x000fe20000100800 */
[----:B---3--:R-:W-:-:S03]  /*26930*/  @!P4 FMUL R134, R134, R134 ;  /* 0x000000868686c220 */ /* 0x008fc60000400000 */
[----:B------:R-:W-:Y:S01]  /*26940*/  STL.64 [R1+0x28a8], R140 ;  /* 0x0028a88c01007387 */ /* 0x000fe20000100a00 */
[----:B------:R-:W-:-:S03]  /*26950*/  MOV R37, R25 ;  /* 0x0000001900257202 */ /* 0x000fc60000000f00 */
[----:B------:R-:W-:Y:S04]  /*26960*/  STL.64 [R1+0x28a0], R138 ;  /* 0x0028a08a01007387 */ /* 0x000fe80000100a00 */
[----:B------:R-:W-:Y:S04]  /*26970*/  STL.64 [R1+0x2898], R136 ;  /* 0x0028988801007387 */ /* 0x000fe80000100a00 */
[----:B------:R-:W-:Y:S01]  /*26980*/  STL.64 [R1+0x2890], R134 ;  /* 0x0028908601007387 */ /* 0x000fe20000100a00 */
[----:B------:R-:W-:-:S03]  /*26990*/  MOV R35, R36 ;  /* 0x0000002400237202 */ /* 0x000fc60000000f00 */
[----:B------:R-:W-:Y:S01]  /*269a0*/  STL [R1+0x2888], R127 ;  /* 0x0028887f01007387 */ /* 0x000fe20000100800 */
[----:B------:R-:W-:-:S03]  /*269b0*/  IMAD.MOV.U32 R34, RZ, RZ, R37 ;  /* 0x000000ffff227224 */ /* 0x000fc600078e0025 */
[----:B------:R-:W-:Y:S04]  /*269c0*/  STL.64 [R1+0x2880], R46 ;  /* 0x0028802e01007387 */ /* 0x000fe80000100a00 */
[----:B------:R-:W-:Y:S04]  /*269d0*/  STL.64 [R1+0x2878], R42 ;  /* 0x0028782a01007387 */ /* 0x000fe80000100a00 */
[----:B------:R1:W-:Y:S04]  /*269e0*/  STL.64 [R1+0x2870], R40 ;  /* 0x0028702801007387 */ /* 0x0003e80000100a00 */
[----:B------:R-:W2:Y:S04]  /*269f0*/  LDL.LU R36, [R1+0x10] ;  /* 0x0000100001247983 */ /* 0x000ea80000300800 */
[----:B------:R-:W2:Y:S04]  /*26a00*/  LDL.LU R37, [R1+0x14] ;  /* 0x0000140001257983 */ /* 0x000ea80000300800 */
[----:B------:R-:W3:Y:S04]  /*26a10*/  LDL.LU R38, [R1+0x18] ;  /* 0x0000180001267983 */ /* 0x000ee80000300800 */
[----:B------:R-:W3:Y:S04]  /*26a20*/  LDL.LU R39, [R1+0x1c] ;  /* 0x00001c0001277983 */ /* 0x000ee80000300800 */
[----:B-1----:R-:W4:Y:S04]  /*26a30*/  LDL.LU R40, [R1+0x20] ;  /* 0x0000200001287983 */ /* 0x002f280000300800 */
[----:B------:R-:W4:Y:S01]  /*26a40*/  LDL.LU R41, [R1+0x24] ;  /* 0x0000240001297983 */ /* 0x000f220000300800 */
[----:B------:R-:W-:-:S03]  /*26a50*/  MOV R33, R27 ;  /* 0x0000001b00217202 */ /* 0x000fc60000000f00 */
[----:B------:R-:W2:Y:S01]  /*26a60*/  LDL.LU R42, [R1+0x28] ;  /* 0x00002800012a7983 */ /* 0x000ea20000300800 */
[----:B------:R-:W-:-:S03]  /*26a70*/  F2FP.F16.F32.PACK_AB R27, R134, R135 ;  /* 0x00000087861b723e */ /* 0x000fc600000000ff */
[----:B------:R-:W2:Y:S04]  /*26a80*/  LDL.LU R43, [R1+0x2c] ;  /* 0x00002c00012b7983 */ /* 0x000ea80000300800 */
[----:B------:R-:W3:Y:S01]  /*26a90*/  LDL.LU R46, [R1+0x38] ;  /* 0x00003800012e7983 */ /* 0x000ee20000300800 */
[----:B------:R-:W-:-:S03]  /*26aa0*/  F2FP.F16.F32.PACK_AB R25, R136, R137 ;  /* 0x000000898819723e */ /* 0x000fc600000000ff */
[----:B------:R-:W3:Y:S04]  /*26ab0*/  LDL.LU R47, [R1+0x3c] ;  /* 0x00003c00012f7983 */ /* 0x000ee80000300800 */
[----:B------:R-:W4:Y:S01]  /*26ac0*/  LDL.LU R127, [R1+0x17c] ;  /* 0x00017c00017f7983 */ /* 0x000f220000300800 */
[----:B------:R-:W-:-:S03]  /*26ad0*/  F2FP.F16.F32.PACK_AB R26, R138, R139 ;  /* 0x0000008b8a1a723e */ /* 0x000fc600000000ff */
[----:B------:R-:W2:Y:S01]  /*26ae0*/  LDL.LU R134, [R1+0x198] ;  /* 0x0001980001867983 */ /* 0x000ea20000300800 */
[----:B------:R-:W-:-:S03]  /*26af0*/  IMAD.MOV.U32 R32, RZ, RZ, R24 ;  /* 0x000000ffff207224 */ /* 0x000fc600078e0018 */
[----:B------:R-:W2:Y:S01]  /*26b00*/  LDL.LU R135, [R1+0x19c] ;  /* 0x00019c0001877983 */ /* 0x000ea20000300800 */
[----:B------:R-:W-:-:S03]  /*26b10*/  F2FP.F16.F32.PACK_AB R24, R140, R141 ;  /* 0x0000008d8c18723e */ /* 0x000fc600000000ff */
[----:B------:R-:W3:Y:S04]  /*26b20*/  LDL.LU R136, [R1+0x1a0] ;  /* 0x0001a00001887983 */ /* 0x000ee80000300800 */
[----:B------:R-:W3:Y:S04]  /*26b30*/  LDL.LU R137, [R1+0x1a4] ;  /* 0x0001a40001897983 */ /* 0x000ee80000300800 */
[----:B------:R-:W4:Y:S04]  /*26b40*/  LDL.LU R138, [R1+0x1a8] ;  /* 0x0001a800018a7983 */ /* 0x000f280000300800 */
[----:B------:R-:W4:Y:S04]  /*26b50*/  LDL.LU R139, [R1+0x1ac] ;  /* 0x0001ac00018b7983 */ /* 0x000f280000300800 */
[----:B------:R-:W2:Y:S04]  /*26b60*/  LDL.LU R140, [R1+0x1b0] ;  /* 0x0001b000018c7983 */ /* 0x000ea80000300800 */
[----:B------:R-:W2:Y:S04]  /*26b70*/  LDL.LU R141, [R1+0x1b4] ;  /* 0x0001b400018d7983 */ /* 0x000ea80000300800 */
[----:B------:R-:W3:Y:S04]  /*26b80*/  LDL.LU R143, [R1+0x1bc] ;  /* 0x0001bc00018f7983 */ /* 0x000ee80000300800 */
[----:B------:R-:W4:Y:S01]  /*26b90*/  LDL.LU R144, [R1+0x1c0] ;  /* 0x0001c00001907983 */ /* 0x000f220000300800 */
[----:B------:R-:W-:Y:S01]  /*26ba0*/  IMAD.MOV.U32 R145, RZ, RZ, R170 ;  /* 0x000000ffff917224 */ /* 0x000fe200078e00aa */
[----:B------:R-:W-:Y:S01]  /*26bb0*/  MOV R146, R171 ;  /* 0x000000ab00927202 */ /* 0x000fe20000000f00 */
[----:B------:R-:W-:Y:S01]  /*26bc0*/  IMAD.MOV.U32 R147, RZ, RZ, R172 ;  /* 0x000000ffff937224 */ /* 0x000fe200078e00ac */
[----:B------:R-:W2:Y:S01]  /*26bd0*/  LDL.LU R170, [R1+0x2b2c] ;  /* 0x002b2c0001aa7983 */ /* 0x000ea20000300800 */
[----:B------:R-:W-:Y:S01]  /*26be0*/  MOV R148, R173 ;  /* 0x000000ad00947202 */ /* 0x000fe20000000f00 */
[----:B------:R-:W-:-:S02]  /*26bf0*/  IMAD.MOV.U32 R149, RZ, RZ, R165 ;  /* 0x000000ffff957224 */ /* 0x000fc400078e00a5 */
        /* <DEDUP_REMOVED lines=10> */
[----:B------:R-:W2:Y:S01]  /*26ca0*/  LDL.LU R168, [R1+0x2b14] ;  /* 0x002b140001a87983 */ /* 0x000ea20000300800 */
[----:B------:R-:W-:Y:S01]  /*26cb0*/  IMAD.MOV.U32 R156, RZ, RZ, R163 ;  /* 0x000000ffff9c7224 */ /* 0x000fe200078e00a3 */
[----:B------:R-:W-:Y:S02]  /*26cc0*/  MOV R159, R10 ;  /* 0x0000000a009f7202 */ /* 0x000fe40000000f00 */
[----:B------:R-:W2:Y:S01]  /*26cd0*/  LDL.LU R169, [R1+0x2b10] ;  /* 0x002b100001a97983 */ /* 0x000ea20000300800 */
[----:B------:R-:W-:Y:S01]  /*26ce0*/  IMAD.MOV.U32 R158, RZ, RZ, R5 ;  /* 0x000000ffff9e7224 */ /* 0x000fe200078e0005 */
[----:B------:R-:W-:Y:S02]  /*26cf0*/  MOV R157, R164 ;  /* 0x000000a4009d7202 */ /* 0x000fe40000000f00 */
[----:B------:R-:W2:Y:S04]  /*26d00*/  LDL.LU R161, [R1+0x2b0c] ;  /* 0x002b0c0001a17983 */ /* 0x000ea80000300800 */
[----:B------:R-:W2:Y:S04]  /*26d10*/  LDL.LU R162, [R1+0x2b08] ;  /* 0x002b080001a27983 */ /* 0x000ea80000300800 */
[----:B------:R-:W2:Y:S04]  /*26d20*/  LDL.LU R163, [R1+0x2b04] ;  /* 0x002b040001a37983 */ /* 0x000ea80000300800 */
[----:B------:R-:W2:Y:S04]  /*26d30*/  LDL.LU R164, [R1+0x2b00] ;  /* 0x002b000001a47983 */ /* 0x000ea80000300800 */
[----:B------:R-:W2:Y:S04]  /*26d40*/  LDL.LU R5, [R1+0x2afc] ;  /* 0x002afc0001057983 */ /* 0x000ea80000300800 */
[----:B------:R-:W2:Y:S04]  /*26d50*/  LDL.LU R10, [R1+0x2af8] ;  /* 0x002af800010a7983 */ /* 0x000ea80000300800 */
[----:B------:R-:W-:Y:S04]  /*26d60*/  STL.64 [R1+0x2af0], R158 ;  /* 0x002af09e01007387 */ /* 0x000fe80000100a00 */
[----:B------:R-:W-:Y:S04]  /*26d70*/  STL.64 [R1+0x2ae8], R156 ;  /* 0x002ae89c01007387 */ /* 0x000fe80000100a00 */
[----:B------:R-:W-:Y:S04]  /*26d80*/  STL.64 [R1+0x2ae0], R154 ;  /* 0x002ae09a01007387 */ /* 0x000fe80000100a00 */
[----:B------:R-:W-:Y:S04]  /*26d90*/  STL.64 [R1+0x2ad8], R152 ;  /* 0x002ad89801007387 */ /* 0x000fe80000100a00 */
[----:B------:R-:W-:Y:S04]  /*26da0*/  STL.64 [R1+0x2ad0], R150 ;  /* 0x002ad09601007387 */ /* 0x000fe80000100a00 */
[----:B------:R-:W-:Y:S04]  /*26db0*/  STL.64 [R1+0x2ac8], R148 ;  /* 0x002ac89401007387 */ /* 0x000fe80000100a00 */
[----:B------:R-:W-:Y:S04]  /*26dc0*/  STL.64 [R1+0x2ac0], R146 ;  /* 0x002ac09201007387 */ /* 0x000fe80000100a00 */
[----:B----4-:R-:W-:Y:S04]  /*26dd0*/  STL.64 [R1+0x2ab8], R144 ;  /* 0x002ab89001007387 */ /* 0x010fe80000100a00 */
[----:B---3--:R-:W-:Y:S04]  /*26de0*/  STL.64 [R1+0x2ab0], R142 ;  /* 0x002ab08e01007387 */ /* 0x008fe80000100a00 */
[----:B--2---:R-:W-:Y:S04]  /*26df0*/  STL.64 [R1+0x2aa8], R140 ;  /* 0x002aa88c01007387 */ /* 0x004fe80000100a00 */
        /* <DEDUP_REMOVED lines=389> */
[----:B------:R-:W4:Y:S04]  /*28650*/  LDL.LU R153, [R1+0x28d8] ;  /* 0x0028d80001997983 */ /* 0x000f280000300800 */
[----:B------:R-:W4:Y:S04]  /*28660*/  LDL.LU.64 R150, [R1+0x28d0] ;  /* 0x0028d00001967983 */ /* 0x000f280000300a00 */
[----:B------:R-:W4:Y:S04]  /*28670*/  LDL.LU.64 R148, [R1+0x28c8] ;  /* 0x0028c80001947983 */ /* 0x000f280000300a00 */
[----:B------:R-:W4:Y:S04]  /*28680*/  LDL.LU.64 R146, [R1+0x28c0] ;  /* 0x0028c00001927983 */ /* 0x000f280000300a00 */
[----:B------:R-:W4:Y:S04]  /*28690*/  LDL.LU.64 R144, [R1+0x28b8] ;  /* 0x0028b80001907983 */ /* 0x000f280000300a00 */
[----:B------:R-:W4:Y:S04]  /*286a0*/  LDL.LU R143, [R1+0x28b0] ;  /* 0x0028b000018f7983 */ /* 0x000f280000300800 */
[----:B------:R-:W4:Y:S04]  /*286b0*/  LDL.LU.64 R140, [R1+0x28a8] ;  /* 0x0028a800018c7983 */ /* 0x000f280000300a00 */
[----:B------:R-:W4:Y:S04]  /*286c0*/  LDL.LU.64 R138, [R1+0x28a0] ;  /* 0x0028a000018a7983 */ /* 0x000f280000300a00 */
[----:B------:R-:W4:Y:S04]  /*286d0*/  LDL.LU.64 R136, [R1+0x2898] ;  /* 0x0028980001887983 */ /* 0x000f280000300a00 */
[----:B------:R-:W4:Y:S04]  /*286e0*/  LDL.LU.64 R134, [R1+0x2890] ;  /* 0x0028900001867983 */ /* 0x000f280000300a00 */
[----:B------:R-:W4:Y:S04]  /*286f0*/  LDL.LU R127, [R1+0x2888] ;  /* 0x00288800017f7983 */ /* 0x000f280000300800 */
[----:B------:R-:W2:Y:S04]  /*28700*/  LDL.LU.64 R46, [R1+0x2880] ;  /* 0x00288000012e7983 */ /* 0x000ea80000300a00 */
[----:B------:R-:W3:Y:S04]  /*28710*/  LDL.LU.64 R42, [R1+0x2878] ;  /* 0x00287800012a7983 */ /* 0x000ee80000300a00 */
[----:B------:R-:W4:Y:S01]  /*28720*/  LDL.LU.64 R40, [R1+0x2870] ;  /* 0x0028700001287983 */ /* 0x000f220000300a00 */
[----:B------:R-:W-:-:S13]  /*28730*/  FSETP.GEU.AND P6, PT, R10, -126, PT ;  /* 0xc2fc00000a00780b */ /* 0x000fda0003fce000 */
[----:B------:R-:W-:-:S04]  /*28740*/  @!P6 FMUL R10, R10, 0.5 ;  /* 0x3f0000000a0ae820 */ /* 0x000fc80000400000 */
[----:B------:R-:W1:Y:S02]  /*28750*/  MUFU.EX2 R131, R10 ;  /* 0x0000000a00837308 */ /* 0x000e640000000800 */
[----:B-1----:R-:W-:Y:S01]  /*28760*/  @!P6 FMUL R131, R131, R131 ;  /* 0x000000838383e220 */ /* 0x002fe20000400000 */
[----:B------:R-:W-:Y:S04]  /*28770*/  STL.64 [R1+0x1c88], R172 ;  /* 0x001c88ac01007387 */ /* 0x000fe80000100a00 */
[----:B------:R-:W-:Y:S04]  /*28780*/  STL.64 [R1+0x1c80], R170 ;  /* 0x001c80aa01007387 */ /* 0x000fe80000100a00 */
[----:B------:R-:W-:Y:S04]  /*28790*/  STL.64 [R1+0x1c78], R168 ;  /* 0x001c78a801007387 */ /* 0x000fe80000100a00 */
[----:B------:R-:W-:Y:S04]  /*287a0*/  STL [R1+0x1c70], R167 ;  /* 0x001c70a701007387 */ /* 0x000fe80000100800 */
[----:B------:R-:W-:Y:S04]  /*287b0*/  STL.64 [R1+0x1c68], R164 ;  /* 0x001c68a401007387 */ /* 0x000fe80000100a00 */
[----:B------:R-:W-:Y:S04]  /*287c0*/  STL.64 [R1+0x1c60], R162 ;  /* 0x001c60a201007387 */ /* 0x000fe80000100a00 */
[----:B------:R-:W-:Y:S01]  /*287d0*/  STL [R1+0x1c58], R161 ;  /* 0x001c58a101007387 */ /* 0x000fe20000100800 */
[----:B----4-:R-:W-:-:S02]  /*287e0*/  FSETP.GEU.AND P5, PT, R40, -126, PT ;  /* 0xc2fc00002800780b */ /* 0x010fc40003fae000 */
[----:B------:R-:W-:-:S11]  /*287f0*/  FSETP.GEU.AND P4, PT, R41, -126, PT ;  /* 0xc2fc00002900780b */ /* 0x000fd60003f8e000 */
[----:B------:R-:W-:Y:S02]  /*28800*/  @!P5 FMUL R40, R40, 0.5 ;  /* 0x3f0000002828d820 */ /* 0x000fe40000400000 */
[----:B------:R-:W-:Y:S02]  /*28810*/  @!P4 FMUL R41, R41, 0.5 ;  /* 0x3f0000002929c820 */ /* 0x000fe40000400000 */
[----:B------:R-:W1:Y:S08]  /*28820*/  MUFU.EX2 R133, R40 ;  /* 0x0000002800857308 */ /* 0x000e700000000800 */
[----:B------:R-:W4:Y:S01]  /*28830*/  MUFU.EX2 R132, R41 ;  /* 0x0000002900847308 */ /* 0x000f220000000800 */
[----:B-1----:R-:W-:Y:S01]  /*28840*/  @!P5 FMUL R133, R133, R133 ;  /* 0x000000858585d220 */ /* 0x002fe20000400000 */
[----:B------:R-:W-:Y:S01]  /*28850*/  FSETP.GEU.AND P5, PT, R5, -126, PT ;  /* 0xc2fc00000500780b */ /* 0x000fe20003fae000 */
[----:B----4-:R-:W-:Y:S01]  /*28860*/  @!P4 FMUL R132, R132, R132 ;  /* 0x000000848484c220 */ /* 0x010fe20000400000 */
[----:B---3--:R-:W-:-:S11]  /*28870*/  FSETP.GEU.AND P4, PT, R42, -126, PT ;  /* 0xc2fc00002a00780b */ /* 0x008fd60003f8e000 */
[----:B------:R-:W-:-:S04]  /*28880*/  @!P5 FMUL R5, R5, 0.5 ;  /* 0x3f0000000505d820 */ /* 0x000fc80000400000 */
[----:B------:R-:W1:Y:S01]  /*28890*/  MUFU.EX2 R130, R5 ;  /* 0x0000000500827308 */ /* 0x000e620000000800 */
[----:B------:R-:W-:-:S07]  /*288a0*/  @!P4 FMUL R42, R42, 0.5 ;  /* 0x3f0000002a2ac820 */ /* 0x000fce0000400000 */
[----:B------:R-:W3:Y:S01]  /*288b0*/  MUFU.EX2 R129, R42 ;  /* 0x0000002a00817308 */ /* 0x000ee20000000800 */
[----:B------:R-:W-:Y:S01]  /*288c0*/  FSETP.GEU.AND P6, PT, R43, -126, PT ;  /* 0xc2fc00002b00780b */ /* 0x000fe20003fce000 */
[----:B-1----:R-:W-:Y:S01]  /*288d0*/  @!P5 FMUL R130, R130, R130 ;  /* 0x000000828282d220 */ /* 0x002fe20000400000 */
[----:B--2---:R-:W-:Y:S01]  /*288e0*/  FSETP.GEU.AND P5, PT, R46, -126, PT ;  /* 0xc2fc00002e00780b */ /* 0x004fe20003fae000 */
[----:B---3--:R-:W-:Y:S01]  /*288f0*/  @!P4 FMUL R129, R129, R129 ;  /* 0x000000818181c220 */ /* 0x008fe20000400000 */
[----:B------:R-:W-:-:S09]  /*28900*/  FSETP.GEU.AND P4, PT, R47, -126, PT ;  /* 0xc2fc00002f00780b */ /* 0x000fd20003f8e000 */
[----:B------:R-:W-:Y:S02]  /*28910*/  @!P6 FMUL R43, R43, 0.5 ;  /* 0x3f0000002b2be820 */ /* 0x000fe40000400000 */
[----:B------:R-:W-:Y:S02]  /*28920*/  @!P5 FMUL R46, R46, 0.5 ;  /* 0x3f0000002e2ed820 */ /* 0x000fe40000400000 */
[----:B------:R-:W1:Y:S01]  /*28930*/  MUFU.EX2 R128, R43 ;  /* 0x0000002b00807308 */ /* 0x000e620000000800 */
[----:B------:R-:W-:-:S07]  /*28940*/  @!P4 FMUL R47, R47, 0.5 ;  /* 0x3f0000002f2fc820 */ /* 0x000fce0000400000 */
[----:B------:R-:W2:Y:S01]  /*28950*/  MUFU.EX2 R125, R46 ;  /* 0x0000002e007d7308 */ /* 0x000ea20000000800 */
[----:B------:R-:W-:Y:S07]  /*28960*/  STL.64 [R1+0x1c50], R158 ;  /* 0x001c509e01007387 */ /* 0x000fee0000100a00 */
[----:B------:R-:W3:Y:S01]  /*28970*/  MUFU.EX2 R124, R47 ;  /* 0x0000002f007c7308 */ /* 0x000ee20000000800 */
[----:B------:R-:W-:Y:S04]  /*28980*/  STL.64 [R1+0x1c48], R156 ;  /* 0x001c489c01007387 */ /* 0x000fe80000100a00 */
[----:B------:R-:W-:Y:S04]  /*28990*/  STL.64 [R1+0x1c40], R154 ;  /* 0x001c409a01007387 */ /* 0x000fe80000100a00 */
[----:B------:R-:W-:Y:S04]  /*289a0*/  STL [R1+0x1c38], R153 ;  /* 0x001c389901007387 */ /* 0x000fe80000100800 */
[----:B------:R-:W-:Y:S04]  /*289b0*/  STL.64 [R1+0x1c30], R150 ;  /* 0x001c309601007387 */ /* 0x000fe80000100a00 */
[----:B------:R-:W-:Y:S04]  /*289c0*/  STL.64 [R1+0x1c28], R148 ;  /* 0x001c289401007387 */ /* 0x000fe80000100a00 */
[----:B------:R-:W-:Y:S01]  /*289d0*/  STL.64 [R1+0x1c20], R146 ;  /* 0x001c209201007387 */ /* 0x000fe20000100a00 */
[----:B-1----:R-:W-:-:S03]  /*289e0*/  @!P6 FMUL R128, R128, R128 ;  /* 0x000000808080e220 */ /* 0x002fc60000400000 */
[----:B------:R-:W-:Y:S04]  /*289f0*/  STL.64 [R1+0x1c18], R144 ;  /* 0x001c189001007387 */ /* 0x000fe80000100a00 */
[----:B------:R-:W-:Y:S01]  /*28a00*/  STL [R1+0x1c10], R143 ;  /* 0x001c108f01007387 */ /* 0x000fe20000100800 */
[----:B--2---:R-:W-:-:S03]  /*28a10*/  @!P5 FMUL R125, R125, R125 ;  /* 0x0000007d7d7dd220 */ /* 0x004fc60000400000 */
[----:B------:R-:W-:Y:S01]  /*28a20*/  STL.64 [R1+0x1c08], R140 ;  /* 0x001c088c01007387 */ /* 0x000fe20000100a00 */
[----:B---3--:R-:W-:-:S03]  /*28a30*/  @!P4 FMUL R124, R124, R124 ;  /* 0x0000007c7c7cc220 */ /* 0x008fc60000400000 */
[----:B------:R-:W-:Y:S04]  /*28a40*/  STL.64 [R1+0x1c00], R138 ;  /* 0x001c008a01007387 */ /* 0x000fe80000100a00 */
[----:B------:R-:W-:Y:S04]  /*28a50*/  STL.64 [R1+0x1bf8], R136 ;  /* 0x001bf88801007387 */ /* 0x000fe80000100a00 */
[----:B------:R-:W-:Y:S04]  /*28a60*/  STL.64 [R1+0x1bf0], R134 ;  /* 0x001bf08601007387 */ /* 0x000fe80000100a00 */
[----:B------:R-:W-:Y:S01]  /*28a70*/  STL.64 [R1+0x1be8], R132 ;  /* 0x001be88401007387 */ /* 0x000fe20000100a00 */
[----:B------:R-:W-:-:S03]  /*28a80*/  F2FP.F16.F32.PACK_AB R27, R124, R125 ;  /* 0x0000007d7c1b723e */ /* 0x000fc600000000ff */
[----:B------:R-:W-:Y:S04]  /*28a90*/  STL.64 [R1+0x1be0], R130 ;  /* 0x001be08201007387 */ /* 0x000fe80000100a00 */
[----:B------:R-:W-:Y:S01]  /*28aa0*/  STL.64 [R1+0x1bd8], R128 ;  /* 0x001bd88001007387 */ /* 0x000fe20000100a00 */
[----:B------:R-:W-:-:S03]  /*28ab0*/  F2FP.F16.F32.PACK_AB R25, R128, R129 ;  /* 0x000000818019723e */ /* 0x000fc600000000ff */
[----:B------:R-:W-:Y:S01]  /*28ac0*/  STL [R1+0x1bd0], R127 ;  /* 0x001bd07f01007387 */ /* 0x000fe20000100800 */
[----:B------:R-:W-:-:S03]  /*28ad0*/  F2FP.F16.F32.PACK_AB R26, R130, R131 ;  /* 0x00000083821a723e */ /* 0x000fc600000000ff */
[----:B------:R1:W-:Y:S01]  /*28ae0*/  STL.64 [R1+0x1bc8], R124 ;  /* 0x001bc87c01007387 */ /* 0x0003e20000100a00 */
[----:B------:R-:W-:-:S03]  /*28af0*/  F2FP.F16.F32.PACK_AB R24, R132, R133 ;  /* 0x000000858418723e */ /* 0x000fc600000000ff */
[----:B-1----:R-:W2:Y:S04]  /*28b00*/  LDL.LU.64 R124, [R1] ;  /* 0x00000000017c7983 */ /* 0x002ea80000300a00 */
[----:B------:R-:W3:Y:S04]  /*28b10*/  LDL.LU.64 R126, [R1+0x8] ;  /* 0x00000800017e7983 */ /* 0x000ee80000300a00 */
[----:B------:R-:W4:Y:S04]  /*28b20*/  LDL.LU.64 R128, [R1+0x10] ;  /* 0x0000100001807983 */ /* 0x000f280000300a00 */
[----:B------:R-:W2:Y:S04]  /*28b30*/  LDL.LU.64 R130, [R1+0x18] ;  /* 0x0000180001827983 */ /* 0x000ea80000300a00 */
        /* <DEDUP_REMOVED lines=60> */
[----:B--2---:R-:W-:Y:S04]  /*28f00*/  STL.64 [R1+0x2868], R250 ;  /* 0x002868fa01007387 */ /* 0x004fe80000100a00 */
[----:B----4-:R-:W-:Y:S04]  /*28f10*/  STL.64 [R1+0x2860], R248 ;  /* 0x002860f801007387 */ /* 0x010fe80000100a00 */
[----:B---3--:R-:W-:Y:S04]  /*28f20*/  STL.64 [R1+0x2858], R246 ;  /* 0x002858f601007387 */ /* 0x008fe80000100a00 */
        /* <DEDUP_REMOVED lines=148> */
[----:B------:R-:W2:Y:S01]  /*29870*/  LDL.LU.64 R248, [R1+0x2860] ;  /* 0x0028600001f87983 */ /* 0x000ea20000300a00 */
[----:B------:R-:W-:Y:S01]  /*29880*/  IMAD.MOV.U32 R18, RZ, RZ, R240 ;  /* 0x000000ffff127224 */ /* 0x000fe200078e00f0 */
[----:B------:R-:W-:Y:S02]  /*29890*/  MOV R17, R241 ;  /* 0x000000f100117202 */ /* 0x000fe40000000f00 */
[----:B------:R-:W2:Y:S01]  /*298a0*/  LDL.LU.64 R246, [R1+0x2858] ;  /* 0x0028580001f67983 */ /* 0x000ea20000300a00 */
        /* <DEDUP_REMOVED lines=135> */
[----:B------:R-:W-:-:S03]  /*2a120*/  MOV R48, R148 ;  /* 0x0000009400307202 */ /* 0x000fc60000000f00 */
[----:B------:R-:W2:Y:S01]  /*2a130*/  LDL.LU.64 R154, [R1+0x26e8] ;  /* 0x0026e800019a7983 */ /* 0x000ea20000300a00 */
[----:B------:R-:W-:Y:S01]  /*2a140*/  MOV R9, R146 ;  /* 0x0000009200097202 */ /* 0x000fe20000000f00 */
[----:B------:R-:W-:Y:S02]  /*2a150*/  IMAD.MOV.U32 R49, RZ, RZ, R147 ;  /* 0x000000ffff317224 */ /* 0x000fe400078e0093 */
[----:B------:R-:W2:Y:S01]  /*2a160*/  LDL.LU.64 R152, [R1+0x26e0] ;  /* 0x0026e00001987983 */ /* 0x000ea20000300a00 */
[----:B------:R-:W-:Y:S01]  /*2a170*/  MOV R56, R144 ;  /* 0x0000009000387202 */ /* 0x000fe20000000f00 */
[----:B------:R-:W-:Y:S02]  /*2a180*/  IMAD.MOV.U32 R4, RZ, RZ, R145 ;  /* 0x000000ffff047224 */ /* 0x000fe400078e0091 */
[----:B------:R-:W2:Y:S01]  /*2a190*/  LDL.LU.64 R150, [R1+0x26d8] ;  /* 0x0026d80001967983 */ /* 0x000ea20000300a00 */
[----:B------:R-:W-:Y:S01]  /*2a1a0*/  MOV R13, R142 ;  /* 0x0000008e000d7202 */ /* 0x000fe20000000f00 */
[----:B------:R-:W-:-:S02]  /*2a1b0*/  IMAD.MOV.U32 R57, RZ, RZ, R143 ;  /* 0x000000ffff397224 */ /* 0x000fc400078e008f */
[----:B-1----:R-:W2:Y:S01]  /*2a1c0*/  LDL.LU.64 R148, [R1+0x26d0] ;  /* 0x0026d00001947983 */ /* 0x002ea20000300a00 */
        /* <DEDUP_REMOVED lines=8> */
[----:B------:R-:W2:Y:S01]  /*2a250*/  LDL.LU.64 R142, [R1+0x26b8] ;  /* 0x0026b800018e7983 */ /* 0x000ea20000300a00 */
[----:B------:R-:W-:Y:S01]  /*2a260*/  MOV R62, R134 ;  /* 0x00000086003e7202 */ /* 0x000fe20000000f00 */
[----:B------:R-:W-:Y:S02]  /*2a270*/  IMAD.MOV.U32 R59, RZ, RZ, R135 ;  /* 0x000000ffff3b7224 */ /* 0x000fe400078e0087 */
[----:B------:R-:W2:Y:S01]  /*2a280*/  LDL.LU.64 R140, [R1+0x26b0] ;  /* 0x0026b000018c7983 */ /* 0x000ea20000300a00 */
[----:B------:R-:W-:-:S03]  /*2a290*/  IMAD.MOV.U32 R63, RZ, RZ, R133 ;  /* 0x000000ffff3f7224 */ /* 0x000fc600078e0085 */
        /* <DEDUP_REMOVED lines=11> */
[----:B------:R-:W3:Y:S01]  /*2a350*/  LDL.LU R5, [R1+0x264] ;  /* 0x0002640001057983 */ /* 0x000ee20000300800 */
[----:B--2---:R-:W-:-:S10]  /*2a360*/  WARPGROUP.ARRIVE ;  /* 0x00000000000079c5 */ /* 0x004fd40000000000 */
        /* <DEDUP_REMOVED lines=65> */
[----:B------:R2:W-:Y:S01]  /*2a780*/  STL.64 [R1+0x2430], R124 ;  /* 0x0024307c01007387 */ /* 0x0005e20000100a00 */
[----:B-1----:R-:W-:Y:S01]  /*2a790*/  MOV R133, R63 ;  /* 0x0000003f00857202 */ /* 0x002fe20000000f00 */
[----:B------:R-:W-:-:S02]  /*2a7a0*/  IMAD.MOV.U32 R134, RZ, RZ, R62 ;  /* 0x000000ffff867224 */ /* 0x000fc400078e003e */
[----:B--2---:R-:W2:Y:S04]  /*2a7b0*/  LDL.LU R124, [R1+0x200] ;  /* 0x00020000017c7983 */ /* 0x004ea80000300800 */
        /* <DEDUP_REMOVED lines=19> */
[----:B------:R-:W2:Y:S01]  /*2a8f0*/  LDL.LU R55, [R1+0x265c] ;  /* 0x00265c0001377983 */ /* 0x000ea20000300800 */
        /* <DEDUP_REMOVED lines=15> */
[----:B------:R-:W4:Y:S04]  /*2a9f0*/  LDL.LU R9, [R1+0x2638] ;  /* 0x0026380001097983 */ /* 0x000f280000300800 */
[----:B------:R-:W2:Y:S04]  /*2aa00*/  LDL.LU R49, [R1+0x2634] ;  /* 0x0026340001317983 */ /* 0x000ea80000300800 */
[----:B------:R-:W4:Y:S01]  /*2aa10*/  LDL.LU R48, [R1+0x2630] ;  /* 0x0026300001307983 */ /* 0x000f220000300800 */
        /* <DEDUP_REMOVED lines=9> */
[----:B---3--:R-:W-:Y:S01]  /*2aab0*/  MOV R149, R5 ;  /* 0x0000000500957202 */ /* 0x008fe20000000f00 */
        /* <DEDUP_REMOVED lines=94> */
[----:B--2---:R-:W-:Y:S02]  /*2b0a0*/  FSETP.GEU.AND P4, PT, R49, -126, PT ;  /* 0xc2fc00003100780b */ /* 0x004fe40003f8e000 */
[----:B----4-:R-:W-:-:S11]  /*2b0b0*/  FSETP.GEU.AND P5, PT, R48, -126, PT ;  /* 0xc2fc00003000780b */ /* 0x010fd60003fae000 */
[----:B------:R-:W-:Y:S02]  /*2b0c0*/  @!P4 FMUL R49, R49, 0.5 ;  /* 0x3f0000003131c820 */ /* 0x000fe40000400000 */
[----:B------:R-:W-:Y:S02]  /*2b0d0*/  @!P5 FMUL R48, R48, 0.5 ;  /* 0x3f0000003030d820 */ /* 0x000fe40000400000 */
[----:B------:R-:W1:Y:S08]  /*2b0e0*/  MUFU.EX2 R121, R49 ;  /* 0x0000003100797308 */ /* 0x000e700000000800 */
        /* <DEDUP_REMOVED lines=24> */
[----:B------:R-:W-:Y:S02]  /*2b270*/  VIADD R4, R3, 0x180 ;  /* 0x0000018003047836 */ /* 0x000fe40000000000 */
[----:B-1----:R-:W-:Y:S01]  /*2b280*/  @!P6 FMUL R116, R116, R116 ;  /* 0x000000747474e220 */ /* 0x002fe20000400000 */
[----:B------:R-:W-:-:S02]  /*2b290*/  F2FP.F16.F32.PACK_AB R24, R121, R122 ;  /* 0x0000007a7918723e */ /* 0x000fc400000000ff */
[----:B------:R-:W-:Y:S01]  /*2b2a0*/  R2UR UR6, R4 ;  /* 0x00000000040672ca */ /* 0x000fe200000e0000 */
[----:B--2---:R-:W-:Y:S01]  /*2b2b0*/  @!P4 FMUL R113, R113, R113 ;  /* 0x000000717171c220 */ /* 0x004fe20000400000 */
[----:B------:R-:W-:Y:S02]  /*2b2c0*/  F2FP.F16.F32.PACK_AB R26, R118, R120 ;  /* 0x00000078761a723e */ /* 0x000fe400000000ff */
[----:B------:R-:W-:Y:S01]  /*2b2d0*/  F2FP.F16.F32.PACK_AB R25, R116, R117 ;  /* 0x000000757419723e */ /* 0x000fe200000000ff */
[----:B---3--:R-:W-:-:S05]  /*2b2e0*/  @!P5 FMUL R115, R115, R115 ;  /* 0x000000737373d220 */ /* 0x008fca0000400000 */
[----:B------:R-:W-:-:S04]  /*2b2f0*/  F2FP.F16.F32.PACK_AB R27, R113, R115 ;  /* 0x00000073711b723e */ /* 0x000fc800000000ff */
[----:B------:R-:W-:-:S06]  /*2b300*/  WARPGROUP.ARRIVE ;  /* 0x00000000000079c5 */ /* 0x000fcc0000000000 */
[----:B------:R-:W-:Y:S01]  /*2b310*/  HGMMA.64x256x16.F32 R124, R24, gdesc[UR4].tnspB, R124, gsb0 ;  /* 0x43e00004187c7df0 */ /* 0x000fe2000800087c */
[----:B------:R-:W-:Y:S04]  /*2b320*/  STL [R1+0x1380], R122 ;  /* 0x0013807a01007387 */ /* 0x000fe80000100800 */
[----:B------:R-:W-:Y:S04]  /*2b330*/  STL [R1+0x137c], R121 ;  /* 0x00137c7901007387 */ /* 0x000fe80000100800 */
[----:B------:R-:W-:Y:S04]  /*2b340*/  STL [R1+0x1388], R120 ;  /* 0x0013887801007387 */ /* 0x000fe80000100800 */
[----:B------:R-:W-:Y:S04]  /*2b350*/  STL [R1+0x1384], R118 ;  /* 0x0013847601007387 */ /* 0x000fe80000100800 */
[----:B------:R-:W-:Y:S04]  /*2b360*/  STL [R1+0x1390], R117 ;  /* 0x0013907501007387 */ /* 0x000fe80000100800 */
[----:B------:R-:W-:Y:S04]  /*2b370*/  STL [R1+0x138c], R116 ;  /* 0x00138c7401007387 */ /* 0x000fe80000100800 */
[----:B------:R-:W-:Y:S04]  /*2b380*/  STL [R1+0x1398], R115 ;  /* 0x0013987301007387 */ /* 0x000fe80000100800 */
[----:B------:R-:W-:Y:S01]  /*2b390*/  STL [R1+0x1394], R113 ;  /* 0x0013947101007387 */ /* 0x000fe20000100800 */
        /* <DEDUP_REMOVED lines=263> */
[----:B------:R-:W-:-:S02]  /*2c410*/  FSETP.GEU.AND P5, PT, R56, -126, PT ;  /* 0xc2fc00003800780b */ /* 0x000fc40003fae000 */
[----:B------:R-:W-:-:S11]  /*2c420*/  FSETP.GEU.AND P4, PT, R57, -126, PT ;  /* 0xc2fc00003900780b */ /* 0x000fd60003f8e000 */
[----:B------:R-:W-:Y:S02]  /*2c430*/  @!P5 FMUL R56, R56, 0.5 ;  /* 0x3f0000003838d820 */ /* 0x000fe40000400000 */
[----:B------:R-:W-:Y:S02]  /*2c440*/  @!P4 FMUL R57, R57, 0.5 ;  /* 0x3f0000003939c820 */ /* 0x000fe40000400000 */
[----:B------:R-:W1:Y:S08]  /*2c450*/  MUFU.EX2 R112, R56 ;  /* 0x0000003800707308 */ /* 0x000e700000000800 */
[----:B------:R-:W3:Y:S01]  /*2c460*/  MUFU.EX2 R110, R57 ;  /* 0x00000039006e7308 */ /* 0x000ee20000000800 */
[----:B------:R-:W-:Y:S01]  /*2c470*/  FSETP.GEU.AND P6, PT, R13, -126, PT ;  /* 0xc2fc00000d00780b */ /* 0x000fe20003fce000 */
[----:B-1----:R-:W-:Y:S01]  /*2c480*/  @!P5 FMUL R112, R112, R112 ;  /* 0x000000707070d220 */ /* 0x002fe20000400000 */
[----:B------:R-:W-:Y:S01]  /*2c490*/  FSETP.GEU.AND P5, PT, R12, -126, PT ;  /* 0xc2fc00000c00780b */ /* 0x000fe20003fae000 */
[----:B---3--:R-:W-:Y:S01]  /*2c4a0*/  @!P4 FMUL R110, R110, R110 ;  /* 0x0000006e6e6ec220 */ /* 0x008fe20000400000 */
[----:B------:R-:W-:-:S09]  /*2c4b0*/  FSETP.GEU.AND P4, PT, R58, -126, PT ;  /* 0xc2fc00003a00780b */ /* 0x000fd20003f8e000 */
[----:B------:R-:W-:Y:S02]  /*2c4c0*/  @!P6 FMUL R13, R13, 0.5 ;  /* 0x3f0000000d0de820 */ /* 0x000fe40000400000 */
[----:B------:R-:W-:Y:S02]  /*2c4d0*/  @!P5 FMUL R12, R12, 0.5 ;  /* 0x3f0000000c0cd820 */ /* 0x000fe40000400000 */
[----:B------:R-:W1:Y:S01]  /*2c4e0*/  MUFU.EX2 R109, R13 ;  /* 0x0000000d006d7308 */ /* 0x000e620000000800 */
[----:B------:R-:W-:-:S07]  /*2c4f0*/  @!P4 FMUL R58, R58, 0.5 ;  /* 0x3f0000003a3ac820 */ /* 0x000fce0000400000 */
[----:B------:R-:W3:Y:S08]  /*2c500*/  MUFU.EX2 R108, R12 ;  /* 0x0000000c006c7308 */ /* 0x000ef00000000800 */
[----:B------:R-:W4:Y:S01]  /*2c510*/  MUFU.EX2 R107, R58 ;  /* 0x0000003a006b7308 */ /* 0x000f220000000800 */
[----:B-1----:R-:W-:Y:S01]  /*2c520*/  @!P6 FMUL R109, R109, R109 ;  /* 0x0000006d6d6de220 */ /* 0x002fe20000400000 */
[----:B------:R-:W-:Y:S01]  /*2c530*/  FSETP.GEU.AND P6, PT, R59, -126, PT ;  /* 0xc2fc00003b00780b */ /* 0x000fe20003fce000 */
[----:B---3--:R-:W-:Y:S01]  /*2c540*/  @!P5 FMUL R108, R108, R108 ;  /* 0x0000006c6c6cd220 */ /* 0x008fe20000400000 */
[----:B------:R-:W-:Y:S01]  /*2c550*/  FSETP.GEU.AND P5, PT, R62, -126, PT ;  /* 0xc2fc00003e00780b */ /* 0x000fe20003fae000 */
[----:B----4-:R-:W-:Y:S01]  /*2c560*/  @!P4 FMUL R107, R107, R107 ;  /* 0x0000006b6b6bc220 */ /* 0x010fe20000400000 */
[----:B------:R-:W-:-:S09]  /*2c570*/  FSETP.GEU.AND P4, PT, R63, -126, PT ;  /* 0xc2fc00003f00780b */ /* 0x000fd20003f8e000 */
[----:B------:R-:W-:Y:S02]  /*2c580*/  @!P6 FMUL R59, R59, 0.5 ;  /* 0x3f0000003b3be820 */ /* 0x000fe40000400000 */
[----:B------:R-:W-:Y:S02]  /*2c590*/  @!P5 FMUL R62, R62, 0.5 ;  /* 0x3f0000003e3ed820 */ /* 0x000fe40000400000 */
[----:B------:R-:W1:Y:S01]  /*2c5a0*/  MUFU.EX2 R105, R59 ;  /* 0x0000003b00697308 */ /* 0x000e620000000800 */
[----:B------:R-:W-:-:S07]  /*2c5b0*/  @!P4 FMUL R63, R63, 0.5 ;  /* 0x3f0000003f3fc820 */ /* 0x000fce0000400000 */
[----:B------:R-:W3:Y:S08]  /*2c5c0*/  MUFU.EX2 R104, R62 ;  /* 0x0000003e00687308 */ /* 0x000ef00000000800 */
[----:B------:R-:W4:Y:S01]  /*2c5d0*/  MUFU.EX2 R102, R63 ;  /* 0x0000003f00667308 */ /* 0x000f220000000800 */
[----:B------:R-:W-:Y:S02]  /*2c5e0*/  VIADD R4, R3, 0x200 ;  /* 0x0000020003047836 */ /* 0x000fe40000000000 */
[----:B-1----:R-:W-:Y:S01]  /*2c5f0*/  @!P6 FMUL R105, R105, R105 ;  /* 0x000000696969e220 */ /* 0x002fe20000400000 */
[----:B------:R-:W-:-:S02]  /*2c600*/  F2FP.F16.F32.PACK_AB R24, R110, R112 ;  /* 0x000000706e18723e */ /* 0x000fc400000000ff */
[----:B------:R-:W-:Y:S01]  /*2c610*/  R2UR UR6, R4 ;  /* 0x00000000040672ca */ /* 0x000fe200000e0000 */
[----:B---3--:R-:W-:Y:S01]  /*2c620*/  @!P5 FMUL R104, R104, R104 ;  /* 0x000000686868d220 */ /* 0x008fe20000400000 */
[----:B------:R-:W-:Y:S02]  /*2c630*/  F2FP.F16.F32.PACK_AB R26, R108, R109 ;  /* 0x0000006d6c1a723e */ /* 0x000fe400000000ff */
[----:B------:R-:W-:Y:S01]  /*2c640*/  F2FP.F16.F32.PACK_AB R25, R105, R107 ;  /* 0x0000006b6919723e */ /* 0x000fe200000000ff */
[----:B----4-:R-:W-:-:S05]  /*2c650*/  @!P4 FMUL R102, R102, R102 ;  /* 0x000000666666c220 */ /* 0x010fca0000400000 */
[----:B------:R-:W-:Y:S01]  /*2c660*/  F2FP.F16.F32.PACK_AB R27, R102, R104 ;  /* 0x00000068661b723e */ /* 0x000fe200000000ff */
[----:B------:R-:W-:Y:S01]  /*2c670*/  UMOV UR7, 0x40000040 ;  /* 0x4000004000077882 */ /* 0x000fe20000000000 */
[----:B------:R-:W-:Y:S04]  /*2c680*/  STL [R1+0x13a0], R112 ;  /* 0x0013a07001007387 */ /* 0x000fe80000100800 */
[----:B------:R-:W-:Y:S04]  /*2c690*/  STL [R1+0x139c], R110 ;  /* 0x00139c6e01007387 */ /* 0x000fe80000100800 */
[----:B------:R-:W-:Y:S01]  /*2c6a0*/  STL [R1+0x13a8], R109 ;  /* 0x0013a86d01007387 */ /* 0x000fe20000100800 */
[----:B--2---:R-:W-:-:S06]  /*2c6b0*/  WARPGROUP.ARRIVE ;  /* 0x00000000000079c5 */ /* 0x004fcc0000000000 */
[----:B------:R-:W-:Y:S01]  /*2c6c0*/  HGMMA.64x256x16.F32 R124, R24, gdesc[UR4].tnspB, R124, gsb0 ;  /* 0x43e00004187c7df0 */ /* 0x000fe2000800087c */
[----:B------:R-:W-:Y:S04]  /*2c6d0*/  STL [R1+0x13a4], R108 ;  /* 0x0013a46c01007387 */ /* 0x000fe80000100800 */
[----:B------:R-:W-:Y:S04]  /*2c6e0*/  STL [R1+0x13b0], R107 ;  /* 0x0013b06b01007387 */ /* 0x000fe80000100800 */
[----:B------:R-:W-:Y:S04]  /*2c6f0*/  STL [R1+0x13ac], R105 ;  /* 0x0013ac6901007387 */ /* 0x000fe80000100800 */
[----:B------:R-:W-:Y:S04]  /*2c700*/  STL [R1+0x13b8], R104 ;  /* 0x0013b86801007387 */ /* 0x000fe80000100800 */
[----:B------:R1:W-:Y:S01]  /*2c710*/  STL [R1+0x13b4], R102 ;  /* 0x0013b46601007387 */ /* 0x0003e20000100800 */
[----:B------:R-:W-:-:S03]  /*2c720*/  WARPGROUP.DEPBAR.LE gsb0, 0x0 ;  /* 0x00008000000079c5 */ /* 0x000fc60000010000 */
        /* <DEDUP_REMOVED lines=14> */
[----:B------:R-:W3:Y:S01]  /*2c810*/  LDL.LU.64 R250, [R1+0x2428] ;  /* 0x0024280001fa7983 */ /* 0x000ee20000300a00 */
[----:B------:R-:W-:Y:S01]  /*2c820*/  MOV R12, R242 ;  /* 0x000000f2000c7202 */ /* 0x000fe20000000f00 */
[----:B------:R-:W-:Y:S02]  /*2c830*/  IMAD.MOV.U32 R11, RZ, RZ, R243 ;  /* 0x000000ffff0b7224 */ /* 0x000fe400078e00f3 */
[----:B------:R-:W3:Y:S01]  /*2c840*/  LDL.LU.64 R248, [R1+0x2420] ;  /* 0x0024200001f87983 */ /* 0x000ee20000300a00 */
[----:B------:R-:W-:Y:S01]  /*2c850*/  MOV R16, R240 ;  /* 0x000000f000107202 */ /* 0x000fe20000000f00 */
[----:B------:R-:W-:Y:S02]  /*2c860*/  IMAD.MOV.U32 R13, RZ, RZ, R241 ;  /* 0x000000ffff0d7224 */ /* 0x000fe400078e00f1 */
[----:B------:R-:W3:Y:S01]  /*2c870*/  LDL.LU.64 R246, [R1+0x2418] ;  /* 0x0024180001f67983 */ /* 0x000ee20000300a00 */
        /* <DEDUP_REMOVED lines=100> */
[----:B-1----:R-:W-:-:S02]  /*2cec0*/  IMAD.MOV.U32 R102, RZ, RZ, R173 ;  /* 0x000000ffff667224 */ /* 0x002fc400078e00ad */
[----:B------:R-:W3:Y:S01]  /*2ced0*/  LDL.LU.64 R178, [R1+0x2308] ;  /* 0x0023080001b27983 */ /* 0x000ee20000300a00 */
[----:B------:R-:W-:-:S03]  /*2cee0*/  IMAD.MOV.U32 R252, RZ, RZ, R171 ;  /* 0x000000fffffc7224 */ /* 0x000fc600078e00ab */
[----:B------:R-:W3:Y:S01]  /*2cef0*/  LDL.LU.64 R176, [R1+0x2300] ;  /* 0x0023000001b07983 */ /* 0x000ee20000300a00 */
[----:B------:R-:W-:Y:S01]  /*2cf00*/  IMAD.MOV.U32 R65, RZ, RZ, R168 ;  /* 0x000000ffff417224 */ /* 0x000fe200078e00a8 */
[----:B------:R-:W-:Y:S02]  /*2cf10*/  MOV R64, R169 ;  /* 0x000000a900407202 */ /* 0x000fe40000000f00 */
[----:B------:R-:W3:Y:S01]  /*2cf20*/  LDL.LU.64 R174, [R1+0x22f8] ;  /* 0x0022f80001ae7983 */ /* 0x000ee20000300a00 */
[----:B------:R-:W-:Y:S01]  /*2cf30*/  IMAD.MOV.U32 R14, RZ, RZ, R166 ;  /* 0x000000ffff0e7224 */ /* 0x000fe200078e00a6 */
[----:B------:R-:W-:Y:S02]  /*2cf40*/  MOV R15, R167 ;  /* 0x000000a7000f7202 */ /* 0x000fe40000000f00 */
[----:B------:R-:W3:Y:S01]  /*2cf50*/  LDL.LU.64 R172, [R1+0x22f0] ;  /* 0x0022f00001ac7983 */ /* 0x000ee20000300a00 */
[----:B------:R-:W-:Y:S01]  /*2cf60*/  IMAD.MOV.U32 R73, RZ, RZ, R164 ;  /* 0x000000ffff497224 */ /* 0x000fe200078e00a4 */
[----:B------:R-:W-:-:S02]  /*2cf70*/  MOV R72, R165 ;  /* 0x000000a500487202 */ /* 0x000fc40000000f00 */
[----:B--2---:R-:W3:Y:S01]  /*2cf80*/  LDL.LU.64 R170, [R1+0x22e8] ;  /* 0x0022e80001aa7983 */ /* 0x004ee20000300a00 */
        /* <DEDUP_REMOVED lines=8> */
[----:B------:R-:W3:Y:S01]  /*2d010*/  LDL.LU.64 R164, [R1+0x22d0] ;  /* 0x0022d00001a47983 */ /* 0x000ee20000300a00 */
[----:B------:R-:W-:Y:S01]  /*2d020*/  IMAD.MOV.U32 R75, RZ, RZ, R156 ;  /* 0x000000ffff4b7224 */ /* 0x000fe200078e009c */
[----:B------:R-:W-:Y:S02]  /*2d030*/  MOV R74, R157 ;  /* 0x0000009d004a7202 */ /* 0x000fe40000000f00 */
[----:B------:R-:W3:Y:S01]  /*2d040*/  LDL.LU.64 R162, [R1+0x22c8] ;  /* 0x0022c80001a27983 */ /* 0x000ee20000300a00 */
[----:B------:R-:W-:Y:S01]  /*2d050*/  IMAD.MOV.U32 R79, RZ, RZ, R154 ;  /* 0x000000ffff4f7224 */ /* 0x000fe200078e009a */
[----:B------:R-:W-:Y:S02]  /*2d060*/  MOV R78, R155 ;  /* 0x0000009b004e7202 */ /* 0x000fe40000000f00 */
[----:B------:R-:W3:Y:S01]  /*2d070*/  LDL.LU.64 R160, [R1+0x22c0] ;  /* 0x0022c00001a07983 */ /* 0x000ee20000300a00 */
[----:B------:R-:W-:-:S03]  /*2d080*/  MOV R95, R153 ;  /* 0x00000099005f7202 */ /* 0x000fc60000000f00 */
[----:B------:R-:W3:Y:S04]  /*2d090*/  LDL.LU.64 R158, [R1+0x22b8] ;  /* 0x0022b800019e7983 */ /* 0x000ee80000300a00 */
[----:B------:R-:W3:Y:S04]  /*2d0a0*/  LDL.LU.64 R156, [R1+0x22b0] ;  /* 0x0022b000019c7983 */ /* 0x000ee80000300a00 */
[----:B------:R-:W3:Y:S04]  /*2d0b0*/  LDL.LU.64 R154, [R1+0x22a8] ;  /* 0x0022a800019a7983 */ /* 0x000ee80000300a00 */
[----:B------:R-:W3:Y:S01]  /*2d0c0*/  LDL.LU.64 R152, [R1+0x22a0] ;  /* 0x0022a00001987983 */ /* 0x000ee20000300a00 */
[----:B------:R-:W-:-:S03]  /*2d0d0*/  MOV R122, R142 ;  /* 0x0000008e007a7202 */ /* 0x000fc60000000f00 */
[----:B------:R-:W3:Y:S01]  /*2d0e0*/  LDL.LU.64 R150, [R1+0x2298] ;  /* 0x0022980001967983 */ /* 0x000ee20000300a00 */
[----:B------:R-:W-:-:S03]  /*2d0f0*/  IMAD.MOV.U32 R123, RZ, RZ, R143 ;  /* 0x000000ffff7b7224 */ /* 0x000fc600078e008f */
        /* <DEDUP_REMOVED lines=27> */
[----:B------:R-:W3:Y:S04]  /*2d2b0*/  LDL.LU.64 R130, [R1+0x2248] ;  /* 0x0022480001827983 */ /* 0x000ee80000300a00 */
[----:B------:R-:W3:Y:S04]  /*2d2c0*/  LDL.LU.64 R128, [R1+0x2240] ;  /* 0x0022400001807983 */ /* 0x000ee80000300a00 */
[----:B------:R-:W3:Y:S04]  /*2d2d0*/  LDL.LU.64 R126, [R1+0x2238] ;  /* 0x00223800017e7983 */ /* 0x000ee80000300a00 */
[----:B------:R-:W3:Y:S01]  /*2d2e0*/  LDL.LU.64 R124, [R1+0x2230] ;  /* 0x00223000017c7983 */ /* 0x000ee20000300a00 */
[----:B------:R-:W-:-:S04]  /*2d2f0*/  IADD3 R4, R3, 0x2200, RZ ;  /* 0x0000220003047810 */ /* 0x000fc80007ffe0ff */
[----:B------:R-:W-:Y:S01]  /*2d300*/  R2UR UR6, R4 ;  /* 0x00000000040672ca */ /* 0x000fe200000e0000 */
[----:B------:R-:W-:Y:S01]  /*2d310*/  UMOV UR7, 0x40000040 ;  /* 0x4000004000077882 */ /* 0x000fe20000000000 */
[----:B------:R-:W2:Y:S01]  /*2d320*/  LDL.LU R4, [R1+0x2b8] ;  /* 0x0002b80001047983 */ /* 0x000ea20000300800 */
[----:B---3--:R-:W-:-:S10]  /*2d330*/  WARPGROUP.ARRIVE ;  /* 0x00000000000079c5 */ /* 0x008fd40000000000 */
        /* <DEDUP_REMOVED lines=56> */
[----:B-1----:R-:W-:Y:S01]  /*2d6c0*/  IMAD.MOV.U32 R133, RZ, RZ, R95 ;  /* 0x000000ffff857224 */ /* 0x002fe200078e005f */
[----:B------:R-:W-:-:S02]  /*2d6d0*/  MOV R134, R79 ;  /* 0x0000004f00867202 */ /* 0x000fc40000000f00 */
[----:B---3--:R-:W3:Y:S04]  /*2d6e0*/  LDL.LU R124, [R1+0x250] ;  /* 0x00025000017c7983 */ /* 0x008ee80000300800 */
[----:B------:R-:W3:Y:S04]  /*2d6f0*/  LDL.LU R125, [R1+0x254] ;  /* 0x00025400017d7983 */ /* 0x000ee80000300800 */
[----:B------:R-:W3:Y:S04]  /*2d700*/  LDL.LU R126, [R1+0x258] ;  /* 0x00025800017e7983 */ /* 0x000ee80000300800 */
[----:B------:R-:W3:Y:S04]  /*2d710*/  LDL.LU R127, [R1+0x25c] ;  /* 0x00025c00017f7983 */ /* 0x000ee80000300800 */
[----:B------:R-:W3:Y:S04]  /*2d720*/  LDL.LU R128, [R1+0x260] ;  /* 0x0002600001807983 */ /* 0x000ee80000300800 */
[----:B------:R-:W3:Y:S04]  /*2d730*/  LDL.LU R129, [R1+0x264] ;  /* 0x0002640001817983 */ /* 0x000ee80000300800 */
[----:B------:R-:W3:Y:S01]  /*2d740*/  LDL.LU R130, [R1+0x268] ;  /* 0x0002680001827983 */ /* 0x000ee20000300800 */
[----:B------:R-:W-:-:S03]  /*2d750*/  IMAD.MOV.U32 R135, RZ, RZ, R78 ;  /* 0x000000ffff877224 */ /* 0x000fc600078e004e */
[----:B------:R-:W3:Y:S01]  /*2d760*/  LDL.LU R131, [R1+0x26c] ;  /* 0x00026c0001837983 */ /* 0x000ee20000300800 */
[----:B------:R-:W-:-:S03]  /*2d770*/  MOV R136, R75 ;  /* 0x0000004b00887202 */ /* 0x000fc60000000f00 */
[----:B------:R-:W3:Y:S01]  /*2d780*/  LDL.LU R132, [R1+0x270] ;  /* 0x0002700001847983 */ /* 0x000ee20000300800 */
        /* <DEDUP_REMOVED lines=11> */
[----:B------:R-:W3:Y:S01]  /*2d840*/  LDL.LU R71, [R1+0x2214] ;  /* 0x0022140001477983 */ /* 0x000ee20000300800 */
        /* <DEDUP_REMOVED lines=9> */
[----:B------:R-:W3:Y:S01]  /*2d8e0*/  LDL.LU R76, [R1+0x2200] ;  /* 0x00220000014c7983 */ /* 0x000ee20000300800 */
[----:B------:R-:W-:-:S03]  /*2d8f0*/  MOV R148, R65 ;  /* 0x0000004100947202 */ /* 0x000fc60000000f00 */
[----:B------:R-:W3:Y:S01]  /*2d900*/  LDL.LU R73, [R1+0x21fc] ;  /* 0x0021fc0001497983 */ /* 0x000ee20000300800 */
[----:B------:R-:W-:-:S03]  /*2d910*/  IMAD.MOV.U32 R149, RZ, RZ, R64 ;  /* 0x000000ffff957224 */ /* 0x000fc600078e0040 */
[----:B------:R-:W3:Y:S04]  /*2d920*/  LDL.LU R72, [R1+0x21f8] ;  /* 0x0021f80001487983 */ /* 0x000ee80000300800 */
[----:B------:R-:W3:Y:S04]  /*2d930*/  LDL.LU R14, [R1+0x21f4] ;  /* 0x0021f400010e7983 */ /* 0x000ee80000300800 */
[----:B------:R-:W4:Y:S04]  /*2d940*/  LDL.LU R15, [R1+0x21f0] ;  /* 0x0021f000010f7983 */ /* 0x000f280000300800 */
[----:B------:R-:W3:Y:S04]  /*2d950*/  LDL.LU R65, [R1+0x21ec] ;  /* 0x0021ec0001417983 */ /* 0x000ee80000300800 */
[----:B------:R-:W4:Y:S01]  /*2d960*/  LDL.LU R64, [R1+0x21e8] ;  /* 0x0021e80001407983 */ /* 0x000f220000300800 */
[----:B------:R-:W-:Y:S01]  /*2d970*/  MOV R154, R101 ;  /* 0x00000065009a7202 */ /* 0x000fe20000000f00 */
[----:B------:R-:W-:Y:S01]  /*2d980*/  IMAD.MOV.U32 R155, RZ, RZ, R100 ;  /* 0x000000ffff9b7224 */ /* 0x000fe200078e0064 */
[----:B------:R-:W-:Y:S01]  /*2d990*/  MOV R156, R99 ;  /* 0x00000063009c7202 */ /* 0x000fe20000000f00 */
[----:B------:R-:W-:Y:S01]  /*2d9a0*/  IMAD.MOV.U32 R159, RZ, RZ, R96 ;  /* 0x000000ffff9f7224 */ /* 0x000fe200078e0060 */
[----:B------:R-:W-:Y:S01]  /*2d9b0*/  MOV R158, R97 ;  /* 0x00000061009e7202 */ /* 0x000fe20000000f00 */
[----:B------:R-:W-:Y:S01]  /*2d9c0*/  IMAD.MOV.U32 R161, RZ, RZ, R93 ;  /* 0x000000ffffa17224 */ /* 0x000fe200078e005d */
[----:B------:R-:W-:-:S02]  /*2d9d0*/  MOV R160, R94 ;  /* 0x0000005e00a07202 */ /* 0x000fc40000000f00 */
[----:B------:R-:W-:Y:S02]  /*2d9e0*/  MOV R162, R92 ;  /* 0x0000005c00a27202 */ /* 0x000fe40000000f00 */
[----:B--2---:R-:W-:Y:S02]  /*2d9f0*/  MOV R150, R4 ;  /* 0x0000000400967202 */ /* 0x004fe40000000f00 */
        /* <DEDUP_REMOVED lines=75> */
[----:B------:R-:W-:Y:S01]  /*2deb0*/  UMOV UR7, 0x40000040 ;  /* 0x4000004000077882 */ /* 0x000fe20000000000 */
[----:B---3--:R-:W-:Y:S02]  /*2dec0*/  FSETP.GEU.AND P4, PT, R65, -126, PT ;  /* 0xc2fc00004100780b */ /* 0x008fe40003f8e000 */
        /* <DEDUP_REMOVED lines=29> */
[----:B------:R-:W-:-:S02]  /*2e0a0*/  F2FP.F16.F32.PACK_AB R24, R100, R101 ;  /* 0x000000656418723e */ /* 0x000fc400000000ff */
[----:B------:R-:W-:Y:S01]  /*2e0b0*/  F2FP.F16.F32.PACK_AB R26, R97, R99 ;  /* 0x00000063611a723e */ /* 0x000fe200000000ff */
[----:B--2---:R-:W-:Y:S01]  /*2e0c0*/  @!P4 FMUL R92, R92, R92 ;  /* 0x0000005c5c5cc220 */ /* 0x004fe20000400000 */
        /* <DEDUP_REMOVED lines=295> */
[----:B------:R-:W-:Y:S01]  /*2f340*/  IADD3 R4, R3, 0x300, RZ ;  /* 0x0000030003047810 */ /* 0x000fe20007ffe0ff */
[----:B-1----:R-:W-:-:S03]  /*2f350*/  @!P6 FMUL R81, R81, R81 ;  /* 0x000000515151e220 */ /* 0x002fc60000400000 */
[----:B------:R-:W-:Y:S01]  /*2f360*/  R2UR UR6, R4 ;  /* 0x00000000040672ca */ /* 0x000fe200000e0000 */
[----:B---3--:R-:W-:Y:S01]  /*2f370*/  @!P4 FMUL R79, R79, R79 ;  /* 0x0000004f4f4fc220 */ /* 0x008fe20000400000 */
[----:B------:R-:W-:Y:S02]  /*2f380*/  F2FP.F16.F32.PACK_AB R24, R89, R91 ;  /* 0x0000005b5918723e */ /* 0x000fe400000000ff */
[----:B------:R-:W-:Y:S01]  /*2f390*/  F2FP.F16.F32.PACK_AB R26, R85, R88 ;  /* 0x00000058551a723e */ /* 0x000fe200000000ff */
[----:B----4-:R-:W-:Y:S01]  /*2f3a0*/  @!P5 FMUL R80, R80, R80 ;  /* 0x000000505050d220 */ /* 0x010fe20000400000 */
[----:B------:R-:W-:-:S04]  /*2f3b0*/  F2FP.F16.F32.PACK_AB R25, R81, R84 ;  /* 0x000000545119723e */ /* 0x000fc800000000ff */
        /* <DEDUP_REMOVED lines=10> */
[----:B------:R1:W-:Y:S04]  /*2f460*/  STL [R1+0x84c], R80 ;  /* 0x00084c5001007387 */ /* 0x0003e80000100800 */
[----:B------:R2:W-:Y:S01]  /*2f470*/  STL [R1+0x848], R79 ;  /* 0x0008484f01007387 */ /* 0x0005e20000100800 */
[----:B------:R-:W-:-:S03]  /*2f480*/  WARPGROUP.DEPBAR.LE gsb0, 0x0 ;  /* 0x00008000000079c5 */ /* 0x000fc60000010000 */
[----:B------:R-:W-:Y:S04]  /*2f490*/  STL [R1+0x208], R126 ;  /* 0x0002087e01007387 */ /* 0x000fe80000100800 */
[----:B------:R-:W-:Y:S04]  /*2f4a0*/  STL [R1+0x21c], R131 ;  /* 0x00021c8301007387 */ /* 0x000fe80000100800 */
[----:B------:R-:W-:Y:S01]  /*2f4b0*/  STL.64 [R1+0x290], R160 ;  /* 0x000290a001007387 */ /* 0x000fe20000100a00 */
[----:B------:R-:W-:-:S03]  /*2f4c0*/  MOV R2, R250 ;  /* 0x000000fa00027202 */ /* 0x000fc60000000f00 */
[----:B------:R-:W-:Y:S01]  /*2f4d0*/  STL.64 [R1+0x298], R162 ;  /* 0x000298a201007387 */ /* 0x000fe20000100a00 */
[----:B------:R-:W-:-:S03]  /*2f4e0*/  IMAD.MOV.U32 R0, RZ, RZ, R251 ;  /* 0x000000ffff007224 */ /* 0x000fc600078e00fb */
[----:B------:R-:W-:Y:S01]  /*2f4f0*/  STL.64 [R1+0x2a0], R164 ;  /* 0x0002a0a401007387 */ /* 0x000fe20000100a00 */
[----:B------:R-:W-:Y:S01]  /*2f500*/  MOV R6, R248 ;  /* 0x000000f800067202 */ /* 0x000fe20000000f00 */
[----:B------:R-:W-:Y:S02]  /*2f510*/  IMAD.MOV.U32 R5, RZ, RZ, R249 ;  /* 0x000000ffff057224 */ /* 0x000fe400078e00f9 */
[----:B------:R-:W-:Y:S01]  /*2f520*/  STL.64 [R1+0x2a8], R166 ;  /* 0x0002a8a601007387 */ /* 0x000fe20000100a00 */
[----:B------:R-:W-:Y:S01]  /*2f530*/  MOV R8, R246 ;  /* 0x000000f600087202 */ /* 0x000fe20000000f00 */
[----:B------:R-:W-:Y:S02]  /*2f540*/  IMAD.MOV.U32 R7, RZ, RZ, R247 ;  /* 0x000000ffff077224 */ /* 0x000fe400078e00f7 */
[----:B------:R3:W-:Y:S01]  /*2f550*/  STL [R1+0x2b0], R168 ;  /* 0x0002b0a801007387 */ /* 0x0007e20000100800 */
        /* <DEDUP_REMOVED lines=90> */
[----:B-1----:R-:W-:Y:S01]  /*2fb00*/  MOV R80, R184 ;  /* 0x000000b800507202 */ /* 0x002fe20000000f00 */
[----:B--2---:R-:W-:-:S02]  /*2fb10*/  IMAD.MOV.U32 R79, RZ, RZ, R185 ;  /* 0x000000ffff4f7224 */ /* 0x004fc400078e00b9 */
        /* <DEDUP_REMOVED lines=23> */
[----:B------:R-:W4:Y:S04]  /*2fc90*/  LDL.LU.64 R174, [R1+0x1f00] ;  /* 0x001f000001ae7983 */ /* 0x000f280000300a00 */
[----:B------:R-:W4:Y:S04]  /*2fca0*/  LDL.LU.64 R172, [R1+0x1ef8] ;  /* 0x001ef80001ac7983 */ /* 0x000f280000300a00 */
[----:B------:R-:W4:Y:S04]  /*2fcb0*/  LDL.LU.64 R170, [R1+0x1ef0] ;  /* 0x001ef00001aa7983 */ /* 0x000f280000300a00 */
[----:B---3--:R-:W4:Y:S01]  /*2fcc0*/  LDL.LU.64 R168, [R1+0x1ee8] ;  /* 0x001ee80001a87983 */ /* 0x008f220000300a00 */
[----:B------:R-:W-:-:S03]  /*2fcd0*/  MOV R122, R158 ;  /* 0x0000009e007a7202 */ /* 0x000fc60000000f00 */
[----:B------:R-:W4:Y:S01]  /*2fce0*/  LDL.LU.64 R166, [R1+0x1ee0] ;  /* 0x001ee00001a67983 */ /* 0x000f220000300a00 */
[----:B------:R-:W-:-:S03]  /*2fcf0*/  IMAD.MOV.U32 R123, RZ, RZ, R159 ;  /* 0x000000ffff7b7224 */ /* 0x000fc600078e009f */
        /* <DEDUP_REMOVED lines=49> */
[----:B------:R-:W4:Y:S04]  /*30010*/  LDL.LU.64 R130, [R1+0x1e50] ;  /* 0x001e500001827983 */ /* 0x000f280000300a00 */
[----:B------:R-:W4:Y:S04]  /*30020*/  LDL.LU.64 R128, [R1+0x1e48] ;  /* 0x001e480001807983 */ /* 0x000f280000300a00 */
[----:B------:R-:W4:Y:S04]  /*30030*/  LDL.LU.64 R126, [R1+0x1e40] ;  /* 0x001e4000017e7983 */ /* 0x000f280000300a00 */
[----:B------:R-:W4:Y:S01]  /*30040*/  LDL.LU.64 R124, [R1+0x1e38] ;  /* 0x001e3800017c7983 */ /* 0x000f220000300a00 */
[----:B------:R-:W-:-:S04]  /*30050*/  IADD3 R4, R3, 0x2300, RZ ;  /* 0x0000230003047810 */ /* 0x000fc80007ffe0ff */
[----:B------:R-:W-:Y:S01]  /*30060*/  R2UR UR6, R4 ;  /* 0x00000000040672ca */ /* 0x000fe200000e0000 */
[----:B------:R-:W-:Y:S02]  /*30070*/  IMAD.MOV.U32 R4, RZ, RZ, R90 ;  /* 0x000000ffff047224 */ /* 0x000fe400078e005a */
[----:B------:R-:W2:Y:S01]  /*30080*/  LDL.LU R90, [R1+0x1e30] ;  /* 0x001e3000015a7983 */ /* 0x000ea20000300800 */
[----:B------:R-:W-:Y:S01]  /*30090*/  UMOV UR7, 0x40000040 ;  /* 0x4000004000077882 */ /* 0x000fe20000000000 */
[----:B----4-:R-:W-:-:S08]  /*300a0*/  WARPGROUP.ARRIVE ;  /* 0x00000000000079c5 */ /* 0x010fd00000000000 */
        /* <DEDUP_REMOVED lines=49> */
[----:B--2---:R1:W-:Y:S04]  /*303c0*/  STL [R1+0x1c90], R90 ;  /* 0x001c905a01007387 */ /* 0x0043e80000100800 */
[----:B-1----:R-:W2:Y:S04]  /*303d0*/  LDL.LU R90, [R1+0x208] ;  /* 0x00020800015a7983 */ /* 0x002ea80000300800 */
        /* <DEDUP_REMOVED lines=15> */
[----:B------:R-:W3:Y:S01]  /*304d0*/  LDL.LU R68, [R1+0x1e2c] ;  /* 0x001e2c0001447983 */ /* 0x000ee20000300800 */
[----:B------:R-:W-:-:S03]  /*304e0*/  IMAD.MOV.U32 R138, RZ, RZ, R82 ;  /* 0x000000ffff8a7224 */ /* 0x000fc600078e0052 */
[----:B------:R-:W4:Y:S01]  /*304f0*/  LDL.LU R69, [R1+0x1e28] ;  /* 0x001e280001457983 */ /* 0x000f220000300800 */
[----:B------:R-:W-:-:S03]  /*30500*/  MOV R139, R19 ;  /* 0x00000013008b7202 */ /* 0x000fc60000000f00 */
[----:B------:R-:W2:Y:S01]  /*30510*/  LDL.LU R87, [R1+0x1e24] ;  /* 0x001e240001577983 */ /* 0x000ea20000300800 */
[----:B------:R-:W-:-:S03]  /*30520*/  IMAD.MOV.U32 R140, RZ, RZ, R20 ;  /* 0x000000ffff8c7224 */ /* 0x000fc600078e0014 */
[----:B------:R-:W3:Y:S01]  /*30530*/  LDL.LU R86, [R1+0x1e20] ;  /* 0x001e200001567983 */ /* 0x000ee20000300800 */
[----:B------:R-:W-:-:S03]  /*30540*/  MOV R141, R21 ;  /* 0x00000015008d7202 */ /* 0x000fc60000000f00 */
[----:B------:R-:W4:Y:S04]  /*30550*/  LDL.LU R83, [R1+0x1e1c] ;  /* 0x001e1c0001537983 */ /* 0x000f280000300800 */
[----:B------:R-:W2:Y:S01]  /*30560*/  LDL.LU R82, [R1+0x1e18] ;  /* 0x001e180001527983 */ /* 0x000ea20000300800 */
[----:B------:R-:W-:-:S03]  /*30570*/  IMAD.MOV.U32 R142, RZ, RZ, R22 ;  /* 0x000000ffff8e7224 */ /* 0x000fc600078e0016 */
[----:B------:R-:W3:Y:S04]  /*30580*/  LDL.LU R19, [R1+0x1e14] ;  /* 0x001e140001137983 */ /* 0x000ee80000300800 */
[----:B------:R-:W4:Y:S04]  /*30590*/  LDL.LU R20, [R1+0x1e10] ;  /* 0x001e100001147983 */ /* 0x000f280000300800 */
[----:B------:R-:W2:Y:S04]  /*305a0*/  LDL.LU R21, [R1+0x1e0c] ;  /* 0x001e0c0001157983 */ /* 0x000ea80000300800 */
[----:B------:R-:W3:Y:S01]  /*305b0*/  LDL.LU R22, [R1+0x1e08] ;  /* 0x001e080001167983 */ /* 0x000ee20000300800 */
[----:B------:R-:W-:Y:S01]  /*305c0*/  MOV R151, R77 ;  /* 0x0000004d00977202 */ /* 0x000fe20000000f00 */
[----:B------:R-:W-:Y:S01]  /*305d0*/  IMAD.MOV.U32 R150, RZ, RZ, R78 ;  /* 0x000000ffff967224 */ /* 0x000fe200078e004e */
[----:B------:R-:W-:Y:S01]  /*305e0*/  MOV R153, R75 ;  /* 0x0000004b00997202 */ /* 0x000fe20000000f00 */
[----:B------:R-:W-:Y:S01]  /*305f0*/  IMAD.MOV.U32 R152, RZ, RZ, R76 ;  /* 0x000000ffff987224 */ /* 0x000fe200078e004c */
        /* <DEDUP_REMOVED lines=72> */
[----:B--2---:R-:W-:-:S02]  /*30a80*/  FSETP.GEU.AND P4, PT, R21, -126, PT ;  /* 0xc2fc00001500780b */ /* 0x004fc40003f8e000 */
[----:B---3--:R-:W-:-:S11]  /*30a90*/  FSETP.GEU.AND P5, PT, R22, -126, PT ;  /* 0xc2fc00001600780b */ /* 0x008fd60003fae000 */
[----:B------:R-:W-:Y:S02]  /*30aa0*/  @!P4 FMUL R21, R21, 0.5 ;  /* 0x3f0000001515c820 */ /* 0x000fe40000400000 */
[----:B------:R-:W-:Y:S02]  /*30ab0*/  @!P5 FMUL R22, R22, 0.5 ;  /* 0x3f0000001616d820 */ /* 0x000fe40000400000 */
[----:B------:R-:W1:Y:S08]  /*30ac0*/  MUFU.EX2 R77, R21 ;  /* 0x00000015004d7308 */ /* 0x000e700000000800 */
[----:B------:R-:W2:Y:S01]  /*30ad0*/  MUFU.EX2 R78, R22 ;  /* 0x00000016004e7308 */ /* 0x000ea20000000800 */
[----:B----4-:R-:W-:Y:S01]  /*30ae0*/  FSETP.GEU.AND P6, PT, R20, -126, PT ;  /* 0xc2fc00001400780b */ /* 0x010fe20003fce000 */
        /* <DEDUP_REMOVED lines=17> */
[----:B------:R-:W-:-:S04]  /*30c00*/  @!P4 FMUL R87, R87, 0.5 ;  /* 0x3f0000005757c820 */ /* 0x000fc80000400000 */
        /* <DEDUP_REMOVED lines=132> */
[----:B------:R-:W-:Y:S01]  /*31450*/  IADD3 R4, R3, 0x2380, RZ ;  /* 0x0000238003047810 */ /* 0x000fe20007ffe0ff */
[----:B------:R-:W-:-:S02]  /*31460*/  UMOV UR7, 0x40000040 ;  /* 0x4000004000077882 */ /* 0x000fc40000000000 */
[----:B------:R-:W3:Y:S01]  /*31470*/  LDL.LU R95, [R1+0x1c94] ;  /* 0x001c9400015f7983 */ /* 0x000ee20000300800 */
[----:B------:R-:W-:-:S03]  /*31480*/  R2UR UR6, R4 ;  /* 0x00000000040672ca */ /* 0x000fc600000e0000 */
[----:B------:R-:W4:Y:S01]  /*31490*/  LDL.LU R90, [R1+0x1c90] ;  /* 0x001c9000015a7983 */ /* 0x000f220000300800 */
[----:B--2---:R-:W-:-:S09]  /*314a0*/  WARPGROUP.ARRIVE ;  /* 0x00000000000079c5 */ /* 0x004fd20000000000 */
[----:B------:R-:W-:Y:S03]  /*314b0*/  HGMMA.64x256x16.F32 R124, R24, gdesc[UR4].tnspB, R124, gsb0 ;  /* 0x43e00004187c7df0 */ /* 0x000fe6000800087c */
[----:B------:R-:W-:Y:S02]  /*314c0*/  WARPGROUP.DEPBAR.LE gsb0, 0x0 ;  /* 0x00008000000079c5 */ /* 0x000fe40000010000 */
        /* <DEDUP_REMOVED lines=52> */
[----:B------:R-:W-:Y:S04]  /*31810*/  STL.64 [R1+0x1d0], R240 ;  /* 0x0001d0f001007387 */ /* 0x000fe80000100a00 */
[----:B------:R-:W-:Y:S04]  /*31820*/  STL.64 [R1+0x1d8], R242 ;  /* 0x0001d8f201007387 */ /* 0x000fe80000100a00 */
[----:B------:R-:W-:Y:S04]  /*31830*/  STL.64 [R1+0x1e0], R244 ;  /* 0x0001e0f401007387 */ /* 0x000fe80000100a00 */
[----:B------:R-:W-:Y:S04]  /*31840*/  STL.64 [R1+0x1e8], R246 ;  /* 0x0001e8f601007387 */ /* 0x000fe80000100a00 */
[----:B------:R-:W-:Y:S04]  /*31850*/  STL.64 [R1+0x1f0], R248 ;  /* 0x0001f0f801007387 */ /* 0x000fe80000100a00 */
[----:B------:R-:W-:Y:S04]  /*31860*/  STL.64 [R1+0x1f8], R250 ;  /* 0x0001f8fa01007387 */ /* 0x000fe80000100a00 */
[----:B-1----:R-:W4:Y:S04]  /*31870*/  LDL.LU.64 R172, [R1+0x1c88] ;  /* 0x001c880001ac7983 */ /* 0x002f280000300a00 */
[----:B------:R-:W4:Y:S04]  /*31880*/  LDL.LU.64 R170, [R1+0x1c80] ;  /* 0x001c800001aa7983 */ /* 0x000f280000300a00 */
[----:B------:R-:W4:Y:S04]  /*31890*/  LDL.LU.64 R168, [R1+0x1c78] ;  /* 0x001c780001a87983 */ /* 0x000f280000300a00 */
[----:B------:R-:W4:Y:S04]  /*318a0*/  LDL.LU R167, [R1+0x1c70] ;  /* 0x001c700001a77983 */ /* 0x000f280000300800 */
[----:B------:R-:W4:Y:S04]  /*318b0*/  LDL.LU.64 R164, [R1+0x1c68] ;  /* 0x001c680001a47983 */ /* 0x000f280000300a00 */
[----:B------:R-:W4:Y:S04]  /*318c0*/  LDL.LU.64 R162, [R1+0x1c60] ;  /* 0x001c600001a27983 */ /* 0x000f280000300a00 */
[----:B------:R-:W4:Y:S04]  /*318d0*/  LDL.LU R161, [R1+0x1c58] ;  /* 0x001c580001a17983 */ /* 0x000f280000300800 */
[----:B------:R-:W4:Y:S04]  /*318e0*/  LDL.LU.64 R158, [R1+0x1c50] ;  /* 0x001c5000019e7983 */ /* 0x000f280000300a00 */
[----:B------:R-:W4:Y:S04]  /*318f0*/  LDL.LU.64 R156, [R1+0x1c48] ;  /* 0x001c4800019c7983 */ /* 0x000f280000300a00 */
[----:B------:R-:W4:Y:S04]  /*31900*/  LDL.LU.64 R154, [R1+0x1c40] ;  /* 0x001c4000019a7983 */ /* 0x000f280000300a00 */
[----:B------:R-:W4:Y:S04]  /*31910*/  LDL.LU R153, [R1+0x1c38] ;  /* 0x001c380001997983 */ /* 0x000f280000300800 */
[----:B------:R-:W4:Y:S01]  /*31920*/  LDL.LU.64 R150, [R1+0x1c30] ;  /* 0x001c300001967983 */ /* 0x000f220000300a00 */
[----:B------:R-:W-:-:S03]  /*31930*/  IMAD.MOV.U32 R114, RZ, RZ, R126 ;  /* 0x000000ffff727224 */ /* 0x000fc600078e007e */
[----:B------:R-:W4:Y:S01]  /*31940*/  LDL.LU.64 R148, [R1+0x1c28] ;  /* 0x001c280001947983 */ /* 0x000f220000300a00 */
[----:B------:R-:W-:-:S03]  /*31950*/  IMAD.MOV.U32 R126, RZ, RZ, R138 ;  /* 0x000000ffff7e7224 */ /* 0x000fc600078e008a */
[----:B------:R-:W4:Y:S04]  /*31960*/  LDL.LU.64 R146, [R1+0x1c20] ;  /* 0x001c200001927983 */ /* 0x000f280000300a00 */
[----:B------:R-:W4:Y:S01]  /*31970*/  LDL.LU.64 R144, [R1+0x1c18] ;  /* 0x001c180001907983 */ /* 0x000f220000300a00 */
[----:B------:R-:W-:-:S03]  /*31980*/  IMAD.MOV.U32 R122, RZ, RZ, R134 ;  /* 0x000000ffff7a7224 */ /* 0x000fc600078e0086 */
[----:B------:R-:W4:Y:S01]  /*31990*/  LDL.LU R143, [R1+0x1c10] ;  /* 0x001c1000018f7983 */ /* 0x000f220000300800 */
        /* <DEDUP_REMOVED lines=11> */
[----:B------:R-:W-:-:S03]  /*31a50*/  MOV R115, R127 ;  /* 0x0000007f00737202 */ /* 0x000fc60000000f00 */
[----:B------:R-:W4:Y:S01]  /*31a60*/  LDL.LU.64 R132, [R1+0x1be8] ;  /* 0x001be80001847983 */ /* 0x000f220000300a00 */
[----:B------:R-:W-:Y:S01]  /*31a70*/  IMAD.MOV.U32 R0, RZ, RZ, R124 ;  /* 0x000000ffff007224 */ /* 0x000fe200078e007c */
[----:B------:R-:W-:Y:S02]  /*31a80*/  MOV R113, R125 ;  /* 0x0000007d00717202 */ /* 0x000fe40000000f00 */
[----:B------:R-:W4:Y:S04]  /*31a90*/  LDL.LU.64 R130, [R1+0x1be0] ;  /* 0x001be00001827983 */ /* 0x000f280000300a00 */
[----:B------:R-:W4:Y:S04]  /*31aa0*/  LDL.LU.64 R128, [R1+0x1bd8] ;  /* 0x001bd80001807983 */ /* 0x000f280000300a00 */
[----:B------:R-:W4:Y:S04]  /*31ab0*/  LDL.LU R127, [R1+0x1bd0] ;  /* 0x001bd000017f7983 */ /* 0x000f280000300800 */
[----:B------:R-:W4:Y:S04]  /*31ac0*/  LDL.LU.64 R124, [R1+0x1bc8] ;  /* 0x001bc800017c7983 */ /* 0x000f280000300a00 */
[----:B------:R-:W4:Y:S04]  /*31ad0*/  LDL.LU R142, [R1+0x78] ;  /* 0x00007800018e7983 */ /* 0x000f280000300800 */
[----:B------:R-:W4:Y:S04]  /*31ae0*/  LDL.LU R152, [R1+0xa0] ;  /* 0x0000a00001987983 */ /* 0x000f280000300800 */
[----:B------:R-:W4:Y:S04]  /*31af0*/  LDL.LU R166, [R1+0xd8] ;  /* 0x0000d80001a67983 */ /* 0x000f280000300800 */
[----:B------:R-:W4:Y:S04]  /*31b00*/  LDL.LU R98, [R1+0xf4] ;  /* 0x0000f40001627983 */ /* 0x000f280000300800 */
[----:B--2---:R-:W2:Y:S04]  /*31b10*/  LDL.LU R174, [R1+0xf8] ;  /* 0x0000f80001ae7983 */ /* 0x004ea80000300800 */
[----:B------:R-:W2:Y:S04]  /*31b20*/  LDL.LU R175, [R1+0xfc] ;  /* 0x0000fc0001af7983 */ /* 0x000ea80000300800 */
[----:B---3--:R-:W3:Y:S04]  /*31b30*/  LDL.LU R176, [R1+0x100] ;  /* 0x0001000001b07983 */ /* 0x008ee80000300800 */
[----:B------:R-:W3:Y:S04]  /*31b40*/  LDL.LU R177, [R1+0x104] ;  /* 0x0001040001b17983 */ /* 0x000ee80000300800 */
[----:B----4-:R-:W4:Y:S04]  /*31b50*/  LDL.LU R178, [R1+0x108] ;  /* 0x0001080001b27983 */ /* 0x010f280000300800 */
[----:B------:R-:W4:Y:S04]  /*31b60*/  LDL.LU R179, [R1+0x10c] ;  /* 0x00010c0001b37983 */ /* 0x000f280000300800 */
[----:B------:R-:W2:Y:S04]  /*31b70*/  LDL.LU R180, [R1+0x110] ;  /* 0x0001100001b47983 */ /* 0x000ea80000300800 */
[----:B------:R-:W2:Y:S04]  /*31b80*/  LDL.LU R181, [R1+0x114] ;  /* 0x0001140001b57983 */ /* 0x000ea80000300800 */
[----:B------:R-:W3:Y:S04]  /*31b90*/  LDL.LU R182, [R1+0x118] ;  /* 0x0001180001b67983 */ /* 0x000ee80000300800 */
[----:B------:R-:W3:Y:S04]  /*31ba0*/  LDL.LU R183, [R1+0x11c] ;  /* 0x00011c0001b77983 */ /* 0x000ee80000300800 */
[----:B------:R-:W4:Y:S04]  /*31bb0*/  LDL.LU R184, [R1+0x120] ;  /* 0x0001200001b87983 */ /* 0x000f280000300800 */
        /* <DEDUP_REMOVED lines=54> */
[----:B------:R-:W4:Y:S01]  /*31f20*/  LDL.LU R239, [R1+0x1fc] ;  /* 0x0001fc0001ef7983 */ /* 0x000f220000300800 */
[----:B------:R-:W-:-:S13]  /*31f30*/  FSETP.GEU.AND P5, PT, R156, -126, PT ;  /* 0xc2fc00009c00780b */ /* 0x000fda0003fae000 */
[----:B------:R-:W-:-:S04]  /*31f40*/  @!P5 FMUL R156, R156, 0.5 ;  /* 0x3f0000009c9cd820 */ /* 0x000fc80000400000 */
[----:B------:R1:W1:Y:S02]  /*31f50*/  MUFU.EX2 R74, R156 ;  /* 0x0000009c004a7308 */ /* 0x0002640000000800 */
[----:B-1----:R-:W-:Y:S02]  /*31f60*/  MOV R156, R0 ;  /* 0x00000000009c7202 */ /* 0x002fe40000000f00 */
[----:B------:R-:W-:Y:S02]  /*31f70*/  FSETP.GEU.AND P4, PT, R155, -126, PT ;  /* 0xc2fc00009b00780b */ /* 0x000fe40003f8e000 */
[----:B------:R-:W-:Y:S01]  /*31f80*/  FSETP.GEU.AND P6, PT, R154, -126, PT ;  /* 0xc2fc00009a00780b */ /* 0x000fe20003fce000 */
[----:B------:R-:W-:Y:S01]  /*31f90*/  @!P5 FMUL R74, R74, R74 ;  /* 0x0000004a4a4ad220 */ /* 0x000fe20000400000 */
[----:B------:R-:W-:-:S09]  /*31fa0*/  FSETP.GEU.AND P5, PT, R153, -126, PT ;  /* 0xc2fc00009900780b */ /* 0x000fd20003fae000 */
[----:B------:R-:W-:Y:S02]  /*31fb0*/  @!P4 FMUL R155, R155, 0.5 ;  /* 0x3f0000009b9bc820 */ /* 0x000fe40000400000 */
[----:B------:R-:W-:Y:S02]  /*31fc0*/  @!P6 FMUL R154, R154, 0.5 ;  /* 0x3f0000009a9ae820 */ /* 0x000fe40000400000 */
[----:B------:R-:W-:Y:S01]  /*31fd0*/  @!P5 FMUL R153, R153, 0.5 ;  /* 0x3f0000009999d820 */ /* 0x000fe20000400000 */
[----:B------:R-:W1:Y:S08]  /*31fe0*/  MUFU.EX2 R73, R155 ;  /* 0x0000009b00497308 */ /* 0x000e700000000800 */
[----:B------:R1:W-:Y:S08]  /*31ff0*/  MUFU.EX2 R71, R153 ;  /* 0x0000009900477308 */ /* 0x0003f00000000800 */
[----:B------:R1:W1:Y:S01]  /*32000*/  MUFU.EX2 R72, R154 ;  /* 0x0000009a00487308 */ /* 0x0002620000000800 */
        /* <DEDUP_REMOVED lines=61> */
[----:B--2---:R-:W2:Y:S04]  /*323e0*/  LDL.LU.64 R116, [R1+0x200] ;  /* 0x0002000001747983 */ /* 0x004ea80000300a00 */
        /* <DEDUP_REMOVED lines=63> */
[----:B------:R-:W-:Y:S01]  /*327e0*/  @!P4 FMUL R73, R73, R73 ;  /* 0x000000494949c220 */ /* 0x000fe20000400000 */
[----:B------:R-:W-:-:S13]  /*327f0*/  FSETP.GEU.AND P4, PT, R90, -126, PT ;  /* 0xc2fc00005a00780b */ /* 0x000fda0003f8e000 */
[----:B------:R-:W-:-:S04]  /*32800*/  @!P4 FMUL R90, R90, 0.5 ;  /* 0x3f0000005a5ac820 */ /* 0x000fc80000400000 */
[----:B------:R-:W1:Y:S01]  /*32810*/  MUFU.EX2 R70, R90 ;  /* 0x0000005a00467308 */ /* 0x000e620000000800 */
[----:B------:R-:W-:Y:S01]  /*32820*/  @!P6 FMUL R72, R72, R72 ;  /* 0x000000484848e220 */ /* 0x000fe20000400000 */
[----:B------:R-:W-:Y:S01]  /*32830*/  @!P5 FMUL R71, R71, R71 ;  /* 0x000000474747d220 */ /* 0x000fe20000400000 */
[----:B------:R-:W-:Y:S02]  /*32840*/  FSETP.GEU.AND P6, PT, R69, -126, PT ;  /* 0xc2fc00004500780b */ /* 0x000fe40003fce000 */
[----:B------:R-:W-:Y:S01]  /*32850*/  FSETP.GEU.AND P5, PT, R68, -126, PT ;  /* 0xc2fc00004400780b */ /* 0x000fe20003fae000 */
[----:B-1----:R-:W-:Y:S01]  /*32860*/  @!P4 FMUL R70, R70, R70 ;  /* 0x000000464646c220 */ /* 0x002fe20000400000 */
[----:B------:R-:W-:-:S09]  /*32870*/  FSETP.GEU.AND P4, PT, R95, -126, PT ;  /* 0xc2fc00005f00780b */ /* 0x000fd20003f8e000 */
[----:B------:R-:W-:Y:S02]  /*32880*/  @!P6 FMUL R69, R69, 0.5 ;  /* 0x3f0000004545e820 */ /* 0x000fe40000400000 */
[----:B------:R-:W-:-:S04]  /*32890*/  @!P5 FMUL R68, R68, 0.5 ;  /* 0x3f0000004444d820 */ /* 0x000fc80000400000 */
        /* <DEDUP_REMOVED lines=77> */
[----:B------:R2:W-:Y:S04]  /*32d70*/  STL.64 [R1+0x3f8], R242 ;  /* 0x0003f8f201007387 */ /* 0x0005e80000100a00 */
[----:B-1----:R-:W3:Y:S04]  /*32d80*/  LDL.LU.64 R238, [R1+0x1bc0] ;  /* 0x001bc00001ee7983 */ /* 0x002ee80000300a00 */
        /* <DEDUP_REMOVED lines=32> */
[----:B------:R-:W4:Y:S04]  /*32f90*/  LDL.LU.64 R172, [R1+0x1ab8] ;  /* 0x001ab80001ac7983 */ /* 0x000f280000300a00 */
[----:B------:R-:W3:Y:S04]  /*32fa0*/  LDL.LU.64 R170, [R1+0x1ab0] ;  /* 0x001ab00001aa7983 */ /* 0x000ee80000300a00 */
[----:B------:R-:W3:Y:S04]  /*32fb0*/  LDL.LU.64 R168, [R1+0x1aa8] ;  /* 0x001aa80001a87983 */ /* 0x000ee80000300a00 */
[----:B------:R-:W3:Y:S04]  /*32fc0*/  LDL.LU.64 R166, [R1+0x1aa0] ;  /* 0x001aa00001a67983 */ /* 0x000ee80000300a00 */
[----:B------:R-:W3:Y:S04]  /*32fd0*/  LDL.LU.64 R164, [R1+0x1a98] ;  /* 0x001a980001a47983 */ /* 0x000ee80000300a00 */
[----:B------:R-:W3:Y:S04]  /*32fe0*/  LDL.LU.64 R162, [R1+0x1a90] ;  /* 0x001a900001a27983 */ /* 0x000ee80000300a00 */
[----:B------:R-:W3:Y:S04]  /*32ff0*/  LDL.LU R161, [R1+0x1a88] ;  /* 0x001a880001a17983 */ /* 0x000ee80000300800 */
[----:B------:R-:W3:Y:S01]  /*33000*/  LDL.LU.64 R158, [R1+0x1a80] ;  /* 0x001a8000019e7983 */ /* 0x000ee20000300a00 */
[----:B------:R-:W-:-:S03]  /*33010*/  MOV R244, R146 ;  /* 0x0000009200f47202 */ /* 0x000fc60000000f00 */
[----:B------:R-:W3:Y:S01]  /*33020*/  LDL.LU.64 R156, [R1+0x1a78] ;  /* 0x001a7800019c7983 */ /* 0x000ee20000300a00 */
[----:B--2---:R-:W-:-:S03]  /*33030*/  IMAD.MOV.U32 R243, RZ, RZ, R147 ;  /* 0x000000fffff37224 */ /* 0x004fc600078e0093 */
[----:B------:R-:W2:Y:S01]  /*33040*/  LDL.LU R152, [R1+0x1a70] ;  /* 0x001a700001987983 */ /* 0x000ea20000300800 */
        /* <DEDUP_REMOVED lines=12> */
[----:B------:R-:W-:Y:S01]  /*33110*/  IMAD.MOV.U32 R64, RZ, RZ, R136 ;  /* 0x000000ffff407224 */ /* 0x000fe200078e0088 */
[----:B------:R-:W-:Y:S02]  /*33120*/  MOV R63, R137 ;  /* 0x00000089003f7202 */ /* 0x000fe40000000f00 */
[----:B------:R-:W2:Y:S01]  /*33130*/  LDL.LU.64 R142, [R1+0x1a48] ;  /* 0x001a4800018e7983 */ /* 0x000ea20000300a00 */
[----:B------:R-:W-:Y:S01]  /*33140*/  IMAD.MOV.U32 R66, RZ, RZ, R134 ;  /* 0x000000ffff427224 */ /* 0x000fe200078e0086 */
[----:B------:R-:W-:-:S02]  /*33150*/  MOV R65, R135 ;  /* 0x0000008700417202 */ /* 0x000fc40000000f00 */
        /* <DEDUP_REMOVED lines=118> */
[----:B----4-:R-:W-:Y:S04]  /*338c0*/  STL.64 [R1+0x19d0], R172 ;  /* 0x0019d0ac01007387 */ /* 0x010fe80000100a00 */
[----:B---3--:R-:W-:Y:S04]  /*338d0*/  STL.64 [R1+0x19c8], R170 ;  /* 0x0019c8aa01007387 */ /* 0x008fe80000100a00 */
[----:B------:R-:W-:Y:S04]  /*338e0*/  STL.64 [R1+0x19c0], R168 ;  /* 0x0019c0a801007387 */ /* 0x000fe80000100a00 */
[----:B------:R-:W-:Y:S04]  /*338f0*/  STL [R1+0x19b8], R167 ;  /* 0x0019b8a701007387 */ /* 0x000fe80000100800 */
[----:B------:R-:W-:Y:S04]  /*33900*/  STL.64 [R1+0x19b0], R164 ;  /* 0x0019b0a401007387 */ /* 0x000fe80000100a00 */
[----:B------:R-:W-:Y:S04]  /*33910*/  STL.64 [R1+0x19a8], R162 ;  /* 0x0019a8a201007387 */ /* 0x000fe80000100a00 */
[----:B--2---:R-:W-:Y:S04]  /*33920*/  STL.64 [R1+0x19a0], R160 ;  /* 0x0019a0a001007387 */ /* 0x004fe80000100a00 */
[----:B------:R-:W-:Y:S04]  /*33930*/  STL.64 [R1+0x1998], R158 ;  /* 0x0019989e01007387 */ /* 0x000fe80000100a00 */
[----:B------:R-:W-:Y:S04]  /*33940*/  STL [R1+0x1990], R157 ;  /* 0x0019909d01007387 */ /* 0x000fe80000100800 */
        /* <DEDUP_REMOVED lines=13> */
[----:B------:R1:W-:Y:S04]  /*33a20*/  STL.64 [R1+0x1920], R124 ;  /* 0x0019207c01007387 */ /* 0x0003e80000100a00 */
[----:B------:R2:W-:Y:S04]  /*33a30*/  STL [R1+0x191c], R112 ;  /* 0x00191c7001007387 */ /* 0x0005e80000100800 */
[----:B-1----:R-:W3:Y:S04]  /*33a40*/  LDL.LU R124, [R1+0x30] ;  /* 0x00003000017c7983 */ /* 0x002ee80000300800 */
[----:B------:R-:W3:Y:S04]  /*33a50*/  LDL.LU R125, [R1+0x34] ;  /* 0x00003400017d7983 */ /* 0x000ee80000300800 */
        /* <DEDUP_REMOVED lines=22> */
[----:B------:R-:W3:Y:S01]  /*33bc0*/  LDL.LU R150, [R1+0x98] ;  /* 0x0000980001967983 */ /* 0x000ee20000300800 */
[----:B--2---:R-:W-:-:S03]  /*33bd0*/  MOV R112, R156 ;  /* 0x0000009c00707202 */ /* 0x004fc60000000f00 */
        /* <DEDUP_REMOVED lines=20> */
[----:B------:R-:W-:Y:S01]  /*33d20*/  IADD3 R4, R3, 0x2400, RZ ;  /* 0x0000240003047810 */ /* 0x000fe20007ffe0ff */
[----:B------:R-:W-:Y:S01]  /*33d30*/  IMAD.MOV.U32 R173, RZ, RZ, R98 ;  /* 0x000000ffffad7224 */ /* 0x000fe200078e0062 */
[----:B------:R-:W-:Y:S01]  /*33d40*/  UMOV UR7, 0x40000040 ;  /* 0x4000004000077882 */ /* 0x000fe20000000000 */
[----:B------:R-:W2:Y:S01]  /*33d50*/  LDL.LU R98, [R1+0x19d8] ;  /* 0x0019d80001627983 */ /* 0x000ea20000300800 */
[----:B------:R-:W-:-:S03]  /*33d60*/  R2UR UR6, R4 ;  /* 0x00000000040672ca */ /* 0x000fc600000e0000 */
[----:B---3--:R-:W-:-:S10]  /*33d70*/  WARPGROUP.ARRIVE ;  /* 0x00000000000079c5 */ /* 0x008fd40000000000 */
        /* <DEDUP_REMOVED lines=66> */
[----:B-1----:R-:W3:Y:S04]  /*341a0*/  LDL.LU.64 R172, [R1+0x19d0] ;  /* 0x0019d00001ac7983 */ /* 0x002ee80000300a00 */
[----:B------:R-:W4:Y:S04]  /*341b0*/  LDL.LU.64 R170, [R1+0x19c8] ;  /* 0x0019c80001aa7983 */ /* 0x000f280000300a00 */
[----:B------:R-:W2:Y:S04]  /*341c0*/  LDL.LU.64 R168, [R1+0x19c0] ;  /* 0x0019c00001a87983 */ /* 0x000ea80000300a00 */
[----:B------:R-:W2:Y:S04]  /*341d0*/  LDL.LU R167, [R1+0x19b8] ;  /* 0x0019b80001a77983 */ /* 0x000ea80000300800 */
[----:B------:R-:W2:Y:S04]  /*341e0*/  LDL.LU.64 R164, [R1+0x19b0] ;  /* 0x0019b00001a47983 */ /* 0x000ea80000300a00 */
[----:B------:R-:W2:Y:S04]  /*341f0*/  LDL.LU.64 R162, [R1+0x19a8] ;  /* 0x0019a80001a27983 */ /* 0x000ea80000300a00 */
[----:B------:R-:W2:Y:S04]  /*34200*/  LDL.LU.64 R160, [R1+0x19a0] ;  /* 0x0019a00001a07983 */ /* 0x000ea80000300a00 */
        /* <DEDUP_REMOVED lines=15> */
[----:B------:R-:W2:Y:S04]  /*34300*/  LDL.LU.64 R124, [R1+0x1920] ;  /* 0x00192000017c7983 */ /* 0x000ea80000300a00 */
[----:B------:R-:W2:Y:S01]  /*34310*/  LDL.LU R112, [R1+0x191c] ;  /* 0x00191c0001707983 */ /* 0x000ea20000300800 */
[----:B------:R-:W-:Y:S01]  /*34320*/  MOV R25, R66 ;  /* 0x0000004200197202 */ /* 0x000fe20000000f00 */
[----:B------:R-:W-:Y:S01]  /*34330*/  IMAD.MOV.U32 R4, RZ, RZ, R63 ;  /* 0x000000ffff047224 */ /* 0x000fe200078e003f */
[----:B------:R-:W-:Y:S01]  /*34340*/  MOV R27, R64 ;  /* 0x00000040001b7202 */ /* 0x000fe20000000f00 */
[----:B------:R-:W-:Y:S01]  /*34350*/  IMAD.MOV.U32 R26, RZ, RZ, R65 ;  /* 0x000000ffff1a7224 */ /* 0x000fe200078e0041 */
[----:B---3--:R-:W-:Y:S04]  /*34360*/  STL.64 [R1+0x16f8], R172 ;  /* 0x0016f8ac01007387 */ /* 0x008fe80000100a00 */
[----:B----4-:R-:W-:Y:S04]  /*34370*/  STL.64 [R1+0x16f0], R170 ;  /* 0x0016f0aa01007387 */ /* 0x010fe80000100a00 */
[----:B--2---:R-:W-:Y:S01]  /*34380*/  STL.64 [R1+0x16e8], R168 ;  /* 0x0016e8a801007387 */ /* 0x004fe20000100a00 */
[----:B------:R-:W-:-:S03]  /*34390*/  FSETP.GEU.AND P5, PT, R160, -126, PT ;  /* 0xc2fc0000a000780b */ /* 0x000fc60003fae000 */
[----:B------:R-:W-:Y:S04]  /*343a0*/  STL [R1+0x16e0], R167 ;  /* 0x0016e0a701007387 */ /* 0x000fe80000100800 */
[----:B------:R-:W-:Y:S04]  /*343b0*/  STL.64 [R1+0x16d8], R164 ;  /* 0x0016d8a401007387 */ /* 0x000fe80000100a00 */
[----:B------:R-:W-:Y:S02]  /*343c0*/  STL.64 [R1+0x16d0], R162 ;  /* 0x0016d0a201007387 */ /* 0x000fe40000100a00 */
[----:B------:R-:W-:-:S02]  /*343d0*/  @!P5 FMUL R160, R160, 0.5 ;  /* 0x3f000000a0a0d820 */ /* 0x000fc40000400000 */
[----:B------:R-:W-:Y:S02]  /*343e0*/  STL [R1+0x16c8], R161 ;  /* 0x0016c8a101007387 */ /* 0x000fe40000100800 */
[----:B------:R-:W1:Y:S02]  /*343f0*/  MUFU.EX2 R66, R160 ;  /* 0x000000a000427308 */ /* 0x000e640000000800 */
        /* <DEDUP_REMOVED lines=12> */
[----:B------:R-:W-:Y:S01]  /*344c0*/  STL [R1+0x1660], R127 ;  /* 0x0016607f01007387 */ /* 0x000fe20000100800 */
[----:B------:R-:W-:-:S03]  /*344d0*/  IMAD.MOV.U32 R24, RZ, RZ, R112 ;  /* 0x000000ffff187224 */ /* 0x000fc600078e0070 */
[----:B------:R2:W-:Y:S01]  /*344e0*/  STL.64 [R1+0x1658], R124 ;  /* 0x0016587c01007387 */ /* 0x0005e20000100a00 */
[----:B-1----:R-:W-:-:S03]  /*344f0*/  @!P5 FMUL R66, R66, R66 ;  /* 0x000000424242d220 */ /* 0x002fc60000400000 */
[----:B------:R-:W3:Y:S01]  /*34500*/  LDL.LU.64 R112, [R1] ;  /* 0x0000000001707983 */ /* 0x000ee20000300a00 */
[----:B------:R-:W-:-:S03]  /*34510*/  FSETP.GEU.AND P5, PT, R157, -126, PT ;  /* 0xc2fc00009d00780b */ /* 0x000fc60003fae000 */
[----:B------:R-:W4:Y:S01]  /*34520*/  LDL.LU.64 R114, [R1+0x8] ;  /* 0x0000080001727983 */ /* 0x000f220000300a00 */
[----:B------:R-:W-:-:S03]  /*34530*/  FSETP.GEU.AND P4, PT, R159, -126, PT ;  /* 0xc2fc00009f00780b */ /* 0x000fc60003f8e000 */
[----:B------:R-:W3:Y:S01]  /*34540*/  LDL.LU.64 R116, [R1+0x10] ;  /* 0x0000100001747983 */ /* 0x000ee20000300a00 */
[----:B------:R-:W-:-:S03]  /*34550*/  FSETP.GEU.AND P6, PT, R158, -126, PT ;  /* 0xc2fc00009e00780b */ /* 0x000fc60003fce000 */
[----:B------:R-:W4:Y:S04]  /*34560*/  LDL.LU.64 R118, [R1+0x18] ;  /* 0x0000180001767983 */ /* 0x000f280000300a00 */
[----:B------:R-:W3:Y:S04]  /*34570*/  LDL.LU.64 R120, [R1+0x20] ;  /* 0x0000200001787983 */ /* 0x000ee80000300a00 */
[----:B------:R-:W4:Y:S04]  /*34580*/  LDL.LU.64 R122, [R1+0x28] ;  /* 0x00002800017a7983 */ /* 0x000f280000300a00 */
[----:B--2---:R-:W2:Y:S04]  /*34590*/  LDL.LU.64 R124, [R1+0x30] ;  /* 0x00003000017c7983 */ /* 0x004ea80000300a00 */
[----:B------:R-:W3:Y:S04]  /*345a0*/  LDL.LU.64 R126, [R1+0x38] ;  /* 0x00003800017e7983 */ /* 0x000ee80000300a00 */
[----:B------:R-:W4:Y:S04]  /*345b0*/  LDL.LU.64 R128, [R1+0x40] ;  /* 0x0000400001807983 */ /* 0x000f280000300a00 */
[----:B------:R-:W2:Y:S04]  /*345c0*/  LDL.LU.64 R130, [R1+0x48] ;  /* 0x0000480001827983 */ /* 0x000ea80000300a00 */
[----:B------:R-:W3:Y:S04]  /*345d0*/  LDL.LU.64 R132, [R1+0x50] ;  /* 0x0000500001847983 */ /* 0x000ee80000300a00 */
[----:B------:R-:W4:Y:S04]  /*345e0*/  LDL.LU.64 R134, [R1+0x58] ;  /* 0x0000580001867983 */ /* 0x000f280000300a00 */
[----:B------:R-:W2:Y:S01]  /*345f0*/  LDL.LU.64 R136, [R1+0x60] ;  /* 0x0000600001887983 */ /* 0x000ea20000300a00 */
[----:B------:R-:W-:-:S03]  /*34600*/  @!P5 FMUL R157, R157, 0.5 ;  /* 0x3f0000009d9dd820 */ /* 0x000fc60000400000 */
[----:B------:R-:W3:Y:S01]  /*34610*/  LDL.LU.64 R138, [R1+0x68] ;  /* 0x00006800018a7983 */ /* 0x000ee20000300a00 */
[----:B------:R-:W-:-:S03]  /*34620*/  @!P4 FMUL R159, R159, 0.5 ;  /* 0x3f0000009f9fc820 */ /* 0x000fc60000400000 */
[----:B------:R-:W4:Y:S01]  /*34630*/  LDL.LU.64 R140, [R1+0x70] ;  /* 0x00007000018c7983 */ /* 0x000f220000300a00 */
[----:B------:R-:W-:-:S03]  /*34640*/  @!P6 FMUL R158, R158, 0.5 ;  /* 0x3f0000009e9ee820 */ /* 0x000fc60000400000 */
[----:B------:R-:W2:Y:S04]  /*34650*/  LDL.LU.64 R142, [R1+0x78] ;  /* 0x00007800018e7983 */ /* 0x000ea80000300a00 */
[----:B------:R-:W3:Y:S04]  /*34660*/  LDL.LU.64 R144, [R1+0x80] ;  /* 0x0000800001907983 */ /* 0x000ee80000300a00 */
[----:B------:R-:W4:Y:S01]  /*34670*/  LDL.LU.64 R146, [R1+0x88] ;  /* 0x0000880001927983 */ /* 0x000f220000300a00 */
[----:B------:R1:W-:Y:S03]  /*34680*/  MUFU.EX2 R63, R157 ;  /* 0x0000009d003f7308 */ /* 0x0003e60000000800 */
[----:B------:R-:W2:Y:S04]  /*34690*/  LDL.LU.64 R148, [R1+0x90] ;  /* 0x0000900001947983 */ /* 0x000ea80000300a00 */
[----:B------:R-:W3:Y:S01]  /*346a0*/  LDL.LU.64 R150, [R1+0x98] ;  /* 0x0000980001967983 */ /* 0x000ee20000300a00 */
[----:B------:R-:W4:Y:S03]  /*346b0*/  MUFU.EX2 R65, R159 ;  /* 0x0000009f00417308 */ /* 0x000f260000000800 */
[----:B------:R-:W4:Y:S04]  /*346c0*/  LDL.LU.64 R152, [R1+0xa0] ;  /* 0x0000a00001987983 */ /* 0x000f280000300a00 */
[----:B------:R-:W2:Y:S01]  /*346d0*/  LDL.LU.64 R154, [R1+0xa8] ;  /* 0x0000a800019a7983 */ /* 0x000ea20000300a00 */
[----:B------:R1:W3:Y:S03]  /*346e0*/  MUFU.EX2 R64, R158 ;  /* 0x0000009e00407308 */ /* 0x0002e60000000800 */
[----:B-1----:R-:W3:Y:S04]  /*346f0*/  LDL.LU.64 R156, [R1+0xb0] ;  /* 0x0000b000019c7983 */ /* 0x002ee80000300a00 */
        /* <DEDUP_REMOVED lines=118> */
[----:B------:R-:W4:Y:S04]  /*34e60*/  LDL.LU R53, [R1+0x1910] ;  /* 0x0019100001357983 */ /* 0x000f280000300800 */
[----:B------:R-:W4:Y:S04]  /*34e70*/  LDL.LU R106, [R1+0x190c] ;  /* 0x00190c00016a7983 */ /* 0x000f280000300800 */
[----:B------:R-:W2:Y:S04]  /*34e80*/  LDL.LU R103, [R1+0x1908] ;  /* 0x0019080001677983 */ /* 0x000ea80000300800 */
[----:B------:R-:W3:Y:S04]  /*34e90*/  LDL.LU R60, [R1+0x1904] ;  /* 0x00190400013c7983 */ /* 0x000ee80000300800 */
[----:B------:R-:W4:Y:S01]  /*34ea0*/  LDL.LU R61, [R1+0x1900] ;  /* 0x00190000013d7983 */ /* 0x000f220000300800 */
[----:B------:R-:W-:Y:S01]  /*34eb0*/  @!P4 FMUL R65, R65, R65 ;  /* 0x000000414141c220 */ /* 0x000fe20000400000 */
[----:B------:R-:W-:-:S02]  /*34ec0*/  FSETP.GEU.AND P4, PT, R98, -126, PT ;  /* 0xc2fc00006200780b */ /* 0x000fc40003f8e000 */
[----:B------:R-:W-:-:S11]  /*34ed0*/  MOV R200, R62 ;  /* 0x0000003e00c87202 */ /* 0x000fd60000000f00 */
[----:B------:R-:W-:-:S04]  /*34ee0*/  @!P4 FMUL R98, R98, 0.5 ;  /* 0x3f0000006262c820 */ /* 0x000fc80000400000 */
[----:B------:R-:W1:Y:S01]  /*34ef0*/  MUFU.EX2 R62, R98 ;  /* 0x00000062003e7308 */ /* 0x000e620000000800 */
[----:B------:R-:W-:Y:S01]  /*34f00*/  @!P6 FMUL R64, R64, R64 ;  /* 0x000000404040e220 */ /* 0x000fe20000400000 */
[----:B------:R-:W-:Y:S01]  /*34f10*/  @!P5 FMUL R63, R63, R63 ;  /* 0x0000003f3f3fd220 */ /* 0x000fe20000400000 */
[----:B-1----:R-:W-:Y:S01]  /*34f20*/  @!P4 FMUL R62, R62, R62 ;  /* 0x0000003e3e3ec220 */ /* 0x002fe20000400000 */
[----:B------:R-:W-:Y:S02]  /*34f30*/  IMAD.MOV.U32 R201, RZ, RZ, R59 ;  /* 0x000000ffffc97224 */ /* 0x000fe400078e003b */
[----:B------:R-:W-:Y:S01]  /*34f40*/  IMAD.MOV.U32 R145, RZ, RZ, R4 ;  /* 0x000000ffff917224 */ /* 0x000fe200078e0004 */
[----:B------:R-:W-:Y:S01]  /*34f50*/  IADD3 R4, R3, 0x480, RZ ;  /* 0x0000048003047810 */ /* 0x000fe20007ffe0ff */
        /* <DEDUP_REMOVED lines=109> */
[----:B------:R-:W-:Y:S02]  /*35630*/  F2FP.F16.F32.PACK_AB R24, R65, R66 ;  /* 0x000000424118723e */ /* 0x000fe400000000ff */
[----:B------:R-:W-:Y:S01]  /*35640*/  F2FP.F16.F32.PACK_AB R26, R63, R64 ;  /* 0x000000403f1a723e */ /* 0x000fe200000000ff */
[----:B------:R-:W-:Y:S01]  /*35650*/  UMOV UR7, 0x40000040 ;  /* 0x4000004000077882 */ /* 0x000fe20000000000 */
[----:B--2---:R-:W-:Y:S02]  /*35660*/  FSETP.GEU.AND P4, PT, R103, -126, PT ;  /* 0xc2fc00006700780b */ /* 0x004fe40003f8e000 */
[----:B---3--:R-:W-:Y:S02]  /*35670*/  FSETP.GEU.AND P5, PT, R60, -126, PT ;  /* 0xc2fc00003c00780b */ /* 0x008fe40003fae000 */
[----:B----4-:R-:W-:-:S09]  /*35680*/  FSETP.GEU.AND P6, PT, R61, -126, PT ;  /* 0xc2fc00003d00780b */ /* 0x010fd20003fce000 */
[----:B------:R-:W-:Y:S02]  /*35690*/  @!P4 FMUL R103, R103, 0.5 ;  /* 0x3f0000006767c820 */ /* 0x000fe40000400000 */
[----:B------:R-:W-:Y:S02]  /*356a0*/  @!P5 FMUL R60, R60, 0.5 ;  /* 0x3f0000003c3cd820 */ /* 0x000fe40000400000 */
[----:B------:R-:W-:Y:S01]  /*356b0*/  @!P6 FMUL R61, R61, 0.5 ;  /* 0x3f0000003d3de820 */ /* 0x000fe20000400000 */
[----:B------:R-:W1:Y:S08]  /*356c0*/  MUFU.EX2 R59, R103 ;  /* 0x00000067003b7308 */ /* 0x000e700000000800 */
[----:B------:R-:W2:Y:S08]  /*356d0*/  MUFU.EX2 R61, R61 ;  /* 0x0000003d003d7308 */ /* 0x000eb00000000800 */
[----:B------:R-:W3:Y:S01]  /*356e0*/  MUFU.EX2 R60, R60 ;  /* 0x0000003c003c7308 */ /* 0x000ee20000000800 */
[----:B-1----:R-:W-:Y:S01]  /*356f0*/  @!P4 FMUL R59, R59, R59 ;  /* 0x0000003b3b3bc220 */ /* 0x002fe20000400000 */
[----:B--2---:R-:W-:Y:S01]  /*35700*/  @!P6 FMUL R61, R61, R61 ;  /* 0x0000003d3d3de220 */ /* 0x004fe20000400000 */
[----:B---3--:R-:W-:-:S04]  /*35710*/  @!P5 FMUL R60, R60, R60 ;  /* 0x0000003c3c3cd220 */ /* 0x008fc80000400000 */
[----:B------:R-:W-:Y:S02]  /*35720*/  F2FP.F16.F32.PACK_AB R25, R61, R62 ;  /* 0x0000003e3d19723e */ /* 0x000fe400000000ff */
[----:B------:R-:W-:-:S04]  /*35730*/  F2FP.F16.F32.PACK_AB R27, R59, R60 ;  /* 0x0000003c3b1b723e */ /* 0x000fc800000000ff */
[----:B------:R-:W-:-:S06]  /*35740*/  WARPGROUP.ARRIVE ;  /* 0x00000000000079c5 */ /* 0x000fcc0000000000 */
[----:B------:R-:W-:Y:S01]  /*35750*/  HGMMA.64x256x16.F32 R124, R24, gdesc[UR4].tnspB, R124, gsb0 ;  /* 0x43e00004187c7df0 */ /* 0x000fe2000800087c */
        /* <DEDUP_REMOVED lines=213> */
[----:B-1----:R-:W4:Y:S04]  /*364b0*/  LDL.LU.64 R172, [R1+0x16f8] ;  /* 0x0016f80001ac7983 */ /* 0x002f280000300a00 */
[----:B------:R-:W4:Y:S04]  /*364c0*/  LDL.LU.64 R170, [R1+0x16f0] ;  /* 0x0016f00001aa7983 */ /* 0x000f280000300a00 */
[----:B------:R-:W4:Y:S04]  /*364d0*/  LDL.LU.64 R168, [R1+0x16e8] ;  /* 0x0016e80001a87983 */ /* 0x000f280000300a00 */
[----:B------:R-:W4:Y:S04]  /*364e0*/  LDL.LU R167, [R1+0x16e0] ;  /* 0x0016e00001a77983 */ /* 0x000f280000300800 */
[----:B------:R-:W4:Y:S04]  /*364f0*/  LDL.LU.64 R164, [R1+0x16d8] ;  /* 0x0016d80001a47983 */ /* 0x000f280000300a00 */
[----:B------:R-:W4:Y:S04]  /*36500*/  LDL.LU.64 R162, [R1+0x16d0] ;  /* 0x0016d00001a27983 */ /* 0x000f280000300a00 */
[----:B------:R-:W4:Y:S04]  /*36510*/  LDL.LU R161, [R1+0x16c8] ;  /* 0x0016c80001a17983 */ /* 0x000f280000300800 */
[----:B------:R-:W4:Y:S01]  /*36520*/  LDL.LU.64 R150, [R1+0x16c0] ;  /* 0x0016c00001967983 */ /* 0x000f220000300a00 */
[----:B------:R-:W-:-:S03]  /*36530*/  IMAD.MOV.U32 R152, RZ, RZ, R140 ;  /* 0x000000ffff987224 */ /* 0x000fc600078e008c */
        /* <DEDUP_REMOVED lines=8> */
[----:B------:R-:W4:Y:S04]  /*365c0*/  LDL.LU.64 R132, [R1+0x1678] ;  /* 0x0016780001847983 */ /* 0x000f280000300a00 */
        /* <DEDUP_REMOVED lines=82> */
[----:B------:R-:W-:-:S03]  /*36af0*/  FSETP.GEU.AND P5, PT, R164, -126, PT ;  /* 0xc2fc0000a400780b */ /* 0x000fc60003fae000 */
[----:B------:R-:W2:Y:S04]  /*36b00*/  LDL.LU R240, [R1+0x1d0] ;  /* 0x0001d00001f07983 */ /* 0x000ea80000300800 */
[----:B------:R-:W2:Y:S04]  /*36b10*/  LDL.LU R241, [R1+0x1d4] ;  /* 0x0001d40001f17983 */ /* 0x000ea80000300800 */
[----:B------:R-:W2:Y:S04]  /*36b20*/  LDL.LU R242, [R1+0x1d8] ;  /* 0x0001d80001f27983 */ /* 0x000ea80000300800 */
[----:B------:R-:W2:Y:S01]  /*36b30*/  LDL.LU R243, [R1+0x1dc] ;  /* 0x0001dc0001f37983 */ /* 0x000ea20000300800 */
[----:B------:R-:W-:-:S03]  /*36b40*/  @!P5 FMUL R164, R164, 0.5 ;  /* 0x3f000000a4a4d820 */ /* 0x000fc60000400000 */
[----:B------:R-:W2:Y:S04]  /*36b50*/  LDL.LU R244, [R1+0x1e0] ;  /* 0x0001e00001f47983 */ /* 0x000ea80000300800 */
[----:B------:R-:W2:Y:S04]  /*36b60*/  LDL.LU R245, [R1+0x1e4] ;  /* 0x0001e40001f57983 */ /* 0x000ea80000300800 */
[----:B------:R-:W2:Y:S01]  /*36b70*/  LDL.LU R246, [R1+0x1e8] ;  /* 0x0001e80001f67983 */ /* 0x000ea20000300800 */
[----:B------:R-:W1:Y:S03]  /*36b80*/  MUFU.EX2 R58, R164 ;  /* 0x000000a4003a7308 */ /* 0x000e660000000800 */
[----:B------:R-:W2:Y:S04]  /*36b90*/  LDL.LU R247, [R1+0x1ec] ;  /* 0x0001ec0001f77983 */ /* 0x000ea80000300800 */
[----:B------:R-:W2:Y:S04]  /*36ba0*/  LDL.LU R248, [R1+0x1f0] ;  /* 0x0001f00001f87983 */ /* 0x000ea80000300800 */
[----:B------:R-:W2:Y:S04]  /*36bb0*/  LDL.LU R249, [R1+0x1f4] ;  /* 0x0001f40001f97983 */ /* 0x000ea80000300800 */
[----:B------:R-:W2:Y:S04]  /*36bc0*/  LDL.LU R250, [R1+0x1f8] ;  /* 0x0001f80001fa7983 */ /* 0x000ea80000300800 */
[----:B------:R-:W2:Y:S01]  /*36bd0*/  LDL.LU R251, [R1+0x1fc] ;  /* 0x0001fc0001fb7983 */ /* 0x000ea20000300800 */
[----:B------:R-:W-:Y:S01]  /*36be0*/  FSETP.GEU.AND P4, PT, R163, -126, PT ;  /* 0xc2fc0000a300780b */ /* 0x000fe20003f8e000 */
[----:B-1----:R-:W-:Y:S01]  /*36bf0*/  @!P5 FMUL R58, R58, R58 ;  /* 0x0000003a3a3ad220 */ /* 0x002fe20000400000 */
[----:B------:R-:W-:-:S02]  /*36c00*/  FSETP.GEU.AND P6, PT, R162, -126, PT ;  /* 0xc2fc0000a200780b */ /* 0x000fc40003fce000 */
[----:B------:R-:W-:Y:S01]  /*36c10*/  FSETP.GEU.AND P5, PT, R161, -126, PT ;  /* 0xc2fc0000a100780b */ /* 0x000fe20003fae000 */
[----:B------:R-:W-:Y:S01]  /*36c20*/  IMAD.MOV.U32 R5, RZ, RZ, R121 ;  /* 0x000000ffff057224 */ /* 0x000fe200078e0079 */
[----:B------:R-:W-:Y:S01]  /*36c30*/  MOV R6, R122 ;  /* 0x0000007a00067202 */ /* 0x000fe20000000f00 */
[----:B------:R-:W-:Y:S01]  /*36c40*/  IMAD.MOV.U32 R2, RZ, RZ, R119 ;  /* 0x000000ffff027224 */ /* 0x000fe200078e0077 */
[----:B------:R-:W-:-:S05]  /*36c50*/  MOV R4, R120 ;  /* 0x0000007800047202 */ /* 0x000fca0000000f00 */
[----:B------:R-:W-:Y:S02]  /*36c60*/  @!P4 FMUL R163, R163, 0.5 ;  /* 0x3f000000a3a3c820 */ /* 0x000fe40000400000 */
[----:B------:R-:W-:Y:S02]  /*36c70*/  @!P6 FMUL R162, R162, 0.5 ;  /* 0x3f000000a2a2e820 */ /* 0x000fe40000400000 */
[----:B------:R-:W-:Y:S01]  /*36c80*/  @!P5 FMUL R161, R161, 0.5 ;  /* 0x3f000000a1a1d820 */ /* 0x000fe20000400000 */
[----:B------:R-:W-:Y:S01]  /*36c90*/  MOV R164, R6 ;  /* 0x0000000600a47202 */ /* 0x000fe20000000f00 */
[----:B------:R1:W2:Y:S08]  /*36ca0*/  MUFU.EX2 R57, R163 ;  /* 0x000000a300397308 */ /* 0x0002b00000000800 */
[----:B------:R1:W2:Y:S02]  /*36cb0*/  MUFU.EX2 R56, R162 ;  /* 0x000000a200387308 */ /* 0x0002a40000000800 */
[----:B-1----:R-:W-:-:S06]  /*36cc0*/  IMAD.MOV.U32 R163, RZ, RZ, R5 ;  /* 0x000000ffffa37224 */ /* 0x002fcc00078e0005 */
[----:B------:R1:W2:Y:S01]  /*36cd0*/  MUFU.EX2 R55, R161 ;  /* 0x000000a100377308 */ /* 0x0002a20000000800 */
[----:B------:R-:W-:Y:S01]  /*36ce0*/  MOV R162, R4 ;  /* 0x0000000400a27202 */ /* 0x000fe20000000f00 */
[----:B-1----:R-:W-:Y:S01]  /*36cf0*/  IMAD.MOV.U32 R161, RZ, RZ, R2 ;  /* 0x000000ffffa17224 */ /* 0x002fe200078e0002 */
[----:B------:R-:W-:Y:S01]  /*36d00*/  MOV R0, R118 ;  /* 0x0000007600007202 */ /* 0x000fe20000000f00 */
        /* <DEDUP_REMOVED lines=58> */
[----:B------:R1:W-:Y:S04]  /*370b0*/  STL [R1+0x1478], R114 ;  /* 0x0014787201007387 */ /* 0x0003e80000100800 */
        /* <DEDUP_REMOVED lines=198> */
[----:B------:R-:W3:Y:S04]  /*37d20*/  LDL.LU.64 R172, [R1+0x1540] ;  /* 0x0015400001ac7983 */ /* 0x000ee80000300a00 */
[----:B------:R-:W4:Y:S04]  /*37d30*/  LDL.LU.64 R170, [R1+0x1538] ;  /* 0x0015380001aa7983 */ /* 0x000f280000300a00 */
[----:B------:R-:W2:Y:S04]  /*37d40*/  LDL.LU.64 R168, [R1+0x1530] ;  /* 0x0015300001a87983 */ /* 0x000ea80000300a00 */
[----:B------:R-:W2:Y:S04]  /*37d50*/  LDL.LU.64 R166, [R1+0x1528] ;  /* 0x0015280001a67983 */ /* 0x000ea80000300a00 */
[----:B------:R-:W2:Y:S04]  /*37d60*/  LDL.LU.64 R164, [R1+0x1520] ;  /* 0x0015200001a47983 */ /* 0x000ea80000300a00 */
[----:B------:R-:W2:Y:S04]  /*37d70*/  LDL.LU.64 R162, [R1+0x1518] ;  /* 0x0015180001a27983 */ /* 0x000ea80000300a00 */
[----:B------:R-:W2:Y:S01]  /*37d80*/  LDL.LU.64 R160, [R1+0x1510] ;  /* 0x0015100001a07983 */ /* 0x000ea20000300a00 */
[----:B------:R-:W-:-:S03]  /*37d90*/  MOV R142, R151 ;  /* 0x00000097008e7202 */ /* 0x000fc60000000f00 */
        /* <DEDUP_REMOVED lines=136> */
[----:B------:R-:W2:Y:S04]  /*38620*/  LDL.LU R2, [R1+0x3f8] ;  /* 0x0003f80001027983 */ /* 0x000ea80000300800 */
[----:B------:R-:W2:Y:S04]  /*38630*/  LDL.LU R0, [R1+0x3fc] ;  /* 0x0003fc0001007983 */ /* 0x000ea80000300800 */
[----:B---3--:R-:W-:Y:S04]  /*38640*/  STL.64 [R1+0x1468], R172 ;  /* 0x001468ac01007387 */ /* 0x008fe80000100a00 */
[----:B----4-:R-:W-:Y:S04]  /*38650*/  STL.64 [R1+0x1460], R170 ;  /* 0x001460aa01007387 */ /* 0x010fe80000100a00 */
[----:B--2---:R-:W-:Y:S04]  /*38660*/  STL.64 [R1+0x1458], R168 ;  /* 0x001458a801007387 */ /* 0x004fe80000100a00 */
[----:B------:R-:W-:Y:S04]  /*38670*/  STL [R1+0x1454], R167 ;  /* 0x001454a701007387 */ /* 0x000fe80000100800 */
        /* <DEDUP_REMOVED lines=12> */
[----:B------:R-:W-:Y:S01]  /*38740*/  STL.64 [R1+0x13f0], R128 ;  /* 0x0013f08001007387 */ /* 0x000fe20000100a00 */
[----:B-1----:R-:W-:-:S02]  /*38750*/  IMAD.MOV.U32 R134, RZ, RZ, R164 ;  /* 0x000000ffff867224 */ /* 0x002fc400078e00a4 */
[----:B--2---:R-:W-:Y:S01]  /*38760*/  IMAD.MOV.U32 R132, RZ, RZ, R162 ;  /* 0x000000ffff847224 */ /* 0x004fe200078e00a2 */
[----:B------:R-:W-:Y:S02]  /*38770*/  MOV R133, R163 ;  /* 0x000000a300857202 */ /* 0x000fe40000000f00 */
[----:B---3--:R-:W-:Y:S01]  /*38780*/  MOV R131, R161 ;  /* 0x000000a100837202 */ /* 0x008fe20000000f00 */
[----:B------:R-:W-:Y:S04]  /*38790*/  STL.64 [R1+0x13e8], R126 ;  /* 0x0013e87e01007387 */ /* 0x000fe80000100a00 */
[----:B------:R1:W-:Y:S04]  /*387a0*/  STL.64 [R1+0x13e0], R124 ;  /* 0x0013e07c01007387 */ /* 0x0003e80000100a00 */
[----:B-1----:R-:W2:Y:S04]  /*387b0*/  LDL.LU R124, [R1] ;  /* 0x00000000017c7983 */ /* 0x002ea80000300800 */
        /* <DEDUP_REMOVED lines=33> */
[----:B------:R-:W-:-:S02]  /*389d0*/  IMAD.MOV.U32 R130, RZ, RZ, R4 ;  /* 0x000000ffff827224 */ /* 0x000fc400078e0004 */
[----:B------:R-:W-:Y:S01]  /*389e0*/  VIADD R4, R3, 0x2500 ;  /* 0x0000250003047836 */ /* 0x000fe20000000000 */
[----:B------:R-:W-:Y:S01]  /*389f0*/  MOV R173, R114 ;  /* 0x0000007200ad7202 */ /* 0x000fe20000000f00 */
[----:B------:R-:W-:Y:S01]  /*38a00*/  UMOV UR7, 0x40000040 ;  /* 0x4000004000077882 */ /* 0x000fe20000000000 */
[----:B------:R-:W3:Y:S02]  /*38a10*/  LDL.LU R114, [R1+0x1470] ;  /* 0x0014700001727983 */ /* 0x000ee40000300800 */
[----:B------:R-:W-:Y:S02]  /*38a20*/  R2UR UR6, R4 ;  /* 0x00000000040672ca */ /* 0x000fe400000e0000 */
        /* <DEDUP_REMOVED lines=67> */
[----:B-1----:R-:W2:Y:S04]  /*38e60*/  LDL.LU.64 R172, [R1+0x1468] ;  /* 0x0014680001ac7983 */ /* 0x002ea80000300a00 */
[----:B------:R-:W4:Y:S04]  /*38e70*/  LDL.LU.64 R170, [R1+0x1460] ;  /* 0x0014600001aa7983 */ /* 0x000f280000300a00 */
[----:B------:R-:W3:Y:S04]  /*38e80*/  LDL.LU.64 R168, [R1+0x1458] ;  /* 0x0014580001a87983 */ /* 0x000ee80000300a00 */
[----:B------:R-:W4:Y:S04]  /*38e90*/  LDL.LU R167, [R1+0x1454] ;  /* 0x0014540001a77983 */ /* 0x000f280000300800 */
        /* <DEDUP_REMOVED lines=15> */
[----:B------:R-:W-:Y:S01]  /*38f90*/  IMAD.MOV.U32 R25, RZ, RZ, R50 ;  /* 0x000000ffff197224 */ /* 0x000fe200078e0032 */
[----:B------:R-:W-:Y:S01]  /*38fa0*/  MOV R4, R47 ;  /* 0x0000002f00047202 */ /* 0x000fe20000000f00 */
[----:B------:R-:W-:Y:S01]  /*38fb0*/  IMAD.MOV.U32 R27, RZ, RZ, R48 ;  /* 0x000000ffff1b7224 */ /* 0x000fe200078e0030 */
[----:B------:R-:W-:-:S02]  /*38fc0*/  MOV R26, R49 ;  /* 0x00000031001a7202 */ /* 0x000fc40000000f00 */
[C---:B---3--:R-:W-:Y:S01]  /*38fd0*/  FSETP.GEU.AND P5, PT, R169.reuse, -126, PT ;  /* 0xc2fc0000a900780b */ /* 0x048fe20003fae000 */
[----:B--2---:R-:W-:Y:S04]  /*38fe0*/  STL.64 [R1+0x1160], R172 ;  /* 0x001160ac01007387 */ /* 0x004fe80000100a00 */
[----:B----4-:R-:W-:Y:S08]  /*38ff0*/  STL.64 [R1+0x1158], R170 ;  /* 0x001158aa01007387 */ /* 0x010ff00000100a00 */
[----:B------:R-:W-:Y:S01]  /*39000*/  @!P5 FMUL R169, R169, 0.5 ;  /* 0x3f000000a9a9d820 */ /* 0x000fe20000400000 */
[----:B------:R-:W-:Y:S03]  /*39010*/  STL.64 [R1+0x1150], R150 ;  /* 0x0011509601007387 */ /* 0x000fe60000100a00 */
[----:B------:R-:W1:Y:S01]  /*39020*/  MUFU.EX2 R50, R169 ;  /* 0x000000a900327308 */ /* 0x000e620000000800 */
        /* <DEDUP_REMOVED lines=9> */
[----:B------:R-:W-:Y:S01]  /*390c0*/  STL.64 [R1+0x1100], R130 ;  /* 0x0011008201007387 */ /* 0x000fe20000100a00 */
[----:B-1----:R-:W-:-:S03]  /*390d0*/  @!P5 FMUL R50, R50, R50 ;  /* 0x000000323232d220 */ /* 0x002fc60000400000 */
[----:B------:R-:W-:Y:S01]  /*390e0*/  STL.64 [R1+0x10f8], R128 ;  /* 0x0010f88001007387 */ /* 0x000fe20000100a00 */
[----:B------:R-:W-:-:S03]  /*390f0*/  FSETP.GEU.AND P5, PT, R165, -126, PT ;  /* 0xc2fc0000a500780b */ /* 0x000fc60003fae000 */
[----:B------:R-:W-:Y:S01]  /*39100*/  STL.64 [R1+0x10f0], R126 ;  /* 0x0010f07e01007387 */ /* 0x000fe20000100a00 */
[----:B------:R-:W-:-:S03]  /*39110*/  FSETP.GEU.AND P6, PT, R167, -126, PT ;  /* 0xc2fc0000a700780b */ /* 0x000fc60003fce000 */
[----:B------:R1:W-:Y:S01]  /*39120*/  STL.64 [R1+0x10e8], R124 ;  /* 0x0010e87c01007387 */ /* 0x0003e20000100a00 */
[----:B------:R-:W-:Y:S02]  /*39130*/  FSETP.GEU.AND P4, PT, R168, -126, PT ;  /* 0xc2fc0000a800780b */ /* 0x000fe40003f8e000 */
[----:B------:R-:W-:Y:S01]  /*39140*/  MOV R24, R142 ;  /* 0x0000008e00187202 */ /* 0x000fe20000000f00 */
        /* <DEDUP_REMOVED lines=10> */
[----:B------:R-:W3:Y:S01]  /*391f0*/  LDL.LU.64 R144, [R1+0x50] ;  /* 0x0000500001907983 */ /* 0x000ee20000300a00 */
[----:B------:R-:W-:-:S03]  /*39200*/  @!P5 FMUL R165, R165, 0.5 ;  /* 0x3f000000a5a5d820 */ /* 0x000fc60000400000 */
[----:B------:R-:W4:Y:S01]  /*39210*/  LDL.LU.64 R146, [R1+0x58] ;  /* 0x0000580001927983 */ /* 0x000f220000300a00 */
[----:B------:R-:W-:-:S03]  /*39220*/  @!P6 FMUL R167, R167, 0.5 ;  /* 0x3f000000a7a7e820 */ /* 0x000fc60000400000 */
[----:B------:R-:W2:Y:S01]  /*39230*/  LDL.LU.64 R148, [R1+0x60] ;  /* 0x0000600001947983 */ /* 0x000ea20000300a00 */
[----:B------:R-:W-:-:S03]  /*39240*/  @!P4 FMUL R168, R168, 0.5 ;  /* 0x3f000000a8a8c820 */ /* 0x000fc60000400000 */
[----:B------:R-:W3:Y:S04]  /*39250*/  LDL.LU.64 R150, [R1+0x68] ;  /* 0x0000680001967983 */ /* 0x000ee80000300a00 */
[----:B------:R-:W4:Y:S04]  /*39260*/  LDL.LU.64 R152, [R1+0x70] ;  /* 0x0000700001987983 */ /* 0x000f280000300a00 */
[----:B------:R-:W2:Y:S01]  /*39270*/  LDL.LU.64 R154, [R1+0x78] ;  /* 0x00007800019a7983 */ /* 0x000ea20000300a00 */
[----:B------:R1:W-:Y:S03]  /*39280*/  MUFU.EX2 R47, R165 ;  /* 0x000000a5002f7308 */ /* 0x0003e60000000800 */
[----:B------:R-:W3:Y:S04]  /*39290*/  LDL.LU.64 R156, [R1+0x80] ;  /* 0x00008000019c7983 */ /* 0x000ee80000300a00 */
[----:B------:R-:W4:Y:S01]  /*392a0*/  LDL.LU.64 R158, [R1+0x88] ;  /* 0x00008800019e7983 */ /* 0x000f220000300a00 */
[----:B------:R1:W-:Y:S03]  /*392b0*/  MUFU.EX2 R48, R167 ;  /* 0x000000a700307308 */ /* 0x0003e60000000800 */
[----:B------:R-:W2:Y:S04]  /*392c0*/  LDL.LU.64 R160, [R1+0x90] ;  /* 0x0000900001a07983 */ /* 0x000ea80000300a00 */
[----:B------:R-:W3:Y:S01]  /*392d0*/  LDL.LU.64 R162, [R1+0x98] ;  /* 0x0000980001a27983 */ /* 0x000ee20000300a00 */
[----:B------:R1:W4:Y:S03]  /*392e0*/  MUFU.EX2 R49, R168 ;  /* 0x000000a800317308 */ /* 0x0003260000000800 */
[----:B-1----:R-:W4:Y:S04]  /*392f0*/  LDL.LU.64 R164, [R1+0xa0] ;  /* 0x0000a00001a47983 */ /* 0x002f280000300a00 */
        /* <DEDUP_REMOVED lines=107> */
[----:B-1----:R-:W-:Y:S01]  /*399b0*/  IMAD.MOV.U32 R134, RZ, RZ, R93 ;  /* 0x000000ffff867224 */ /* 0x002fe200078e005d */
[----:B------:R-:W-:-:S02]  /*399c0*/  MOV R135, R92 ;  /* 0x0000005c00877202 */ /* 0x000fc40000000f00 */
        /* <DEDUP_REMOVED lines=13> */
[----:B------:R-:W3:Y:S01]  /*39aa0*/  LDL.LU R93, [R1+0x13d8] ;  /* 0x0013d800015d7983 */ /* 0x000ee20000300800 */
        /* <DEDUP_REMOVED lines=13> */
[----:B------:R-:W4:Y:S01]  /*39b80*/  LDL.LU R100, [R1+0x13bc] ;  /* 0x0013bc0001647983 */ /* 0x000f220000300800 */
[----:B------:R-:W-:-:S03]  /*39b90*/  IMAD.MOV.U32 R146, RZ, RZ, R109 ;  /* 0x000000ffff927224 */ /* 0x000fc600078e006d */
[----:B------:R-:W3:Y:S01]  /*39ba0*/  LDL.LU R104, [R1+0x13b8] ;  /* 0x0013b80001687983 */ /* 0x000ee20000300800 */
        /* <DEDUP_REMOVED lines=31> */
[----:B------:R-:W3:Y:S04]  /*39da0*/  LDL.LU R123, [R1+0x1378] ;  /* 0x00137800017b7983 */ /* 0x000ee80000300800 */
        /* <DEDUP_REMOVED lines=301> */
[----:B------:R-:W-:Y:S01]  /*3b080*/  STL.64 [R1+0x1d8], R242 ;  /* 0x0001d8f201007387 */ /* 0x000fe20000100a00 */
[----:B-1----:R-:W-:-:S03]  /*3b090*/  IMAD.MOV.U32 R194, RZ, RZ, R172 ;  /* 0x000000ffffc27224 */ /* 0x002fc600078e00ac */
[----:B------:R-:W-:Y:S01]  /*3b0a0*/  STL.64 [R1+0x1e0], R244 ;  /* 0x0001e0f401007387 */ /* 0x000fe20000100a00 */
[----:B------:R-:W-:-:S03]  /*3b0b0*/  IMAD.MOV.U32 R90, RZ, RZ, R170 ;  /* 0x000000ffff5a7224 */ /* 0x000fc600078e00aa */
[----:B------:R-:W-:Y:S01]  /*3b0c0*/  STL.64 [R1+0x1e8], R246 ;  /* 0x0001e8f601007387 */ /* 0x000fe20000100a00 */
[----:B------:R-:W-:-:S03]  /*3b0d0*/  MOV R91, R171 ;  /* 0x000000ab005b7202 */ /* 0x000fc60000000f00 */
[----:B------:R-:W-:Y:S01]  /*3b0e0*/  STL.64 [R1+0x1f0], R248 ;  /* 0x0001f0f801007387 */ /* 0x000fe20000100a00 */
[----:B------:R-:W-:Y:S01]  /*3b0f0*/  IMAD.MOV.U32 R70, RZ, RZ, R150 ;  /* 0x000000ffff467224 */ /* 0x000fe200078e0096 */
[----:B------:R-:W-:Y:S02]  /*3b100*/  MOV R71, R151 ;  /* 0x0000009700477202 */ /* 0x000fe40000000f00 */
[----:B------:R-:W-:Y:S01]  /*3b110*/  STL.64 [R1+0x1f8], R250 ;  /* 0x0001f8fa01007387 */ /* 0x000fe20000100a00 */
[----:B------:R-:W-:Y:S01]  /*3b120*/  IMAD.MOV.U32 R68, RZ, RZ, R148 ;  /* 0x000000ffff447224 */ /* 0x000fe200078e0094 */
[----:B------:R-:W-:Y:S02]  /*3b130*/  MOV R69, R149 ;  /* 0x0000009500457202 */ /* 0x000fe40000000f00 */
[----:B------:R-:W2:Y:S01]  /*3b140*/  LDL.LU.64 R172, [R1+0x1160] ;  /* 0x0011600001ac7983 */ /* 0x000ea20000300a00 */
[----:B------:R-:W-:Y:S01]  /*3b150*/  IMAD.MOV.U32 R66, RZ, RZ, R146 ;  /* 0x000000ffff427224 */ /* 0x000fe200078e0092 */
[----:B------:R-:W-:-:S02]  /*3b160*/  MOV R67, R147 ;  /* 0x0000009300437202 */ /* 0x000fc40000000f00 */
[----:B------:R-:W3:Y:S01]  /*3b170*/  LDL.LU.64 R170, [R1+0x1158] ;  /* 0x0011580001aa7983 */ /* 0x000ee20000300a00 */
[----:B------:R-:W-:Y:S01]  /*3b180*/  IMAD.MOV.U32 R64, RZ, RZ, R144 ;  /* 0x000000ffff407224 */ /* 0x000fe200078e0090 */
[----:B------:R-:W-:Y:S02]  /*3b190*/  MOV R65, R145 ;  /* 0x0000009100417202 */ /* 0x000fe40000000f00 */
        /* <DEDUP_REMOVED lines=29> */
[----:B------:R-:W4:Y:S04]  /*3b370*/  LDL.LU.64 R130, [R1+0x1100] ;  /* 0x0011000001827983 */ /* 0x000f280000300a00 */
[----:B------:R-:W4:Y:S04]  /*3b380*/  LDL.LU.64 R128, [R1+0x10f8] ;  /* 0x0010f80001807983 */ /* 0x000f280000300a00 */
[----:B------:R-:W4:Y:S04]  /*3b390*/  LDL.LU.64 R126, [R1+0x10f0] ;  /* 0x0010f000017e7983 */ /* 0x000f280000300a00 */
[----:B------:R-:W4:Y:S04]  /*3b3a0*/  LDL.LU.64 R124, [R1+0x10e8] ;  /* 0x0010e800017c7983 */ /* 0x000f280000300a00 */
[----:B------:R-:W4:Y:S04]  /*3b3b0*/  LDL.LU.64 R122, [R1+0x10e0] ;  /* 0x0010e000017a7983 */ /* 0x000f280000300a00 */
        /* <DEDUP_REMOVED lines=60> */
[----:B------:R-:W-:-:S03]  /*3b780*/  IMAD.MOV.U32 R62, RZ, RZ, R142 ;  /* 0x000000ffff3e7224 */ /* 0x000fc600078e008e */
        /* <DEDUP_REMOVED lines=38> */
[----:B--2---:R-:W-:-:S02]  /*3b9f0*/  FSETP.GEU.AND P5, PT, R173, -126, PT ;  /* 0xc2fc0000ad00780b */ /* 0x004fc40003fae000 */
[----:B------:R-:W-:-:S11]  /*3ba00*/  FSETP.GEU.AND P4, PT, R172, -126, PT ;  /* 0xc2fc0000ac00780b */ /* 0x000fd60003f8e000 */
[----:B------:R-:W-:Y:S02]  /*3ba10*/  @!P5 FMUL R173, R173, 0.5 ;  /* 0x3f000000adadd820 */ /* 0x000fe40000400000 */
[----:B------:R-:W-:Y:S02]  /*3ba20*/  @!P4 FMUL R172, R172, 0.5 ;  /* 0x3f000000acacc820 */ /* 0x000fe40000400000 */
[----:B------:R-:W1:Y:S08]  /*3ba30*/  MUFU.EX2 R42, R173 ;  /* 0x000000ad002a7308 */ /* 0x000e700000000800 */
[----:B------:R-:W2:Y:S01]  /*3ba40*/  MUFU.EX2 R41, R172 ;  /* 0x000000ac00297308 */ /* 0x000ea20000000800 */
[----:B---3--:R-:W-:Y:S01]  /*3ba50*/  FSETP.GEU.AND P6, PT, R171, -126, PT ;  /* 0xc2fc0000ab00780b */ /* 0x008fe20003fce000 */
        /* <DEDUP_REMOVED lines=10> */
[----:B----4-:R-:W-:Y:S04]  /*3bb00*/  STL.64 [R1+0xc90], R150 ;  /* 0x000c909601007387 */ /* 0x010fe80000100a00 */
[----:B------:R-:W-:Y:S04]  /*3bb10*/  STL.64 [R1+0xc88], R148 ;  /* 0x000c889401007387 */ /* 0x000fe80000100a00 */
[----:B------:R-:W-:Y:S01]  /*3bb20*/  STL.64 [R1+0xc80], R146 ;  /* 0x000c809201007387 */ /* 0x000fe20000100a00 */
[----:B-1----:R-:W-:-:S03]  /*3bb30*/  @!P6 FMUL R40, R40, R40 ;  /* 0x000000282828e220 */ /* 0x002fc60000400000 */
[----:B------:R-:W-:Y:S01]  /*3bb40*/  STL.64 [R1+0xc78], R144 ;  /* 0x000c789001007387 */ /* 0x000fe20000100a00 */
[----:B------:R-:W-:-:S03]  /*3bb50*/  FSETP.GEU.AND P6, PT, R123, -126, PT ;  /* 0xc2fc00007b00780b */ /* 0x000fc60003fce000 */
[----:B------:R-:W-:Y:S01]  /*3bb60*/  STL [R1+0xc70], R143 ;  /* 0x000c708f01007387 */ /* 0x000fe20000100800 */
[----:B--2---:R-:W-:-:S03]  /*3bb70*/  @!P5 FMUL R39, R39, R39 ;  /* 0x000000272727d220 */ /* 0x004fc60000400000 */
[----:B------:R-:W-:Y:S01]  /*3bb80*/  STL.64 [R1+0xc68], R140 ;  /* 0x000c688c01007387 */ /* 0x000fe20000100a00 */
[----:B---3--:R-:W-:-:S03]  /*3bb90*/  @!P4 FMUL R38, R38, R38 ;  /* 0x000000262626c220 */ /* 0x008fc60000400000 */
[----:B------:R-:W-:Y:S01]  /*3bba0*/  STL.64 [R1+0xc60], R138 ;  /* 0x000c608a01007387 */ /* 0x000fe20000100a00 */
[----:B------:R-:W-:-:S03]  /*3bbb0*/  FSETP.GEU.AND P5, PT, R126, -126, PT ;  /* 0xc2fc00007e00780b */ /* 0x000fc60003fae000 */
[----:B------:R-:W-:Y:S01]  /*3bbc0*/  STL.64 [R1+0xc58], R136 ;  /* 0x000c588801007387 */ /* 0x000fe20000100a00 */
[----:B------:R-:W-:-:S03]  /*3bbd0*/  FSETP.GEU.AND P4, PT, R127, -126, PT ;  /* 0xc2fc00007f00780b */ /* 0x000fc60003f8e000 */
        /* <DEDUP_REMOVED lines=8> */
[----:B------:R3:W-:Y:S01]  /*3bc60*/  STL.64 [R1+0xc10], R116 ;  /* 0x000c107401007387 */ /* 0x0007e20000100a00 */
[----:B------:R-:W-:-:S03]  /*3bc70*/  @!P6 FMUL R123, R123, 0.5 ;  /* 0x3f0000007b7be820 */ /* 0x000fc60000400000 */
[----:B------:R4:W-:Y:S04]  /*3bc80*/  STL [R1+0xc08], R115 ;  /* 0x000c087301007387 */ /* 0x0009e80000100800 */
[----:B------:R4:W-:Y:S01]  /*3bc90*/  STL.64 [R1+0xc00], R112 ;  /* 0x000c007001007387 */ /* 0x0009e20000100a00 */
[----:B------:R-:W-:-:S03]  /*3bca0*/  @!P5 FMUL R126, R126, 0.5 ;  /* 0x3f0000007e7ed820 */ /* 0x000fc60000400000 */
[----:B------:R4:W-:Y:S01]  /*3bcb0*/  STL [R1+0xbf8], R110 ;  /* 0x000bf86e01007387 */ /* 0x0009e20000100800 */
[----:B------:R-:W-:-:S03]  /*3bcc0*/  @!P4 FMUL R127, R127, 0.5 ;  /* 0x3f0000007f7fc820 */ /* 0x000fc60000400000 */
[----:B------:R4:W-:Y:S01]  /*3bcd0*/  STL.64 [R1+0xbf0], R108 ;  /* 0x000bf06c01007387 */ /* 0x0009e20000100a00 */
[----:B------:R2:W4:Y:S03]  /*3bce0*/  MUFU.EX2 R37, R123 ;  /* 0x0000007b00257308 */ /* 0x0005260000000800 */
[----:B------:R4:W-:Y:S01]  /*3bcf0*/  STL [R1+0xbe8], R107 ;  /* 0x000be86b01007387 */ /* 0x0009e20000100800 */
[----:B-1----:R-:W-:Y:S01]  /*3bd00*/  IMAD.MOV.U32 R120, RZ, RZ, R169 ;  /* 0x000000ffff787224 */ /* 0x002fe200078e00a9 */
[----:B------:R-:W-:Y:S02]  /*3bd10*/  MOV R121, R168 ;  /* 0x000000a800797202 */ /* 0x000fe40000000f00 */
[----:B------:R1:W-:Y:S01]  /*3bd20*/  STL.64 [R1+0xbe0], R104 ;  /* 0x000be06801007387 */ /* 0x0003e20000100a00 */
[----:B------:R-:W-:Y:S01]  /*3bd30*/  IMAD.MOV.U32 R122, RZ, RZ, R167 ;  /* 0x000000ffff7a7224 */ /* 0x000fe200078e00a7 */
[----:B--2---:R-:W-:-:S02]  /*3bd40*/  MOV R123, R166 ;  /* 0x000000a6007b7202 */ /* 0x004fc40000000f00 */
[----:B------:R2:W-:Y:S01]  /*3bd50*/  STL [R1+0xbd8], R102 ;  /* 0x000bd86601007387 */ /* 0x0005e20000100800 */
[----:B------:R3:W2:Y:S01]  /*3bd60*/  MUFU.EX2 R36, R126 ;  /* 0x0000007e00247308 */ /* 0x0006a20000000800 */
[----:B------:R-:W-:Y:S02]  /*3bd70*/  IMAD.MOV.U32 R124, RZ, RZ, R165 ;  /* 0x000000ffff7c7224 */ /* 0x000fe400078e00a5 */
[----:B------:R2:W-:Y:S01]  /*3bd80*/  STL.64 [R1+0xbd0], R100 ;  /* 0x000bd06401007387 */ /* 0x0005e20000100a00 */
[----:B------:R-:W-:-:S03]  /*3bd90*/  MOV R125, R164 ;  /* 0x000000a4007d7202 */ /* 0x000fc60000000f00 */
[----:B------:R2:W-:Y:S01]  /*3bda0*/  STL [R1+0xbc8], R99 ;  /* 0x000bc86301007387 */ /* 0x0005e20000100800 */
[----:B------:R1:W2:Y:S01]  /*3bdb0*/  MUFU.EX2 R35, R127 ;  /* 0x0000007f00237308 */ /* 0x0002a20000000800 */
[----:B---3--:R-:W-:Y:S02]  /*3bdc0*/  IMAD.MOV.U32 R126, RZ, RZ, R163 ;  /* 0x000000ffff7e7224 */ /* 0x008fe400078e00a3 */
[----:B------:R3:W-:Y:S01]  /*3bdd0*/  STL.64 [R1+0xbc0], R96 ;  /* 0x000bc06001007387 */ /* 0x0007e20000100a00 */
[----:B------:R-:W-:Y:S01]  /*3bde0*/  IMAD.MOV.U32 R128, RZ, RZ, R161 ;  /* 0x000000ffff807224 */ /* 0x000fe200078e00a1 */
[----:B------:R-:W-:Y:S02]  /*3bdf0*/  MOV R129, R160 ;  /* 0x000000a000817202 */ /* 0x000fe40000000f00 */
[----:B------:R3:W-:Y:S01]  /*3be00*/  STL [R1+0xbb8], R94 ;  /* 0x000bb85e01007387 */ /* 0x0007e20000100800 */
[----:B-1----:R-:W-:Y:S01]  /*3be10*/  MOV R127, R162 ;  /* 0x000000a2007f7202 */ /* 0x002fe20000000f00 */
[----:B------:R-:W-:-:S02]  /*3be20*/  IMAD.MOV.U32 R130, RZ, RZ, R159 ;  /* 0x000000ffff827224 */ /* 0x000fc400078e009f */
[----:B------:R1:W-:Y:S01]  /*3be30*/  STL.64 [R1+0xbb0], R92 ;  /* 0x000bb05c01007387 */ /* 0x0003e20000100a00 */
        /* <DEDUP_REMOVED lines=40> */
[----:B------:R-:W-:-:S05]  /*3c0c0*/  MOV R171, R0 ;  /* 0x0000000000ab7202 */ /* 0x000fca0000000f00 */
        /* <DEDUP_REMOVED lines=18> */
[----:B------:R-:W-:-:S03]  /*3c1f0*/  MOV R118, R174 ;  /* 0x000000ae00767202 */ /* 0x000fc60000000f00 */
[----:B------:R-:W-:Y:S01]  /*3c200*/  STL.64 [R1+0x1040], R134 ;  /* 0x0010408601007387 */ /* 0x000fe20000100a00 */
[----:B------:R-:W-:-:S03]  /*3c210*/  MOV R116, R176 ;  /* 0x000000b000747202 */ /* 0x000fc60000000f00 */
[----:B------:R-:W-:Y:S01]  /*3c220*/  STL.64 [R1+0x1038], R132 ;  /* 0x0010388401007387 */ /* 0x000fe20000100a00 */
[----:B------:R-:W-:-:S03]  /*3c230*/  IMAD.MOV.U32 R117, RZ, RZ, R175 ;  /* 0x000000ffff757224 */ /* 0x000fc600078e00af */
[----:B------:R-:W-:Y:S01]  /*3c240*/  STL.64 [R1+0x1030], R130 ;  /* 0x0010308201007387 */ /* 0x000fe20000100a00 */
[----:B----4-:R-:W-:-:S03]  /*3c250*/  IMAD.MOV.U32 R115, RZ, RZ, R177 ;  /* 0x000000ffff737224 */ /* 0x010fc600078e00b1 */
[----:B------:R-:W-:Y:S01]  /*3c260*/  STL.64 [R1+0x1028], R128 ;  /* 0x0010288001007387 */ /* 0x000fe20000100a00 */
[----:B------:R-:W-:Y:S01]  /*3c270*/  IMAD.MOV.U32 R112, RZ, RZ, R179 ;  /* 0x000000ffff707224 */ /* 0x000fe200078e00b3 */
[----:B------:R-:W-:Y:S02]  /*3c280*/  MOV R113, R178 ;  /* 0x000000b200717202 */ /* 0x000fe40000000f00 */
[----:B------:R-:W-:Y:S01]  /*3c290*/  STL.64 [R1+0x1020], R126 ;  /* 0x0010207e01007387 */ /* 0x000fe20000100a00 */
[----:B------:R-:W-:-:S03]  /*3c2a0*/  MOV R110, R180 ;  /* 0x000000b4006e7202 */ /* 0x000fc60000000f00 */
[----:B------:R-:W-:Y:S01]  /*3c2b0*/  STL.64 [R1+0x1018], R124 ;  /* 0x0010187c01007387 */ /* 0x000fe20000100a00 */
[----:B------:R-:W-:Y:S01]  /*3c2c0*/  MOV R108, R182 ;  /* 0x000000b6006c7202 */ /* 0x000fe20000000f00 */
[----:B------:R-:W-:Y:S02]  /*3c2d0*/  IMAD.MOV.U32 R109, RZ, RZ, R181 ;  /* 0x000000ffff6d7224 */ /* 0x000fe400078e00b5 */
[----:B------:R-:W-:Y:S01]  /*3c2e0*/  STL.64 [R1+0x1010], R122 ;  /* 0x0010107a01007387 */ /* 0x000fe20000100a00 */
[----:B------:R-:W-:-:S03]  /*3c2f0*/  IMAD.MOV.U32 R107, RZ, RZ, R183 ;  /* 0x000000ffff6b7224 */ /* 0x000fc600078e00b7 */
[----:B------:R-:W-:Y:S01]  /*3c300*/  STL.64 [R1+0x1008], R120 ;  /* 0x0010087801007387 */ /* 0x000fe20000100a00 */
[----:B------:R-:W-:Y:S01]  /*3c310*/  IMAD.MOV.U32 R104, RZ, RZ, R185 ;  /* 0x000000ffff687224 */ /* 0x000fe200078e00b9 */
[----:B------:R-:W-:Y:S02]  /*3c320*/  MOV R105, R184 ;  /* 0x000000b800697202 */ /* 0x000fe40000000f00 */
[----:B------:R-:W-:Y:S01]  /*3c330*/  STL.64 [R1+0x1000], R118 ;  /* 0x0010007601007387 */ /* 0x000fe20000100a00 */
[----:B--2---:R-:W-:-:S03]  /*3c340*/  MOV R102, R186 ;  /* 0x000000ba00667202 */ /* 0x004fc60000000f00 */
[----:B------:R-:W-:Y:S01]  /*3c350*/  STL.64 [R1+0xff8], R116 ;  /* 0x000ff87401007387 */ /* 0x000fe20000100a00 */
[----:B------:R-:W-:Y:S01]  /*3c360*/  MOV R100, R188 ;  /* 0x000000bc00647202 */ /* 0x000fe20000000f00 */
[----:B------:R-:W-:Y:S02]  /*3c370*/  IMAD.MOV.U32 R101, RZ, RZ, R187 ;  /* 0x000000ffff657224 */ /* 0x000fe400078e00bb */
[----:B------:R-:W-:Y:S01]  /*3c380*/  STL.64 [R1+0xff0], R114 ;  /* 0x000ff07201007387 */ /* 0x000fe20000100a00 */
[----:B------:R-:W-:-:S03]  /*3c390*/  IMAD.MOV.U32 R99, RZ, RZ, R189 ;  /* 0x000000ffff637224 */ /* 0x000fc600078e00bd */
[----:B------:R-:W-:Y:S01]  /*3c3a0*/  STL.64 [R1+0xfe8], R112 ;  /* 0x000fe87001007387 */ /* 0x000fe20000100a00 */
[----:B---3--:R-:W-:Y:S01]  /*3c3b0*/  IMAD.MOV.U32 R96, RZ, RZ, R191 ;  /* 0x000000ffff607224 */ /* 0x008fe200078e00bf */
[----:B------:R-:W-:Y:S02]  /*3c3c0*/  MOV R97, R190 ;  /* 0x000000be00617202 */ /* 0x000fe40000000f00 */
[----:B------:R-:W-:Y:S01]  /*3c3d0*/  STL.64 [R1+0xfe0], R110 ;  /* 0x000fe06e01007387 */ /* 0x000fe20000100a00 */
[----:B------:R-:W-:-:S03]  /*3c3e0*/  MOV R94, R192 ;  /* 0x000000c0005e7202 */ /* 0x000fc60000000f00 */
[----:B------:R-:W-:Y:S01]  /*3c3f0*/  STL.64 [R1+0xfd8], R108 ;  /* 0x000fd86c01007387 */ /* 0x000fe20000100a00 */
[----:B-1----:R-:W-:Y:S01]  /*3c400*/  MOV R92, R194 ;  /* 0x000000c2005c7202 */ /* 0x002fe20000000f00 */
[----:B------:R-:W-:Y:S02]  /*3c410*/  IMAD.MOV.U32 R93, RZ, RZ, R193 ;  /* 0x000000ffff5d7224 */ /* 0x000fe400078e00c1 */
        /* <DEDUP_REMOVED lines=96> */
[----:B------:R-:W-:-:S02]  /*3ca20*/  VIADD R4, R3, 0x600 ;  /* 0x0000060003047836 */ /* 0x000fc40000000000 */
[----:B------:R-:W-:Y:S01]  /*3ca30*/  @!P6 FMUL R37, R37, R37 ;  /* 0x000000252525e220 */ /* 0x000fe20000400000 */
[----:B------:R-:W-:Y:S01]  /*3ca40*/  @!P5 FMUL R36, R36, R36 ;  /* 0x000000242424d220 */ /* 0x000fe20000400000 */
[----:B------:R-:W-:Y:S01]  /*3ca50*/  @!P4 FMUL R35, R35, R35 ;  /* 0x000000232323c220 */ /* 0x000fe20000400000 */
[----:B------:R-:W-:Y:S02]  /*3ca60*/  R2UR UR6, R4 ;  /* 0x00000000040672ca */ /* 0x000fe400000e0000 */
[----:B------:R-:W-:Y:S02]  /*3ca70*/  F2FP.F16.F32.PACK_AB R24, R41, R42 ;  /* 0x0000002a2918723e */ /* 0x000fe400000000ff */
[----:B------:R-:W-:Y:S02]  /*3ca80*/  F2FP.F16.F32.PACK_AB R26, R39, R40 ;  /* 0x00000028271a723e */ /* 0x000fe400000000ff */
[----:B------:R-:W-:Y:S02]  /*3ca90*/  F2FP.F16.F32.PACK_AB R25, R37, R38 ;  /* 0x000000262519723e */ /* 0x000fe400000000ff */
        /* <DEDUP_REMOVED lines=9> */
[----:B------:R1:W-:Y:S01]  /*3cb30*/  STL [R1+0x908], R35 ;  /* 0x0009082301007387 */ /* 0x0003e20000100800 */
[----:B--2---:R-:W-:-:S06]  /*3cb40*/  WARPGROUP.ARRIVE ;  /* 0x00000000000079c5 */ /* 0x004fcc0000000000 */
[----:B------:R-:W-:Y:S03]  /*3cb50*/  HGMMA.64x256x16.F32 R44, R24, gdesc[UR4].tnspB, R44, gsb0 ;  /* 0x43e00004182c7df0 */ /* 0x000fe6000800082c */
[----:B------:R-:W-:Y:S02]  /*3cb60*/  WARPGROUP.DEPBAR.LE gsb0, 0x0 ;  /* 0x00008000000079c5 */ /* 0x000fe40000010000 */
        /* <DEDUP_REMOVED lines=33> */
[----:B-1----:R-:W-:Y:S01]  /*3cd80*/  MOV R35, R150 ;  /* 0x0000009600237202 */ /* 0x002fe20000000f00 */
        /* <DEDUP_REMOVED lines=272> */
[----:B------:R-:W3:Y:S01]  /*3de90*/  LDL.LU R183, [R1+0xe88] ;  /* 0x000e880001b77983 */ /* 0x000ee20000300800 */
[----:B------:R-:W-:-:S03]  /*3dea0*/  MOV R76, R178 ;  /* 0x000000b2004c7202 */ /* 0x000fc60000000f00 */
[----:B------:R-:W3:Y:S04]  /*3deb0*/  LDL.LU R175, [R1+0xe84] ;  /* 0x000e840001af7983 */ /* 0x000ee80000300800 */
[----:B------:R-:W4:Y:S04]  /*3dec0*/  LDL.LU R176, [R1+0xe80] ;  /* 0x000e800001b07983 */ /* 0x000f280000300800 */
[----:B------:R-:W3:Y:S04]  /*3ded0*/  LDL.LU R177, [R1+0xe7c] ;  /* 0x000e7c0001b17983 */ /* 0x000ee80000300800 */
[----:B------:R-:W4:Y:S01]  /*3dee0*/  LDL.LU R178, [R1+0xe78] ;  /* 0x000e780001b27983 */ /* 0x000f220000300800 */
[----:B------:R-:W-:Y:S01]  /*3def0*/  MOV R144, R33 ;  /* 0x0000002100907202 */ /* 0x000fe20000000f00 */
[----:B------:R-:W-:Y:S01]  /*3df00*/  IMAD.MOV.U32 R143, RZ, RZ, R34 ;  /* 0x000000ffff8f7224 */ /* 0x000fe200078e0022 */
[----:B------:R-:W-:Y:S01]  /*3df10*/  MOV R146, R31 ;  /* 0x0000001f00927202 */ /* 0x000fe20000000f00 */
[----:B------:R-:W-:-:S02]  /*3df20*/  IMAD.MOV.U32 R145, RZ, RZ, R32 ;  /* 0x000000ffff917224 */ /* 0x000fc400078e0020 */
[----:B--2---:R-:W-:Y:S01]  /*3df30*/  IMAD.MOV.U32 R77, RZ, RZ, R4 ;  /* 0x000000ffff4d7224 */ /* 0x004fe200078e0004 */
        /* <DEDUP_REMOVED lines=327> */
[----:B------:R-:W3:Y:S04]  /*3f3b0*/  LDL.LU.64 R148, [R1+0xc88] ;  /* 0x000c880001947983 */ /* 0x000ee80000300a00 */
        /* <DEDUP_REMOVED lines=26> */
[----:B------:R-:W4:Y:S01]  /*3f560*/  LDL.LU.64 R92, [R1+0xbb0] ;  /* 0x000bb000015c7983 */ /* 0x000f220000300a00 */
[----:B------:R-:W-:-:S13]  /*3f570*/  FSETP.GEU.AND P4, PT, R182, -126, PT ;  /* 0xc2fc0000b600780b */ /* 0x000fda0003f8e000 */
[----:B------:R-:W-:-:S04]  /*3f580*/  @!P4 FMUL R182, R182, 0.5 ;  /* 0x3f000000b6b6c820 */ /* 0x000fc80000400000 */
[----:B------:R-:W1:Y:S01]  /*3f590*/  MUFU.EX2 R21, R182 ;  /* 0x000000b600157308 */ /* 0x000e620000000800 */
[----:B------:R-:W-:Y:S04]  /*3f5a0*/  STL [R1+0xba8], R194 ;  /* 0x000ba8c201007387 */ /* 0x000fe80000100800 */
[----:B------:R-:W-:Y:S04]  /*3f5b0*/  STL.64 [R1+0xba0], R188 ;  /* 0x000ba0bc01007387 */ /* 0x000fe80000100a00 */
[----:B------:R-:W-:Y:S04]  /*3f5c0*/  STL.64 [R1+0xb98], R186 ;  /* 0x000b98ba01007387 */ /* 0x000fe80000100a00 */
[----:B------:R-:W-:Y:S01]  /*3f5d0*/  STL.64 [R1+0xb90], R184 ;  /* 0x000b90b801007387 */ /* 0x000fe20000100a00 */
[----:B-1----:R-:W-:Y:S01]  /*3f5e0*/  @!P4 FMUL R21, R21, R21 ;  /* 0x000000151515c220 */ /* 0x002fe20000400000 */
[----:B------:R-:W-:-:S02]  /*3f5f0*/  FSETP.GEU.AND P4, PT, R18, -126, PT ;  /* 0xc2fc00001200780b */ /* 0x000fc40003f8e000 */
[----:B------:R-:W-:Y:S04]  /*3f600*/  STL [R1+0xb8c], R179 ;  /* 0x000b8cb301007387 */ /* 0x000fe80000100800 */
[----:B------:R-:W-:Y:S07]  /*3f610*/  STL [R1+0xb88], R174 ;  /* 0x000b88ae01007387 */ /* 0x000fee0000100800 */
[----:B------:R-:W-:Y:S01]  /*3f620*/  @!P4 FMUL R18, R18, 0.5 ;  /* 0x3f0000001212c820 */ /* 0x000fe20000400000 */
[----:B------:R-:W-:-:S05]  /*3f630*/  FSETP.GEU.AND P5, PT, R183, -126, PT ;  /* 0xc2fc0000b700780b */ /* 0x000fca0003fae000 */
[----:B------:R-:W1:Y:S08]  /*3f640*/  MUFU.EX2 R18, R18 ;  /* 0x0000001200127308 */ /* 0x000e700000000800 */
[----:B------:R-:W-:-:S04]  /*3f650*/  @!P5 FMUL R183, R183, 0.5 ;  /* 0x3f000000b7b7d820 */ /* 0x000fc80000400000 */
[----:B------:R-:W1:Y:S02]  /*3f660*/  MUFU.EX2 R22, R183 ;  /* 0x000000b700167308 */ /* 0x000e640000000800 */
[----:B-1----:R-:W-:Y:S01]  /*3f670*/  @!P4 FMUL R18, R18, R18 ;  /* 0x000000121212c220 */ /* 0x002fe20000400000 */
[----:B------:R-:W-:Y:S01]  /*3f680*/  FSETP.GEU.AND P6, PT, R181, -126, PT ;  /* 0xc2fc0000b500780b */ /* 0x000fe20003fce000 */
[----:B------:R-:W-:Y:S01]  /*3f690*/  @!P5 FMUL R22, R22, R22 ;  /* 0x000000161616d220 */ /* 0x000fe20000400000 */
[----:B------:R-:W-:-:S11]  /*3f6a0*/  FSETP.GEU.AND P5, PT, R180, -126, PT ;  /* 0xc2fc0000b400780b */ /* 0x000fd60003fae000 */
[----:B------:R-:W-:-:S04]  /*3f6b0*/  @!P6 FMUL R181, R181, 0.5 ;  /* 0x3f000000b5b5e820 */ /* 0x000fc80000400000 */
[----:B------:R-:W1:Y:S01]  /*3f6c0*/  MUFU.EX2 R20, R181 ;  /* 0x000000b500147308 */ /* 0x000e620000000800 */
[----:B------:R-:W-:-:S07]  /*3f6d0*/  @!P5 FMUL R180, R180, 0.5 ;  /* 0x3f000000b4b4d820 */ /* 0x000fce0000400000 */
[----:B------:R-:W1:Y:S01]  /*3f6e0*/  MUFU.EX2 R19, R180 ;  /* 0x000000b400137308 */ /* 0x000e620000000800 */
[----:B--2---:R-:W-:Y:S04]  /*3f6f0*/  STL.64 [R1+0xb80], R150 ;  /* 0x000b809601007387 */ /* 0x004fe80000100a00 */
[----:B---3--:R-:W-:Y:S04]  /*3f700*/  STL.64 [R1+0xb78], R148 ;  /* 0x000b789401007387 */ /* 0x008fe80000100a00 */
[----:B----4-:R-:W-:Y:S04]  /*3f710*/  STL.64 [R1+0xb70], R146 ;  /* 0x000b709201007387 */ /* 0x010fe80000100a00 */
        /* <DEDUP_REMOVED lines=24> */
[----:B------:R2:W-:Y:S01]  /*3f8a0*/  STL.64 [R1+0xaa8], R92 ;  /* 0x000aa85c01007387 */ /* 0x0005e20000100a00 */
[----:B------:R-:W-:-:S03]  /*3f8b0*/  FSETP.GEU.AND P4, PT, R143, -126, PT ;  /* 0xc2fc00008f00780b */ /* 0x000fc60003f8e000 */
        /* <DEDUP_REMOVED lines=16> */
[----:B------:R-:W-:-:S03]  /*3f9c0*/  @!P4 FMUL R143, R143, 0.5 ;  /* 0x3f0000008f8fc820 */ /* 0x000fc60000400000 */
[----:B------:R-:W2:Y:S04]  /*3f9d0*/  LDL.LU.64 R124, [R1+0x280] ;  /* 0x00028000017c7983 */ /* 0x000ea80000300a00 */
[----:B------:R-:W2:Y:S04]  /*3f9e0*/  LDL.LU.64 R126, [R1+0x288] ;  /* 0x00028800017e7983 */ /* 0x000ea80000300a00 */
[----:B------:R-:W2:Y:S04]  /*3f9f0*/  LDL.LU.64 R128, [R1+0x290] ;  /* 0x0002900001807983 */ /* 0x000ea80000300a00 */
[----:B------:R-:W2:Y:S04]  /*3fa00*/  LDL.LU.64 R130, [R1+0x298] ;  /* 0x0002980001827983 */ /* 0x000ea80000300a00 */
[----:B------:R-:W2:Y:S01]  /*3fa10*/  LDL.LU.64 R132, [R1+0x2a0] ;  /* 0x0002a00001847983 */ /* 0x000ea20000300a00 */
[----:B------:R3:W4:Y:S03]  /*3fa20*/  MUFU.EX2 R15, R143 ;  /* 0x0000008f000f7308 */ /* 0x0007260000000800 */
[----:B------:R-:W2:Y:S04]  /*3fa30*/  LDL.LU.64 R134, [R1+0x2a8] ;  /* 0x0002a80001867983 */ /* 0x000ea80000300a00 */
[----:B------:R-:W2:Y:S04]  /*3fa40*/  LDL.LU.64 R136, [R1+0x2b0] ;  /* 0x0002b00001887983 */ /* 0x000ea80000300a00 */
[----:B------:R-:W2:Y:S04]  /*3fa50*/  LDL.LU.64 R138, [R1+0x2b8] ;  /* 0x0002b800018a7983 */ /* 0x000ea80000300a00 */
[----:B------:R-:W2:Y:S04]  /*3fa60*/  LDL.LU.64 R140, [R1+0x2c0] ;  /* 0x0002c000018c7983 */ /* 0x000ea80000300a00 */
[----:B---3--:R-:W2:Y:S04]  /*3fa70*/  LDL.LU.64 R142, [R1+0x2c8] ;  /* 0x0002c800018e7983 */ /* 0x008ea80000300a00 */
        /* <DEDUP_REMOVED lines=38> */
[----:B-1----:R-:W-:Y:S01]  /*3fce0*/  @!P6 FMUL R20, R20, R20 ;  /* 0x000000141414e220 */ /* 0x002fe20000400000 */
[----:B------:R-:W-:Y:S01]  /*3fcf0*/  @!P5 FMUL R19, R19, R19 ;  /* 0x000000131313d220 */ /* 0x000fe20000400000 */
[----:B------:R-:W-:-:S02]  /*3fd00*/  FSETP.GEU.AND P6, PT, R17, -126, PT ;  /* 0xc2fc00001100780b */ /* 0x000fc40003fce000 */
[----:B------:R-:W-:-:S11]  /*3fd10*/  FSETP.GEU.AND P5, PT, R16, -126, PT ;  /* 0xc2fc00001000780b */ /* 0x000fd60003fae000 */
[----:B------:R-:W-:Y:S02]  /*3fd20*/  @!P6 FMUL R17, R17, 0.5 ;  /* 0x3f0000001111e820 */ /* 0x000fe40000400000 */
[----:B------:R-:W-:-:S04]  /*3fd30*/  @!P5 FMUL R16, R16, 0.5 ;  /* 0x3f0000001010d820 */ /* 0x000fc80000400000 */
[----:B------:R-:W1:Y:S08]  /*3fd40*/  MUFU.EX2 R17, R17 ;  /* 0x0000001100117308 */ /* 0x000e700000000800 */
[----:B------:R-:W3:Y:S01]  /*3fd50*/  MUFU.EX2 R16, R16 ;  /* 0x0000001000107308 */ /* 0x000ee20000000800 */
[----:B------:R-:W-:Y:S01]  /*3fd60*/  IADD3 R4, R3, 0x700, RZ ;  /* 0x0000070003047810 */ /* 0x000fe20007ffe0ff */
[----:B----4-:R-:W-:-:S03]  /*3fd70*/  @!P4 FMUL R15, R15, R15 ;  /* 0x0000000f0f0fc220 */ /* 0x010fc60000400000 */
[----:B------:R-:W-:Y:S01]  /*3fd80*/  R2UR UR6, R4 ;  /* 0x00000000040672ca */ /* 0x000fe200000e0000 */
[----:B-1----:R-:W-:Y:S01]  /*3fd90*/  @!P6 FMUL R17, R17, R17 ;  /* 0x000000111111e220 */ /* 0x002fe20000400000 */
[----:B------:R-:W-:Y:S02]  /*3fda0*/  F2FP.F16.F32.PACK_AB R24, R21, R22 ;  /* 0x000000161518723e */ /* 0x000fe400000000ff */
[----:B------:R-:W-:Y:S01]  /*3fdb0*/  F2FP.F16.F32.PACK_AB R26, R19, R20 ;  /* 0x00000014131a723e */ /* 0x000fe200000000ff */
[----:B---3--:R-:W-:Y:S01]  /*3fdc0*/  @!P5 FMUL R16, R16, R16 ;  /* 0x000000101010d220 */ /* 0x008fe20000400000 */
        /* <DEDUP_REMOVED lines=29> */
[----:B------:R-:W-:Y:S01]  /*3ffa0*/  MOV R250, R186 ;  /* 0x000000ba00fa7202 */ /* 0x000fe20000000f00 */
[----:B------:R-:W-:Y:S02]  /*3ffb0*/  IMAD.MOV.U32 R249, RZ, RZ, R187 ;  /* 0x000000fffff97224 */ /* 0x000fe400078e00bb */
[----:B------:R1:W-:Y:S01]  /*3ffc0*/  STL [R1+0x260], R116 ;  /* 0x0002607401007387 */ /* 0x0003e20000100800 */
[----:B------:R-:W-:Y:S01]  /*3ffd0*/  MOV R252, R184 ;  /* 0x000000b800fc7202 */ /* 0x000fe20000000f00 */
[----:B------:R-:W-:Y:S02]  /*3ffe0*/  IMAD.MOV.U32 R251, RZ, RZ, R185 ;  /* 0x000000fffffb7224 */ /* 0x000fe400078e00b9 */
[----:B------:R-:W2:Y:S01]  /*3fff0*/  LDL.LU R194, [R1+0xba8] ;  /* 0x000ba80001c27983 */ /* 0x000ea20000300800 */
[----:B------:R-:W-:-:S03]  /*40000*/  IMAD.MOV.U32 R91, RZ, RZ, R179 ;  /* 0x000000ffff5b7224 */ /* 0x000fc600078e00b3 */
[----:B------:R-:W3:Y:S01]  /*40010*/  LDL.LU.64 R188, [R1+0xba0] ;  /* 0x000ba00001bc7983 */ /* 0x000ee20000300a00 */
[----:B------:R-:W-:-:S03]  /*40020*/  MOV R79, R174 ;  /* 0x000000ae004f7202 */ /* 0x000fc60000000f00 */
[----:B------:R-:W4:Y:S01]  /*40030*/  LDL.LU.64 R186, [R1+0xb98] ;  /* 0x000b980001ba7983 */ /* 0x000f220000300a00 */
[----:B------:R-:W-:Y:S01]  /*40040*/  MOV R59, R150 ;  /* 0x00000096003b7202 */ /* 0x000fe20000000f00 */
[----:B------:R-:W-:Y:S02]  /*40050*/  IMAD.MOV.U32 R62, RZ, RZ, R151 ;  /* 0x000000ffff3e7224 */ /* 0x000fe400078e0097 */
[----:B------:R-:W4:Y:S01]  /*40060*/  LDL.LU.64 R184, [R1+0xb90] ;  /* 0x000b900001b87983 */ /* 0x000f220000300a00 */
[----:B------:R-:W-:Y:S01]  /*40070*/  MOV R57, R148 ;  /* 0x0000009400397202 */ /* 0x000fe20000000f00 */
[----:B------:R-:W-:Y:S02]  /*40080*/  IMAD.MOV.U32 R60, RZ, RZ, R149 ;  /* 0x000000ffff3c7224 */ /* 0x000fe400078e0095 */
[----:B------:R-:W4:Y:S01]  /*40090*/  LDL.LU R179, [R1+0xb8c] ;  /* 0x000b8c0001b37983 */ /* 0x000f220000300800 */
[----:B------:R-:W-:Y:S01]  /*400a0*/  MOV R55, R146 ;  /* 0x0000009200377202 */ /* 0x000fe20000000f00 */
[----:B------:R-:W-:-:S02]  /*400b0*/  IMAD.MOV.U32 R58, RZ, RZ, R147 ;  /* 0x000000ffff3a7224 */ /* 0x000fc400078e0093 */
[----:B------:R-:W4:Y:S01]  /*400c0*/  LDL.LU R174, [R1+0xb88] ;  /* 0x000b880001ae7983 */ /* 0x000f220000300800 */
        /* <DEDUP_REMOVED lines=26> */
[----:B------:R-:W4:Y:S04]  /*40270*/  LDL.LU.64 R132, [R1+0xb40] ;  /* 0x000b400001847983 */ /* 0x000f280000300a00 */
[----:B------:R-:W4:Y:S04]  /*40280*/  LDL.LU.64 R130, [R1+0xb38] ;  /* 0x000b380001827983 */ /* 0x000f280000300a00 */
[----:B------:R-:W4:Y:S04]  /*40290*/  LDL.LU.64 R128, [R1+0xb30] ;  /* 0x000b300001807983 */ /* 0x000f280000300a00 */
[----:B------:R-:W4:Y:S01]  /*402a0*/  LDL.LU.64 R124, [R1+0xb28] ;  /* 0x000b2800017c7983 */ /* 0x000f220000300a00 */
[----:B------:R-:W-:Y:S01]  /*402b0*/  MOV R31, R122 ;  /* 0x0000007a001f7202 */ /* 0x000fe20000000f00 */
[----:B------:R-:W-:Y:S01]  /*402c0*/  IMAD.MOV.U32 R32, RZ, RZ, R121 ;  /* 0x000000ffff207224 */ /* 0x000fe200078e0079 */
[----:B------:R-:W-:Y:S01]  /*402d0*/  MOV R29, R120 ;  /* 0x00000078001d7202 */ /* 0x000fe20000000f00 */
[----:B------:R-:W4:Y:S01]  /*402e0*/  LDL.LU R122, [R1+0xb20] ;  /* 0x000b2000017a7983 */ /* 0x000f220000300800 */
[----:B------:R-:W-:Y:S01]  /*402f0*/  MOV R23, R118 ;  /* 0x0000007600177202 */ /* 0x000fe20000000f00 */
[----:B------:R-:W-:-:S02]  /*40300*/  IMAD.MOV.U32 R28, RZ, RZ, R117 ;  /* 0x000000ffff1c7224 */ /* 0x000fc400078e0075 */
[----:B------:R-:W4:Y:S04]  /*40310*/  LDL.LU.64 R120, [R1+0xb18] ;  /* 0x000b180001787983 */ /* 0x000f280000300a00 */
[----:B------:R-:W4:Y:S04]  /*40320*/  LDL.LU R118, [R1+0xb10] ;  /* 0x000b100001767983 */ /* 0x000f280000300800 */
[----:B-1----:R-:W4:Y:S04]  /*40330*/  LDL.LU.64 R116, [R1+0xb08] ;  /* 0x000b080001747983 */ /* 0x002f280000300a00 */
[----:B------:R-:W4:Y:S04]  /*40340*/  LDL.LU R115, [R1+0xb00] ;  /* 0x000b000001737983 */ /* 0x000f280000300800 */
[----:B------:R-:W4:Y:S04]  /*40350*/  LDL.LU.64 R112, [R1+0xaf8] ;  /* 0x000af80001707983 */ /* 0x000f280000300a00 */
[----:B------:R-:W4:Y:S04]  /*40360*/  LDL.LU R110, [R1+0xaf0] ;  /* 0x000af000016e7983 */ /* 0x000f280000300800 */
[----:B------:R-:W4:Y:S04]  /*40370*/  LDL.LU.64 R108, [R1+0xae8] ;  /* 0x000ae800016c7983 */ /* 0x000f280000300a00 */
[----:B------:R-:W4:Y:S04]  /*40380*/  LDL.LU R107, [R1+0xae0] ;  /* 0x000ae000016b7983 */ /* 0x000f280000300800 */
[----:B------:R-:W4:Y:S01]  /*40390*/  LDL.LU.64 R104, [R1+0xad8] ;  /* 0x000ad80001687983 */ /* 0x000f220000300a00 */
[----:B------:R-:W-:-:S03]  /*403a0*/  MOV R246, R190 ;  /* 0x000000be00f67202 */ /* 0x000fc60000000f00 */
[----:B------:R-:W4:Y:S01]  /*403b0*/  LDL.LU R102, [R1+0xad0] ;  /* 0x000ad00001667983 */ /* 0x000f220000300800 */
[----:B------:R-:W-:-:S03]  /*403c0*/  IMAD.MOV.U32 R245, RZ, RZ, R191 ;  /* 0x000000fffff57224 */ /* 0x000fc600078e00bf */
[----:B------:R-:W4:Y:S01]  /*403d0*/  LDL.LU.64 R100, [R1+0xac8] ;  /* 0x000ac80001647983 */ /* 0x000f220000300a00 */
[----:B------:R-:W-:-:S03]  /*403e0*/  MOV R244, R192 ;  /* 0x000000c000f47202 */ /* 0x000fc60000000f00 */
[----:B------:R-:W4:Y:S01]  /*403f0*/  LDL.LU R99, [R1+0xac0] ;  /* 0x000ac00001637983 */ /* 0x000f220000300800 */
[----:B------:R-:W-:-:S03]  /*40400*/  IMAD.MOV.U32 R243, RZ, RZ, R193 ;  /* 0x000000fffff37224 */ /* 0x000fc600078e00c1 */
[----:B------:R-:W4:Y:S01]  /*40410*/  LDL.LU.64 R96, [R1+0xab8] ;  /* 0x000ab80001607983 */ /* 0x000f220000300a00 */
[----:B------:R-:W-:Y:S01]  /*40420*/  IMAD.MOV.U32 R241, RZ, RZ, R195 ;  /* 0x000000fffff17224 */ /* 0x000fe200078e00c3 */
[----:B------:R-:W-:Y:S02]  /*40430*/  MOV R240, R196 ;  /* 0x000000c400f07202 */ /* 0x000fe40000000f00 */
[----:B------:R-:W4:Y:S01]  /*40440*/  LDL.LU R94, [R1+0xab0] ;  /* 0x000ab000015e7983 */ /* 0x000f220000300800 */
[----:B------:R-:W-:Y:S01]  /*40450*/  IMAD.MOV.U32 R239, RZ, RZ, R197 ;  /* 0x000000ffffef7224 */ /* 0x000fe200078e00c5 */
[----:B------:R-:W-:Y:S02]  /*40460*/  MOV R238, R198 ;  /* 0x000000c600ee7202 */ /* 0x000fe40000000f00 */
[----:B------:R-:W4:Y:S01]  /*40470*/  LDL.LU.64 R92, [R1+0xaa8] ;  /* 0x000aa800015c7983 */ /* 0x000f220000300a00 */
[----:B------:R-:W-:Y:S01]  /*40480*/  IMAD.MOV.U32 R237, RZ, RZ, R199 ;  /* 0x000000ffffed7224 */ /* 0x000fe200078e00c7 */
[----:B------:R-:W-:-:S02]  /*40490*/  MOV R236, R200 ;  /* 0x000000c800ec7202 */ /* 0x000fc40000000f00 */
[----:B------:R-:W-:Y:S01]  /*404a0*/  STL.64 [R1+0xaa0], R250 ;  /* 0x000aa0fa01007387 */ /* 0x000fe20000100a00 */
[----:B------:R-:W-:Y:S01]  /*404b0*/  IMAD.MOV.U32 R235, RZ, RZ, R201 ;  /* 0x000000ffffeb7224 */ /* 0x000fe200078e00c9 */
[----:B------:R-:W-:Y:S02]  /*404c0*/  MOV R234, R202 ;  /* 0x000000ca00ea7202 */ /* 0x000fe40000000f00 */
[----:B------:R-:W-:Y:S01]  /*404d0*/  STL.64 [R1+0xa98], R248 ;  /* 0x000a98f801007387 */ /* 0x000fe20000100a00 */
[----:B------:R-:W-:Y:S01]  /*404e0*/  IMAD.MOV.U32 R233, RZ, RZ, R203 ;  /* 0x000000ffffe97224 */ /* 0x000fe200078e00cb */
[----:B------:R-:W-:Y:S02]  /*404f0*/  MOV R232, R204 ;  /* 0x000000cc00e87202 */ /* 0x000fe40000000f00 */
[----:B------:R-:W-:Y:S01]  /*40500*/  STL.64 [R1+0xa90], R246 ;  /* 0x000a90f601007387 */ /* 0x000fe20000100a00 */
        /* <DEDUP_REMOVED lines=15> */
[----:B------:R-:W-:-:S03]  /*40600*/  IMAD.MOV.U32 R220, RZ, RZ, R181 ;  /* 0x000000ffffdc7224 */ /* 0x000fc600078e00b5 */
[----:B------:R-:W-:Y:S01]  /*40610*/  STL.64 [R1+0xa60], R234 ;  /* 0x000a60ea01007387 */ /* 0x000fe20000100a00 */
[----:B------:R-:W-:-:S03]  /*40620*/  IMAD.MOV.U32 R221, RZ, RZ, R215 ;  /* 0x000000ffffdd7224 */ /* 0x000fc600078e00d7 */
[----:B------:R-:W-:Y:S04]  /*40630*/  STL.64 [R1+0xa58], R232 ;  /* 0x000a58e801007387 */ /* 0x000fe80000100a00 */
[----:B------:R-:W-:Y:S04]  /*40640*/  STL.64 [R1+0xa50], R230 ;  /* 0x000a50e601007387 */ /* 0x000fe80000100a00 */
[----:B------:R-:W-:Y:S04]  /*40650*/  STL.64 [R1+0xa48], R228 ;  /* 0x000a48e401007387 */ /* 0x000fe80000100a00 */
[----:B------:R-:W-:Y:S04]  /*40660*/  STL.64 [R1+0xa40], R226 ;  /* 0x000a40e201007387 */ /* 0x000fe80000100a00 */
[----:B------:R-:W-:Y:S04]  /*40670*/  STL.64 [R1+0xa38], R224 ;  /* 0x000a38e001007387 */ /* 0x000fe80000100a00 */
[----:B------:R-:W-:Y:S04]  /*40680*/  STL.64 [R1+0xa30], R222 ;  /* 0x000a30de01007387 */ /* 0x000fe80000100a00 */
[----:B------:R-:W-:Y:S01]  /*40690*/  STL.64 [R1+0xa28], R220 ;  /* 0x000a28dc01007387 */ /* 0x000fe20000100a00 */
        /* <DEDUP_REMOVED lines=37> */
[----:B--2---:R-:W-:Y:S04]  /*408f0*/  STL [R1+0xa20], R194 ;  /* 0x000a20c201007387 */ /* 0x004fe80000100800 */
[----:B---3--:R-:W-:Y:S04]  /*40900*/  STL.64 [R1+0xa18], R188 ;  /* 0x000a18bc01007387 */ /* 0x008fe80000100a00 */
[----:B----4-:R-:W-:Y:S04]  /*40910*/  STL.64 [R1+0xa10], R186 ;  /* 0x000a10ba01007387 */ /* 0x010fe80000100a00 */
[----:B------:R-:W-:Y:S04]  /*40920*/  STL.64 [R1+0xa08], R184 ;  /* 0x000a08b801007387 */ /* 0x000fe80000100a00 */
        /* <DEDUP_REMOVED lines=14> */
[----:B-1----:R-:W2:Y:S04]  /*40a10*/  LDL.LU.64 R124, [R1] ;  /* 0x00000000017c7983 */ /* 0x002ea80000300a00 */
        /* <DEDUP_REMOVED lines=66> */
[----:B------:R-:W-:Y:S02]  /*40e40*/  IMAD.MOV.U32 R30, RZ, RZ, R119 ;  /* 0x000000ffff1e7224 */ /* 0x000fe400078e0077 */
[----:B------:R-:W-:Y:S01]  /*40e50*/  IMAD.MOV.U32 R34, RZ, RZ, R123 ;  /* 0x000000ffff227224 */ /* 0x000fe200078e007b */
[----:B--2---:R-:W-:-:S08]  /*40e60*/  WARPGROUP.ARRIVE ;  /* 0x00000000000079c5 */ /* 0x004fd00000000000 */
[----:B------:R-:W-:Y:S03]  /*40e70*/  HGMMA.64x256x16.F32 R124, R24, gdesc[UR4].tnspB, R124, gsb0 ;  /* 0x43e00004187c7df0 */ /* 0x000fe6000800087c */
[----:B------:R-:W-:Y:S02]  /*40e80*/  WARPGROUP.DEPBAR.LE gsb0, 0x0 ;  /* 0x00008000000079c5 */ /* 0x000fe40000010000 */
[----:B------:R-:W-:Y:S04]  /*40e90*/  STL.64 [R1], R124 ;  /* 0x0000007c01007387 */ /* 0x000fe80000100a00 */
        /* <DEDUP_REMOVED lines=75> */
[----:B------:R-:W2:Y:S01]  /*41350*/  LDL.LU.64 R220, [R1+0xa28] ;  /* 0x000a280001dc7983 */ /* 0x000ea20000300a00 */
[----:B------:R-:W-:-:S03]  /*41360*/  MOV R4, R179 ;  /* 0x000000b300047202 */ /* 0x000fc60000000f00 */
[----:B------:R-:W3:Y:S04]  /*41370*/  LDL.LU R194, [R1+0xa20] ;  /* 0x000a200001c27983 */ /* 0x000ee80000300800 */
[----:B------:R-:W4:Y:S01]  /*41380*/  LDL.LU.64 R188, [R1+0xa18] ;  /* 0x000a180001bc7983 */ /* 0x000f220000300a00 */
[----:B------:R-:W-:-:S03]  /*41390*/  MOV R119, R151 ;  /* 0x0000009700777202 */ /* 0x000fc60000000f00 */
[----:B------:R-:W2:Y:S04]  /*413a0*/  LDL.LU.64 R186, [R1+0xa10] ;  /* 0x000a100001ba7983 */ /* 0x000ea80000300a00 */
[----:B------:R-:W3:Y:S01]  /*413b0*/  LDL.LU.64 R184, [R1+0xa08] ;  /* 0x000a080001b87983 */ /* 0x000ee20000300a00 */
[----:B------:R-:W-:-:S03]  /*413c0*/  IMAD.MOV.U32 R114, RZ, RZ, R146 ;  /* 0x000000ffff727224 */ /* 0x000fc600078e0092 */
[----:B------:R-:W4:Y:S04]  /*413d0*/  LDL.LU R179, [R1+0xa04] ;  /* 0x000a040001b37983 */ /* 0x000f280000300800 */
[----:B------:R-:W4:Y:S04]  /*413e0*/  LDL.LU R174, [R1+0xa00] ;  /* 0x000a000001ae7983 */ /* 0x000f280000300800 */
[----:B------:R-:W4:Y:S01]  /*413f0*/  LDL.LU.64 R150, [R1+0x9f8] ;  /* 0x0009f80001967983 */ /* 0x000f220000300a00 */
[----:B------:R-:W-:-:S03]  /*41400*/  IMAD.MOV.U32 R106, RZ, RZ, R138 ;  /* 0x000000ffff6a7224 */ /* 0x000fc600078e008a */
[----:B------:R-:W4:Y:S04]  /*41410*/  LDL.LU.64 R148, [R1+0x9f0] ;  /* 0x0009f00001947983 */ /* 0x000f280000300a00 */
[----:B------:R-:W4:Y:S01]  /*41420*/  LDL.LU.64 R146, [R1+0x9e8] ;  /* 0x0009e80001927983 */ /* 0x000f220000300a00 */
[----:B------:R-:W-:-:S03]  /*41430*/  MOV R103, R135 ;  /* 0x0000008700677202 */ /* 0x000fc60000000f00 */
[----:B------:R-:W4:Y:S04]  /*41440*/  LDL.LU.64 R144, [R1+0x9e0] ;  /* 0x0009e00001907983 */ /* 0x000f280000300a00 */
[----:B------:R-:W4:Y:S01]  /*41450*/  LDL.LU.64 R140, [R1+0x9d8] ;  /* 0x0009d800018c7983 */ /* 0x000f220000300a00 */
[----:B------:R-:W-:-:S03]  /*41460*/  IMAD.MOV.U32 R98, RZ, RZ, R130 ;  /* 0x000000ffff627224 */ /* 0x000fc600078e0082 */
[----:B------:R-:W4:Y:S04]  /*41470*/  LDL.LU.64 R138, [R1+0x9d0] ;  /* 0x0009d000018a7983 */ /* 0x000f280000300a00 */
[----:B------:R-:W4:Y:S04]  /*41480*/  LDL.LU.64 R136, [R1+0x9c8] ;  /* 0x0009c80001887983 */ /* 0x000f280000300a00 */
[----:B------:R-:W4:Y:S01]  /*41490*/  LDL.LU.64 R134, [R1+0x9c0] ;  /* 0x0009c00001867983 */ /* 0x000f220000300a00 */
[----:B------:R-:W-:-:S03]  /*414a0*/  MOV R95, R127 ;  /* 0x0000007f005f7202 */ /* 0x000fc60000000f00 */
[----:B------:R-:W4:Y:S04]  /*414b0*/  LDL.LU.64 R132, [R1+0x9b8] ;  /* 0x0009b80001847983 */ /* 0x000f280000300a00 */
[----:B------:R-:W4:Y:S01]  /*414c0*/  LDL.LU.64 R130, [R1+0x9b0] ;  /* 0x0009b00001827983 */ /* 0x000f220000300a00 */
[----:B------:R-:W-:-:S03]  /*414d0*/  MOV R111, R143 ;  /* 0x0000008f006f7202 */ /* 0x000fc60000000f00 */
[----:B------:R-:W4:Y:S04]  /*414e0*/  LDL.LU.64 R128, [R1+0x9a8] ;  /* 0x0009a80001807983 */ /* 0x000f280000300a00 */
[----:B------:R-:W4:Y:S04]  /*414f0*/  LDL.LU.64 R124, [R1+0x9a0] ;  /* 0x0009a000017c7983 */ /* 0x000f280000300a00 */
[----:B------:R-:W4:Y:S01]  /*41500*/  LDL.LU R127, [R1+0x8c] ;  /* 0x00008c00017f7983 */ /* 0x000f220000300800 */
[----:B------:R-:W-:-:S03]  /*41510*/  IMAD.MOV.U32 R123, RZ, RZ, R155 ;  /* 0x000000ffff7b7224 */ /* 0x000fc600078e009b */
[----:B------:R-:W4:Y:S04]  /*41520*/  LDL.LU R142, [R1+0xc8] ;  /* 0x0000c800018e7983 */ /* 0x000f280000300800 */
        /* <DEDUP_REMOVED lines=23> */
[----:B------:R-:W4:Y:S01]  /*416a0*/  LDL.LU R173, [R1+0x144] ;  /* 0x0001440001ad7983 */ /* 0x000f220000300800 */
[----:B------:R-:W-:-:S03]  /*416b0*/  MOV R10, R219 ;  /* 0x000000db000a7202 */ /* 0x000fc60000000f00 */
[----:B------:R-:W4:Y:S01]  /*416c0*/  LDL.LU R175, [R1+0x14c] ;  /* 0x00014c0001af7983 */ /* 0x000f220000300800 */
[----:B------:R-:W-:-:S03]  /*416d0*/  IMAD.MOV.U32 R9, RZ, RZ, R178 ;  /* 0x000000ffff097224 */ /* 0x000fc600078e00b2 */
        /* <DEDUP_REMOVED lines=53> */
[----:B---3--:R-:W-:-:S11]  /*41a30*/  FSETP.GEU.AND P4, PT, R185, -126, PT ;  /* 0xc2fc0000b900780b */ /* 0x008fd60003f8e000 */
[----:B------:R-:W-:Y:S02]  /*41a40*/  @!P5 FMUL R186, R186, 0.5 ;  /* 0x3f000000babad820 */ /* 0x000fe40000400000 */
[----:B------:R-:W-:Y:S02]  /*41a50*/  @!P4 FMUL R185, R185, 0.5 ;  /* 0x3f000000b9b9c820 */ /* 0x000fe40000400000 */
[----:B------:R1:W2:Y:S02]  /*41a60*/  MUFU.EX2 R14, R186 ;  /* 0x000000ba000e7308 */ /* 0x0002a40000000800 */
[----:B-1----:R-:W-:-:S06]  /*41a70*/  IMAD.MOV.U32 R186, RZ, RZ, R13 ;  /* 0x000000ffffba7224 */ /* 0x002fcc00078e000d */
[----:B------:R-:W1:Y:S01]  /*41a80*/  MUFU.EX2 R13, R185 ;  /* 0x000000b9000d7308 */ /* 0x000e620000000800 */
[----:B------:R-:W-:Y:S01]  /*41a90*/  FSETP.GEU.AND P6, PT, R184, -126, PT ;  /* 0xc2fc0000b800780b */ /* 0x000fe20003fce000 */
[----:B--2---:R-:W-:Y:S01]  /*41aa0*/  @!P5 FMUL R14, R14, R14 ;  /* 0x0000000e0e0ed220 */ /* 0x004fe20000400000 */
[----:B------:R-:W-:Y:S01]  /*41ab0*/  FSETP.GEU.AND P5, PT, R187, -126, PT ;  /* 0xc2fc0000bb00780b */ /* 0x000fe20003fae000 */
[----:B-1----:R-:W-:Y:S01]  /*41ac0*/  @!P4 FMUL R13, R13, R13 ;  /* 0x0000000d0d0dc220 */ /* 0x002fe20000400000 */
[----:B----4-:R-:W-:-:S09]  /*41ad0*/  FSETP.GEU.AND P4, PT, R146, -126, PT ;  /* 0xc2fc00009200780b */ /* 0x010fd20003f8e000 */
[----:B------:R-:W-:Y:S02]  /*41ae0*/  @!P6 FMUL R184, R184, 0.5 ;  /* 0x3f000000b8b8e820 */ /* 0x000fe40000400000 */
[----:B------:R-:W-:Y:S01]  /*41af0*/  @!P5 FMUL R187, R187, 0.5 ;  /* 0x3f000000bbbbd820 */ /* 0x000fe20000400000 */
[----:B------:R-:W-:Y:S02]  /*41b00*/  MOV R185, R11 ;  /* 0x0000000b00b97202 */ /* 0x000fe40000000f00 */
[----:B------:R1:W2:Y:S01]  /*41b10*/  MUFU.EX2 R11, R184 ;  /* 0x000000b8000b7308 */ /* 0x0002a20000000800 */
[----:B------:R-:W-:Y:S01]  /*41b20*/  @!P4 FMUL R146, R146, 0.5 ;  /* 0x3f0000009292c820 */ /* 0x000fe20000400000 */
[----:B-1----:R-:W-:-:S06]  /*41b30*/  IMAD.MOV.U32 R184, RZ, RZ, R12 ;  /* 0x000000ffffb87224 */ /* 0x002fcc00078e000c */
[----:B------:R1:W3:Y:S02]  /*41b40*/  MUFU.EX2 R12, R187 ;  /* 0x000000bb000c7308 */ /* 0x0002e40000000800 */
[----:B-1----:R-:W-:Y:S01]  /*41b50*/  MOV R187, R10 ;  /* 0x0000000a00bb7202 */ /* 0x002fe20000000f00 */
[----:B------:R-:W-:Y:S04]  /*41b60*/  STL.64 [R1+0x590], R218 ;  /* 0x000590da01007387 */ /* 0x000fe80000100a00 */
[----:B------:R-:W-:Y:S04]  /*41b70*/  STL.64 [R1+0x588], R216 ;  /* 0x000588d801007387 */ /* 0x000fe80000100a00 */
[----:B------:R-:W-:Y:S04]  /*41b80*/  STL.64 [R1+0x580], R214 ;  /* 0x000580d601007387 */ /* 0x000fe80000100a00 */
[----:B------:R-:W-:Y:S04]  /*41b90*/  STL [R1+0x57c], R213 ;  /* 0x00057cd501007387 */ /* 0x000fe80000100800 */
[----:B------:R-:W-:Y:S04]  /*41ba0*/  STL [R1+0x578], R211 ;  /* 0x000578d301007387 */ /* 0x000fe80000100800 */
[----:B------:R-:W-:Y:S04]  /*41bb0*/  STL.64 [R1+0x570], R200 ;  /* 0x000570c801007387 */ /* 0x000fe80000100a00 */
[----:B------:R-:W-:Y:S01]  /*41bc0*/  STL [R1+0x568], R198 ;  /* 0x000568c601007387 */ /* 0x000fe20000100800 */
[----:B------:R-:W1:Y:S03]  /*41bd0*/  MUFU.EX2 R10, R146 ;  /* 0x00000092000a7308 */ /* 0x000e660000000800 */
        /* <DEDUP_REMOVED lines=33> */
[----:B------:R4:W-:Y:S04]  /*41df0*/  STL.64 [R1+0x460], R92 ;  /* 0x0004605c01007387 */ /* 0x0009e80000100a00 */
[----:B----4-:R-:W4:Y:S04]  /*41e00*/  LDL.LU R92, [R1] ;  /* 0x00000000015c7983 */ /* 0x010f280000300800 */
        /* <DEDUP_REMOVED lines=17> */
[----:B--2---:R-:W-:-:S03]  /*41f20*/  @!P6 FMUL R11, R11, R11 ;  /* 0x0000000b0b0be220 */ /* 0x004fc60000400000 */
[----:B------:R-:W2:Y:S01]  /*41f30*/  LDL.LU R116, [R1+0x60] ;  /* 0x0000600001747983 */ /* 0x000ea20000300800 */
[----:B------:R-:W-:-:S03]  /*41f40*/  FSETP.GEU.AND P6, PT, R147, -126, PT ;  /* 0xc2fc00009300780b */ /* 0x000fc60003fce000 */
[----:B------:R-:W2:Y:S01]  /*41f50*/  LDL.LU R117, [R1+0x64] ;  /* 0x0000640001757983 */ /* 0x000ea20000300800 */
[----:B---3--:R-:W-:-:S03]  /*41f60*/  @!P5 FMUL R12, R12, R12 ;  /* 0x0000000c0c0cd220 */ /* 0x008fc60000400000 */
[----:B------:R-:W3:Y:S01]  /*41f70*/  LDL.LU R118, [R1+0x68] ;  /* 0x0000680001767983 */ /* 0x000ee20000300800 */
[----:B------:R-:W-:-:S03]  /*41f80*/  FSETP.GEU.AND P5, PT, R151, -126, PT ;  /* 0xc2fc00009700780b */ /* 0x000fc60003fae000 */
[----:B------:R-:W4:Y:S01]  /*41f90*/  LDL.LU R120, [R1+0x70] ;  /* 0x0000700001787983 */ /* 0x000f220000300800 */
[----:B-1----:R-:W-:-:S03]  /*41fa0*/  @!P4 FMUL R10, R10, R10 ;  /* 0x0000000a0a0ac220 */ /* 0x002fc60000400000 */
[----:B------:R-:W4:Y:S01]  /*41fb0*/  LDL.LU R121, [R1+0x74] ;  /* 0x0000740001797983 */ /* 0x000f220000300800 */
[----:B------:R-:W-:-:S03]  /*41fc0*/  FSETP.GEU.AND P4, PT, R150, -126, PT ;  /* 0xc2fc00009600780b */ /* 0x000fc60003f8e000 */
        /* <DEDUP_REMOVED lines=8> */
[----:B------:R-:W3:Y:S01]  /*42050*/  LDL.LU R133, [R1+0xa4] ;  /* 0x0000a40001857983 */ /* 0x000ee20000300800 */
[----:B------:R-:W-:-:S03]  /*42060*/  @!P6 FMUL R147, R147, 0.5 ;  /* 0x3f0000009393e820 */ /* 0x000fc60000400000 */
[----:B------:R-:W4:Y:S04]  /*42070*/  LDL.LU R134, [R1+0xa8] ;  /* 0x0000a80001867983 */ /* 0x000f280000300800 */
[----:B------:R-:W4:Y:S01]  /*42080*/  LDL.LU R135, [R1+0xac] ;  /* 0x0000ac0001877983 */ /* 0x000f220000300800 */
[----:B------:R-:W-:-:S03]  /*42090*/  @!P5 FMUL R151, R151, 0.5 ;  /* 0x3f0000009797d820 */ /* 0x000fc60000400000 */
[----:B------:R-:W2:Y:S01]  /*420a0*/  LDL.LU R136, [R1+0xb0] ;  /* 0x0000b00001887983 */ /* 0x000ea20000300800 */
[----:B------:R-:W-:-:S03]  /*420b0*/  IMAD.MOV.U32 R146, RZ, RZ, R9 ;  /* 0x000000ffff927224 */ /* 0x000fc600078e0009 */
[----:B------:R-:W2:Y:S01]  /*420c0*/  LDL.LU R137, [R1+0xb4] ;  /* 0x0000b40001897983 */ /* 0x000ea20000300800 */
[----:B------:R-:W-:-:S03]  /*420d0*/  @!P4 FMUL R150, R150, 0.5 ;  /* 0x3f0000009696c820 */ /* 0x000fc60000400000 */
[----:B------:R-:W3:Y:S01]  /*420e0*/  LDL.LU R138, [R1+0xb8] ;  /* 0x0000b800018a7983 */ /* 0x000ee20000300800 */
[----:B------:R1:W4:Y:S03]  /*420f0*/  MUFU.EX2 R9, R147 ;  /* 0x0000009300097308 */ /* 0x0003260000000800 */
[----:B------:R-:W3:Y:S04]  /*42100*/  LDL.LU R139, [R1+0xbc] ;  /* 0x0000bc00018b7983 */ /* 0x000ee80000300800 */
[----:B------:R-:W4:Y:S01]  /*42110*/  LDL.LU R140, [R1+0xc0] ;  /* 0x0000c000018c7983 */ /* 0x000f220000300800 */
[----:B-1----:R-:W-:-:S03]  /*42120*/  MOV R147, R4 ;  /* 0x0000000400937202 */ /* 0x002fc60000000f00 */
[----:B------:R-:W4:Y:S01]  /*42130*/  LDL.LU R141, [R1+0xc4] ;  /* 0x0000c400018d7983 */ /* 0x000f220000300800 */
[----:B------:R1:W2:Y:S03]  /*42140*/  MUFU.EX2 R4, R151 ;  /* 0x0000009700047308 */ /* 0x0002a60000000800 */
[----:B------:R-:W2:Y:S04]  /*42150*/  LDL.LU R144, [R1+0xd0] ;  /* 0x0000d00001907983 */ /* 0x000ea80000300800 */
[----:B------:R-:W2:Y:S01]  /*42160*/  LDL.LU R145, [R1+0xd4] ;  /* 0x0000d40001917983 */ /* 0x000ea20000300800 */
[----:B-1----:R-:W-:-:S03]  /*42170*/  IMAD.MOV.U32 R151, RZ, RZ, R5 ;  /* 0x000000ffff977224 */ /* 0x002fc600078e0005 */
[----:B------:R-:W3:Y:S01]  /*42180*/  LDL.LU R148, [R1+0xe0] ;  /* 0x0000e00001947983 */ /* 0x000ee20000300800 */
[----:B------:R1:W4:Y:S03]  /*42190*/  MUFU.EX2 R5, R150 ;  /* 0x0000009600057308 */ /* 0x0003260000000800 */
[----:B------:R-:W3:Y:S04]  /*421a0*/  LDL.LU R149, [R1+0xe4] ;  /* 0x0000e40001957983 */ /* 0x000ee80000300800 */
[----:B-1----:R-:W4:Y:S04]  /*421b0*/  LDL.LU R150, [R1+0xe8] ;  /* 0x0000e80001967983 */ /* 0x002f280000300800 */
[----:B------:R-:W2:Y:S04]  /*421c0*/  LDL.LU R152, [R1+0xf0] ;  /* 0x0000f00001987983 */ /* 0x000ea80000300800 */
[----:B------:R-:W3:Y:S04]  /*421d0*/  LDL.LU R174, [R1+0x148] ;  /* 0x0001480001ae7983 */ /* 0x000ee80000300800 */
        /* <DEDUP_REMOVED lines=9> */
[----:B------:R-:W3:Y:S01]  /*42270*/  LDL.LU R196, [R1+0x1a0] ;  /* 0x0001a00001c47983 */ /* 0x000ee20000300800 */
[----:B------:R-:W-:Y:S01]  /*42280*/  MOV R197, R16 ;  /* 0x0000001000c57202 */ /* 0x000fe20000000f00 */
[----:B------:R-:W-:Y:S01]  /*42290*/  IMAD.MOV.U32 R198, RZ, RZ, R15 ;  /* 0x000000ffffc67224 */ /* 0x000fe200078e000f */
[----:B------:R-:W-:Y:S01]  /*422a0*/  MOV R200, R18 ;  /* 0x0000001200c87202 */ /* 0x000fe20000000f00 */
[----:B------:R-:W4:Y:S01]  /*422b0*/  LDL.LU R16, [R1+0x94c] ;  /* 0x00094c0001107983 */ /* 0x000f220000300800 */
[----:B------:R-:W-:Y:S01]  /*422c0*/  IMAD.MOV.U32 R201, RZ, RZ, R17 ;  /* 0x000000ffffc97224 */ /* 0x000fe200078e0011 */
[----:B------:R-:W-:-:S02]  /*422d0*/  MOV R211, R20 ;  /* 0x0000001400d37202 */ /* 0x000fc40000000f00 */
[----:B------:R-:W4:Y:S01]  /*422e0*/  LDL.LU R15, [R1+0x948] ;  /* 0x00094800010f7983 */ /* 0x000f220000300800 */
[----:B------:R-:W-:Y:S01]  /*422f0*/  MOV R218, R25 ;  /* 0x0000001900da7202 */ /* 0x000fe20000000f00 */
[----:B------:R-:W-:Y:S02]  /*42300*/  IMAD.MOV.U32 R219, RZ, RZ, R24 ;  /* 0x000000ffffdb7224 */ /* 0x000fe400078e0018 */
[----:B------:R-:W4:Y:S01]  /*42310*/  LDL.LU R18, [R1+0x944] ;  /* 0x0009440001127983 */ /* 0x000f220000300800 */
[----:B------:R-:W-:Y:S01]  /*42320*/  IMAD.MOV.U32 R213, RZ, RZ, R19 ;  /* 0x000000ffffd57224 */ /* 0x000fe200078e0013 */
[----:B------:R-:W-:Y:S01]  /*42330*/  MOV R216, R27 ;  /* 0x0000001b00d87202 */ /* 0x000fe20000000f00 */
[----:B------:R-:W-:Y:S01]  /*42340*/  IMAD.MOV.U32 R217, RZ, RZ, R26 ;  /* 0x000000ffffd97224 */ /* 0x000fe200078e001a */
[----:B------:R-:W4:Y:S01]  /*42350*/  LDL.LU R17, [R1+0x940] ;  /* 0x0009400001117983 */ /* 0x000f220000300800 */
[----:B------:R-:W-:Y:S01]  /*42360*/  MOV R214, R22 ;  /* 0x0000001600d67202 */ /* 0x000fe20000000f00 */
[----:B------:R-:W-:-:S02]  /*42370*/  IMAD.MOV.U32 R215, RZ, RZ, R21 ;  /* 0x000000ffffd77224 */ /* 0x000fc400078e0015 */
[----:B------:R-:W4:Y:S04]  /*42380*/  LDL.LU R20, [R1+0x93c] ;  /* 0x00093c0001147983 */ /* 0x000f280000300800 */
[----:B------:R-:W4:Y:S04]  /*42390*/  LDL.LU R19, [R1+0x938] ;  /* 0x0009380001137983 */ /* 0x000f280000300800 */
[----:B------:R-:W4:Y:S04]  /*423a0*/  LDL.LU R22, [R1+0x934] ;  /* 0x0009340001167983 */ /* 0x000f280000300800 */
[----:B------:R-:W4:Y:S04]  /*423b0*/  LDL.LU R21, [R1+0x930] ;  /* 0x0009300001157983 */ /* 0x000f280000300800 */
        /* <DEDUP_REMOVED lines=11> */
[----:B---3--:R-:W-:Y:S04]  /*42470*/  STL.64 [R1+0x738], R196 ;  /* 0x000738c401007387 */ /* 0x008fe80000100a00 */
[----:B--2---:R-:W-:Y:S04]  /*42480*/  STL.64 [R1+0x730], R194 ;  /* 0x000730c201007387 */ /* 0x004fe80000100a00 */
        /* <DEDUP_REMOVED lines=77> */
[----:B------:R-:W-:-:S02]  /*42960*/  VIADD R90, R3, 0x780 ;  /* 0x00000780035a7836 */ /* 0x000fc40000000000 */
[----:B------:R-:W-:Y:S01]  /*42970*/  @!P6 FMUL R9, R9, R9 ;  /* 0x000000090909e220 */ /* 0x000fe20000400000 */
[----:B------:R-:W-:Y:S01]  /*42980*/  @!P5 FMUL R4, R4, R4 ;  /* 0x000000040404d220 */ /* 0x000fe20000400000 */
[----:B------:R-:W-:Y:S01]  /*42990*/  @!P4 FMUL R5, R5, R5 ;  /* 0x000000050505c220 */ /* 0x000fe20000400000 */
        /* <DEDUP_REMOVED lines=104> */
[----:B------:R-:W-:Y:S01]  /*43020*/  F2FP.F16.F32.PACK_AB R24, R13, R14 ;  /* 0x0000000e0d18723e */ /* 0x000fe200000000ff */
[----:B------:R-:W3:Y:S01]  /*43030*/  LDL.LU R28, [R1+0x92c] ;  /* 0x00092c00011c7983 */ /* 0x000ee20000300800 */
[----:B------:R-:W-:-:S02]  /*43040*/  F2FP.F16.F32.PACK_AB R26, R11, R12 ;  /* 0x0000000c0b1a723e */ /* 0x000fc400000000ff */
[----:B------:R-:W-:Y:S01]  /*43050*/  F2FP.F16.F32.PACK_AB R25, R9, R10 ;  /* 0x0000000a0919723e */ /* 0x000fe200000000ff */
[----:B------:R-:W4:Y:S01]  /*43060*/  LDL.LU R23, [R1+0x928] ;  /* 0x0009280001177983 */ /* 0x000f220000300800 */
[----:B------:R-:W-:-:S03]  /*43070*/  F2FP.F16.F32.PACK_AB R27, R4, R5 ;  /* 0x00000005041b723e */ /* 0x000fc600000000ff */
[----:B------:R-:W3:Y:S04]  /*43080*/  LDL.LU R30, [R1+0x924] ;  /* 0x00092400011e7983 */ /* 0x000ee80000300800 */
[----:B------:R-:W4:Y:S04]  /*43090*/  LDL.LU R29, [R1+0x920] ;  /* 0x00092000011d7983 */ /* 0x000f280000300800 */
[----:B------:R-:W4:Y:S04]  /*430a0*/  LDL.LU R32, [R1+0x91c] ;  /* 0x00091c0001207983 */ /* 0x000f280000300800 */
[----:B------:R-:W4:Y:S04]  /*430b0*/  LDL.LU R31, [R1+0x918] ;  /* 0x00091800011f7983 */ /* 0x000f280000300800 */
[----:B------:R-:W3:Y:S04]  /*430c0*/  LDL.LU R34, [R1+0x914] ;  /* 0x0009140001227983 */ /* 0x000ee80000300800 */
[----:B------:R-:W4:Y:S04]  /*430d0*/  LDL.LU R33, [R1+0x910] ;  /* 0x0009100001217983 */ /* 0x000f280000300800 */
[----:B------:R-:W3:Y:S04]  /*430e0*/  LDL.LU R36, [R1+0x90c] ;  /* 0x00090c0001247983 */ /* 0x000ee80000300800 */
[----:B------:R-:W4:Y:S04]  /*430f0*/  LDL.LU R35, [R1+0x908] ;  /* 0x0009080001237983 */ /* 0x000f280000300800 */
        /* <DEDUP_REMOVED lines=37> */
[----:B------:R-:W4:Y:S01]  /*43350*/  LDL.LU R73, [R1+0x870] ;  /* 0x0008700001497983 */ /* 0x000f220000300800 */
[----:B--2---:R-:W-:-:S03]  /*43360*/  WARPGROUP.ARRIVE ;  /* 0x00000000000079c5 */ /* 0x004fc60000000000 */
[----:B------:R-:W2:Y:S03]  /*43370*/  LDL.LU R86, [R1+0x86c] ;  /* 0x00086c0001567983 */ /* 0x000ea60000300800 */
[----:B------:R-:W-:Y:S01]  /*43380*/  HGMMA.64x256x16.F32 R92, R24, gdesc[UR4].tnspB, R92, gsb0 ;  /* 0x43e00004185c7df0 */ /* 0x000fe2000800085c */
[----:B------:R-:W3:Y:S04]  /*43390*/  LDL.LU R87, [R1+0x868] ;  /* 0x0008680001577983 */ /* 0x000ee80000300800 */
[----:B------:R-:W4:Y:S04]  /*433a0*/  LDL.LU R82, [R1+0x864] ;  /* 0x0008640001527983 */ /* 0x000f280000300800 */
[----:B------:R-:W2:Y:S04]  /*433b0*/  LDL.LU R83, [R1+0x860] ;  /* 0x0008600001537983 */ /* 0x000ea80000300800 */
[----:B------:R-:W3:Y:S04]  /*433c0*/  LDL.LU R76, [R1+0x85c] ;  /* 0x00085c00014c7983 */ /* 0x000ee80000300800 */
[----:B------:R-:W3:Y:S04]  /*433d0*/  LDL.LU R75, [R1+0x858] ;  /* 0x00085800014b7983 */ /* 0x000ee80000300800 */
[----:B------:R-:W4:Y:S04]  /*433e0*/  LDL.LU R78, [R1+0x854] ;  /* 0x00085400014e7983 */ /* 0x000f280000300800 */
[----:B------:R-:W2:Y:S04]  /*433f0*/  LDL.LU R77, [R1+0x850] ;  /* 0x00085000014d7983 */ /* 0x000ea80000300800 */
[----:B------:R-:W3:Y:S04]  /*43400*/  LDL.LU R80, [R1+0x84c] ;  /* 0x00084c0001507983 */ /* 0x000ee80000300800 */
[----:B------:R-:W4:Y:S04]  /*43410*/  LDL.LU R79, [R1+0x848] ;  /* 0x00084800014f7983 */ /* 0x000f280000300800 */
[----:B------:R-:W2:Y:S04]  /*43420*/  LDL.LU R84, [R1+0x844] ;  /* 0x0008440001547983 */ /* 0x000ea80000300800 */
[----:B------:R-:W3:Y:S04]  /*43430*/  LDL.LU R81, [R1+0x840] ;  /* 0x0008400001517983 */ /* 0x000ee80000300800 */
[----:B------:R-:W4:Y:S04]  /*43440*/  LDL.LU R88, [R1+0x83c] ;  /* 0x00083c0001587983 */ /* 0x000f280000300800 */
[----:B------:R-:W4:Y:S04]  /*43450*/  LDL.LU R85, [R1+0x838] ;  /* 0x0008380001557983 */ /* 0x000f280000300800 */
[----:B------:R-:W2:Y:S04]  /*43460*/  LDL.LU R91, [R1+0x834] ;  /* 0x00083400015b7983 */ /* 0x000ea80000300800 */
[----:B------:R-:W3:Y:S04]  /*43470*/  LDL.LU R89, [R1+0x830] ;  /* 0x0008300001597983 */ /* 0x000ee80000300800 */
[----:B------:R1:W5:Y:S04]  /*43480*/  LDL.LU R220, [R1+0x82c] ;  /* 0x00082c0001dc7983 */ /* 0x0003680000300800 */
[----:B------:R-:W4:Y:S04]  /*43490*/  LDL.LU R2, [R1+0x828] ;  /* 0x0008280001027983 */ /* 0x000f280000300800 */
[----:B------:R-:W2:Y:S04]  /*434a0*/  LDL.LU R0, [R1+0x824] ;  /* 0x0008240001007983 */ /* 0x000ea80000300800 */
[----:B------:R-:W3:Y:S04]  /*434b0*/  LDL.LU R252, [R1+0x820] ;  /* 0x0008200001fc7983 */ /* 0x000ee80000300800 */
        /* <DEDUP_REMOVED lines=99> */
[----:B-1----:R-:W4:Y:S04]  /*43af0*/  LDL.LU.64 R218, [R1+0x790] ;  /* 0x0007900001da7983 */ /* 0x002f280000300a00 */
        /* <DEDUP_REMOVED lines=66> */
[----:B----4-:R-:W-:-:S11]  /*43f20*/  WARPGROUP.ARRIVE ;  /* 0x00000000000079c5 */ /* 0x010fd60000000000 */
        /* <DEDUP_REMOVED lines=66> */
[----:B-1----:R1:W5:Y:S04]  /*44350*/  LDL.LU.64 R218, [R1+0x590] ;  /* 0x0005900001da7983 */ /* 0x0023680000300a00 */
[----:B------:R1:W5:Y:S04]  /*44360*/  LDL.LU.64 R216, [R1+0x588] ;  /* 0x0005880001d87983 */ /* 0x0003680000300a00 */
[----:B------:R-:W2:Y:S04]  /*44370*/  LDL.LU.64 R214, [R1+0x580] ;  /* 0x0005800001d67983 */ /* 0x000ea80000300a00 */
[----:B------:R-:W4:Y:S04]  /*44380*/  LDL.LU R213, [R1+0x57c] ;  /* 0x00057c0001d57983 */ /* 0x000f280000300800 */
[----:B------:R1:W5:Y:S04]  /*44390*/  LDL.LU R211, [R1+0x578] ;  /* 0x0005780001d37983 */ /* 0x0003680000300800 */
[----:B------:R1:W5:Y:S04]  /*443a0*/  LDL.LU.64 R200, [R1+0x570] ;  /* 0x0005700001c87983 */ /* 0x0003680000300a00 */
[----:B------:R1:W5:Y:S04]  /*443b0*/  LDL.LU R198, [R1+0x568] ;  /* 0x0005680001c67983 */ /* 0x0003680000300800 */
[----:B------:R-:W3:Y:S04]  /*443c0*/  LDL.LU.64 R196, [R1+0x560] ;  /* 0x0005600001c47983 */ /* 0x000ee80000300a00 */
[----:B------:R-:W3:Y:S04]  /*443d0*/  LDL.LU.64 R194, [R1+0x558] ;  /* 0x0005580001c27983 */ /* 0x000ee80000300a00 */
[----:B------:R1:W5:Y:S04]  /*443e0*/  LDL.LU.64 R192, [R1+0x550] ;  /* 0x0005500001c07983 */ /* 0x0003680000300a00 */
[----:B------:R1:W5:Y:S04]  /*443f0*/  LDL.LU.64 R190, [R1+0x548] ;  /* 0x0005480001be7983 */ /* 0x0003680000300a00 */
[----:B------:R-:W4:Y:S04]  /*44400*/  LDL.LU.64 R188, [R1+0x540] ;  /* 0x0005400001bc7983 */ /* 0x000f280000300a00 */
[----:B------:R-:W3:Y:S04]  /*44410*/  LDL.LU R179, [R1+0x538] ;  /* 0x0005380001b37983 */ /* 0x000ee80000300800 */
[----:B------:R-:W3:Y:S04]  /*44420*/  LDL.LU R174, [R1+0x534] ;  /* 0x0005340001ae7983 */ /* 0x000ee80000300800 */
[----:B------:R1:W5:Y:S04]  /*44430*/  LDL.LU R152, [R1+0x530] ;  /* 0x0005300001987983 */ /* 0x0003680000300800 */
[----:B------:R-:W2:Y:S04]  /*44440*/  LDL.LU.64 R148, [R1+0x528] ;  /* 0x0005280001947983 */ /* 0x000ea80000300a00 */
        /* <DEDUP_REMOVED lines=9> */
[----:B------:R-:W3:Y:S04]  /*444e0*/  LDL.LU R122, [R1+0x4d8] ;  /* 0x0004d800017a7983 */ /* 0x000ee80000300800 */
        /* <DEDUP_REMOVED lines=14> */
[----:B------:R-:W3:Y:S01]  /*445d0*/  LDL.LU.64 R92, [R1+0x460] ;  /* 0x00046000015c7983 */ /* 0x000ee20000300a00 */
[----:B----4-:R-:W-:-:S04]  /*445e0*/  FFMA R2, R2, R213, R189 ;  /* 0x000000d502027223 */ /* 0x010fc800000000bd */
[----:B------:R-:W-:Y:S01]  /*445f0*/  FADD R2, R2, R188 ;  /* 0x000000bc02027221 */ /* 0x000fe20000000000 */
[----:B--2---:R-:W-:-:S04]  /*44600*/  FFMA R0, R0, R214, R149 ;  /* 0x000000d600007223 */ /* 0x004fc80000000095 */
[----:B------:R-:W-:Y:S01]  /*44610*/  FADD R148, R0, R148 ;  /* 0x0000009400947221 */ /* 0x000fe20000000000 */
[----:B---3--:R-:W-:-:S03]  /*44620*/  FADD R179, R2, R179 ;  /* 0x000000b302b37221 */ /* 0x008fc60000000000 */
[----:B------:R-:W-:Y:S01]  /*44630*/  FADD R145, R148, R145 ;  /* 0x0000009194917221 */ /* 0x000fe20000000000 */
[----:B------:R-:W-:-:S03]  /*44640*/  FADD R174, R179, R174 ;  /* 0x000000aeb3ae7221 */ /* 0x000fc60000000000 */
        /* <DEDUP_REMOVED lines=105> */
[----:B------:R-:W-:Y:S01]  /*44ce0*/  FADD R22, R31, R22 ;  /* 0x000000161f167221 */ /* 0x000fe20000000000 */
[----:B------:R-:W-:Y:S02]  /*44cf0*/  VIADD R3, R252, 0x110020 ;  /* 0x00110020fc037836 */ /* 0x000fe40000000000 */
[----:B------:R-:W-:Y:S01]  /*44d00*/  FADD R18, R23, R18 ;  /* 0x0000001217127221 */ /* 0x000fe20000000000 */
[----:B------:R-:W-:Y:S01]  /*44d10*/  SEL R2, R196, RZ, P3 ;  /* 0x000000ffc4027207 */ /* 0x000fe20001800000 */
[----:B------:R-:W-:Y:S02]  /*44d20*/  FADD R21, R22, R21 ;  /* 0x0000001516157221 */ /* 0x000fe40000000000 */
[----:B------:R-:W-:Y:S01]  /*44d30*/  FADD R17, R18, R17 ;  /* 0x0000001112117221 */ /* 0x000fe20000000000 */
[----:B------:R-:W-:Y:S01]  /*44d40*/  LEA R0, R2, R3, 0x3 ;  /* 0x0000000302007211 */ /* 0x000fe200078e18ff */
[----:B------:R-:W-:-:S02]  /*44d50*/  FADD R20, R21, R20 ;  /* 0x0000001415147221 */ /* 0x000fc40000000000 */
[----:B------:R-:W-:Y:S01]  /*44d60*/  FADD R16, R17, R16 ;  /* 0x0000001011107221 */ /* 0x000fe20000000000 */
[----:B------:R-:W-:Y:S01]  /*44d70*/  PRMT R0, RZ, 0x654, R0 ;  /* 0x00000654ff007816 */ /* 0x000fe20000000000 */
[----:B------:R-:W-:Y:S02]  /*44d80*/  FADD R19, R20, R19 ;  /* 0x0000001314137221 */ /* 0x000fe40000000000 */
[----:B------:R-:W-:Y:S01]  /*44d90*/  FADD R15, R16, R15 ;  /* 0x0000000f100f7221 */ /* 0x000fe20000000000 */
[----:B------:R2:W-:Y:S01]  /*44da0*/  SYNCS.ARRIVE.TRANS64.RED.A1T0 RZ, [R0+URZ], RZ ;  /* 0x000000ff00ff79a7 */ /* 0x0005e2000810043f */
[----:B------:R-:W-:Y:S02]  /*44db0*/  FADD R14, R19, R14 ;  /* 0x0000000e130e7221 */ /* 0x000fe40000000000 */
[----:B------:R-:W-:Y:S01]  /*44dc0*/  FADD R10, R15, R10 ;  /* 0x0000000a0f0a7221 */ /* 0x000fe20000000000 */
[----:B--2---:R-:W-:-:S03]  /*44dd0*/  VIADD R0, R194, 0x1 ;  /* 0x00000001c2007836 */ /* 0x004fc60000000000 */
[----:B------:R-:W-:Y:S01]  /*44de0*/  FADD R9, R10, R9 ;  /* 0x000000090a097221 */ /* 0x000fe20000000000 */
[----:B------:R-:W-:Y:S01]  /*44df0*/  FADD R13, R14, R13 ;  /* 0x0000000d0e0d7221 */ /* 0x000fe20000000000 */
[----:B------:R-:W-:Y:S02]  /*44e00*/  IADD3 R10, R2, 0x1, RZ ;  /* 0x00000001020a7810 */ /* 0x000fe40007ffe0ff */
[----:B------:R-:W-:Y:S01]  /*44e10*/  ISETP.NE.AND P4, PT, R0, 0x4, PT ;  /* 0x000000040000780c */ /* 0x000fe20003f85270 */
[----:B------:R-:W-:Y:S01]  /*44e20*/  FADD R12, R13, R12 ;  /* 0x0000000c0d0c7221 */ /* 0x000fe20000000000 */
[----:B------:R-:W-:Y:S01]  /*44e30*/  FADD R5, R9, R5 ;  /* 0x0000000509057221 */ /* 0x000fe20000000000 */
[----:B------:R-:W-:Y:S02]  /*44e40*/  ISETP.NE.AND P3, PT, R10, 0x4, PT ;  /* 0x000000040a00780c */ /* 0x000fe40003f65270 */
[----:B------:R-:W-:Y:S01]  /*44e50*/  SEL R2, RZ, 0x1, P4 ;  /* 0x00000001ff027807 */ /* 0x000fe20002000000 */
[----:B------:R-:W-:Y:S01]  /*44e60*/  FADD R213, R12, R11 ;  /* 0x0000000b0cd57221 */ /* 0x000fe20000000000 */
[----:B------:R-:W-:Y:S01]  /*44e70*/  FADD R214, R5, R4 ;  /* 0x0000000405d67221 */ /* 0x000fe20000000000 */
[----:B------:R-:W-:-:S02]  /*44e80*/  SEL R9, R0, RZ, P4 ;  /* 0x000000ff00097207 */ /* 0x000fc40002000000 */
[----:B------:R-:W-:Y:S02]  /*44e90*/  LOP3.LUT R13, R197, R2, RZ, 0x3c, !PT ;  /* 0x00000002c50d7212 */ /* 0x000fe400078e3cff */
[----:B------:R-:W-:Y:S01]  /*44ea0*/  SEL R10, R10, RZ, P3 ;  /* 0x000000ff0a0a7207 */ /* 0x000fe20001800000 */
[----:B-1----:R-:W-:Y:S06]  /*44eb0*/  @P2 BRA `(.L_x_31) ;  /* 0x0000000400202947 */ /* 0x002fec0003800000 */
[----:B-----5:R-:W-:Y:S01]  /*44ec0*/  ISETP.LT.OR P2, PT, R191, 0x1, !P0 ;  /* 0x00000001bf00780c */ /* 0x020fe20004741670 */
[----:B------:R-:W-:-:S12]  /*44ed0*/  BSSY B0, `(.L_x_32) ;  /* 0x0000045000007945 */ /* 0x000fd80003800000 */
[----:B------:R-:W-:Y:S05]  /*44ee0*/  @P2 BRA `(.L_x_33) ;  /* 0x00000004000c2947 */ /* 0x000fea0003800000 */
[----:B------:R-:W-:Y:S01]  /*44ef0*/  ISETP.NE.AND P3, PT, R211, RZ, PT ;  /* 0x000000ffd300720c */ /* 0x000fe20003f65270 */
[----:B------:R-:W-:Y:S01]  /*44f00*/  IMAD R0, R152, 0x8, R252 ;  /* 0x0000000898007824 */ /* 0x000fe200078e02fc */
[----:B------:R-:W-:-:S11]  /*44f10*/  SHF.L.U32 R2, R193, 0x1f, RZ ;  /* 0x0000001fc1027819 */ /* 0x000fd600000006ff */
.L_x_34:
        /* <DEDUP_REMOVED lines=11> */
.L_x_35:
[C---:B------:R-:W-:Y:S01]  /*44fd0*/  R2UR UR6, R195.reuse ;  /* 0x00000000c30672ca */ /* 0x040fe200000e0000 */
[----:B------:R-:W-:Y:S01]  /*44fe0*/  UMOV UR18, URZ ;  /* 0x0000003f00127c82 */ /* 0x000fe20008000000 */
[----:B------:R-:W-:Y:S01]  /*44ff0*/  R2UR UR7, R0 ;  /* 0x00000000000772ca */ /* 0x000fe200000e0000 */
[----:B-1----:R-:W-:Y:S01]  /*45000*/  IMAD R0, R152, 0x40000, R252 ;  /* 0x0004000098007824 */ /* 0x002fe200078e02fc */
[----:B------:R-:W-:Y:S01]  /*45010*/  UMOV UR20, UR36 ;  /* 0x0000002400147c82 */ /* 0x000fe20008000000 */
[----:B------:R-:W-:Y:S01]  /*45020*/  UMOV UR21, UR37 ;  /* 0x0000002500157c82 */ /* 0x000fe20008000000 */
[----:B------:R-:W-:Y:S01]  /*45030*/  UMOV UR22, 0x0 ;  /* 0x0000000000167882 */ /* 0x000fe20000000000 */
[----:B------:R-:W-:Y:S01]  /*45040*/  UMOV UR23, 0x10000000 ;  /* 0x1000000000177882 */ /* 0x000fe20000000000 */
[----:B------:R-:W-:Y:S01]  /*45050*/  R2UR UR14, R0 ;  /* 0x00000000000e72ca */ /* 0x000fe200000e0000 */
[----:B------:R-:W-:Y:S01]  /*45060*/  UMOV UR10, 0x40 ;  /* 0x00000040000a7882 */ /* 0x000fe20000000000 */
[----:B------:R-:W-:Y:S01]  /*45070*/  IADD3 R0, P2, R200, 0x2f0, RZ ;  /* 0x000002f0c8007810 */ /* 0x000fe20007f5e0ff */
[----:B------:R-:W-:Y:S01]  /*45080*/  UMOV UR12, UR36 ;  /* 0x00000024000c7c82 */ /* 0x000fe20008000000 */
[----:B------:R-:W-:Y:S01]  /*45090*/  UMOV UR13, UR37 ;  /* 0x00000025000d7c82 */ /* 0x000fe20008000000 */
[----:B------:R-:W-:Y:S01]  /*450a0*/  USHF.L.U32 UR19, UR6, 0x8, URZ ;  /* 0x0000000806137899 */ /* 0x000fe2000800063f */
[----:B------:R-:W-:Y:S01]  /*450b0*/  R2UR UR6, R0 ;  /* 0x00000000000672ca */ /* 0x000fe200000e0000 */
[----:B------:R-:W-:Y:S01]  /*450c0*/  UIADD3 UR17, UR7, 0x110000, URZ ;  /* 0x0011000007117890 */ /* 0x000fe2000fffe03f */
[----:B------:R-:W-:Y:S01]  /*450d0*/  IADD3.X R0, RZ, R201, RZ, P2, !PT ;  /* 0x000000c9ff007210 */ /* 0x000fe200017fe4ff */
[----:B------:R-:W-:Y:S01]  /*450e0*/  UMOV UR26, 0x80 ;  /* 0x00000080001a7882 */ /* 0x000fe20000000000 */
[----:B------:R-:W-:Y:S01]  /*450f0*/  UMOV UR28, UR36 ;  /* 0x00000024001c7c82 */ /* 0x000fe20008000000 */
[----:B------:R-:W-:Y:S01]  /*45100*/  UMOV UR29, UR37 ;  /* 0x00000025001d7c82 */ /* 0x000fe20008000000 */
[----:B------:R-:W-:Y:S01]  /*45110*/  R2UR UR7, R0 ;  /* 0x00000000000772ca */ /* 0x000fe200000e0000 */
[----:B------:R-:W-:Y:S01]  /*45120*/  UIADD3 UR16, UR14, 0x10000, URZ ;  /* 0x000100000e107890 */ /* 0x000fe2000fffe03f */
[----:B------:R-:W-:Y:S01]  /*45130*/  VIADD R152, R152, 0x1 ;  /* 0x0000000198987836 */ /* 0x000fe20000000000 */
[----:B------:R-:W-:Y:S01]  /*45140*/  UIADD3 UR8, UR14, 0x18000, URZ ;  /* 0x000180000e087890 */ /* 0x000fe2000fffe03f */
[----:B------:R-:W-:Y:S01]  /*45150*/  IADD3 R195, R195, 0x1, RZ ;  /* 0x00000001c3c37810 */ /* 0x000fe20007ffe0ff */
[----:B------:R-:W-:Y:S01]  /*45160*/  UMOV UR9, UR17 ;  /* 0x0000001100097c82 */ /* 0x000fe20008000000 */
[----:B------:R-:W-:Y:S01]  /*45170*/  UMOV UR11, UR19 ;  /* 0x00000013000b7c82 */ /* 0x000fe20008000000 */
[----:B------:R-:W-:Y:S01]  /*45180*/  UIADD3 UR24, UR14, 0x20000, URZ ;  /* 0x000200000e187890 */ /* 0x000fe2000fffe03f */
[----:B------:R-:W-:Y:S01]  /*45190*/  ISETP.NE.AND P2, PT, R152, 0x4, PT ;  /* 0x000000049800780c */ /* 0x000fe20003f45270 */
[----:B------:R-:W-:Y:S01]  /*451a0*/  UMOV UR25, UR17 ;  /* 0x0000001100197c82 */ /* 0x000fe20008000000 */
[----:B------:R-:W-:-:S02]  /*451b0*/  UMOV UR27, UR19 ;  /* 0x00000013001b7c82 */ /* 0x000fc40008000000 */
[----:B------:R-:W-:Y:S01]  /*451c0*/  SEL R0, RZ, 0x1, P2 ;  /* 0x00000001ff007807 */ /* 0x000fe20001000000 */
[----:B------:R1:W-:Y:S01]  /*451d0*/  UTMALDG.4D [UR16], [UR6], desc[UR22] ;  /* 0x00001610060075b4 */ /* 0x0003e20008019000 */
[----:B------:R-:W-:Y:S02]  /*451e0*/  SEL R152, R152, RZ, P2 ;  /* 0x000000ff98987207 */ /* 0x000fe40001000000 */
[----:B------:R-:W-:Y:S01]  /*451f0*/  LOP3.LUT R193, R193, R0, RZ, 0x3c, !PT ;  /* 0x00000000c1c17212 */ /* 0x000fe200078e3cff */
        /* <DEDUP_REMOVED lines=12> */
[----:B------:R-:W-:Y:S01]  /*452c0*/  UMOV UR18, 0x180 ;  /* 0x0000018000127882 */ /* 0x000fe20000000000 */
[----:B--2---:R-:W-:-:S07]  /*452d0*/  UIADD3 UR8, UR14, 0x48000, URZ ;  /* 0x000480000e087890 */ /* 0x004fce000fffe03f */
[----:B------:R3:W-:Y:S01]  /*452e0*/  UTMALDG.4D [UR16], [UR6], desc[UR22] ;  /* 0x00001610060075b4 */ /* 0x0007e20008019000 */
[----:B------:R-:W-:Y:S02]  /*452f0*/  UMOV UR10, 0x1c0 ;  /* 0x000001c0000a7882 */ /* 0x000fe40000000000 */
[----:B------:R3:W-:Y:S02]  /*45300*/  UTMALDG.4D [UR8], [UR6], desc[UR22] ;  /* 0x00001608060075b4 */ /* 0x0007e40008019000 */
[----:B---3--:R-:W-:Y:S01]  /*45310*/  NOP ;  /* 0x0000000000007918 */ /* 0x008fe20000000000 */
.L_x_33:
[----:B------:R-:W-:Y:S05]  /*45320*/  BSYNC B0 ;  /* 0x0000000000007941 */ /* 0x000fea0003800000 */
.L_x_32:
[----:B------:R-:W-:-:S07]  /*45330*/  VIADD R191, R191, 0xffffffff ;  /* 0xffffffffbfbf7836 */ /* 0x000fce0000000000 */
.L_x_31:
[----:B-----5:R-:W-:Y:S01]  /*45340*/  IADD3 R6, R6, 0x100, RZ ;  /* 0x0000010006067810 */ /* 0x020fe20007ffe0ff */
[----:B------:R-:W-:Y:S01]  /*45350*/  IMAD.MOV.U32 R4, RZ, RZ, R192 ;  /* 0x000000ffff047224 */ /* 0x000fe200078e00c0 */
[----:B------:R-:W-:Y:S01]  /*45360*/  MOV R3, R190 ;  /* 0x000000be00037202 */ /* 0x000fe20000000f00 */
[----:B------:R-:W-:Y:S06]  /*45370*/  @P1 BRA `(.L_x_36) ;  /* 0xfffffd8c00041947 */ /* 0x000fec000383ffff */
[----:B------:R-:W-:-:S07]  /*45380*/  IMAD.MOV.U32 R212, RZ, RZ, R198 ;  /* 0x000000ffffd47224 */ /* 0x000fce00078e00c6 */
.L_x_24:
[----:B------:R-:W-:-:S13]  /*45390*/  ISETP.GE.AND P1, PT, R212, 0x1, PT ;  /* 0x00000001d400780c */ /* 0x000fda0003f26270 */
[----:B------:R-:W-:Y:S05]  /*453a0*/  @!P1 BRA `(.L_x_37) ;  /* 0x0000027c00749947 */ /* 0x000fea0003800000 */
[----:B-----5:R-:W-:Y:S01]  /*453b0*/  MOV R14, R192 ;  /* 0x000000c0000e7202 */ /* 0x020fe20000000f00 */
[----:B------:R-:W-:-:S07]  /*453c0*/  IMAD.MOV.U32 R15, RZ, RZ, R190 ;  /* 0x000000ffff0f7224 */ /* 0x000fce00078e00be */
.L_x_51:
[----:B------:R-:W-:Y:S02]  /*453d0*/  LEA R0, R9, R252, 0x3 ;  /* 0x000000fc09007211 */ /* 0x000fe400078e18ff */
[----:B------:R-:W-:-:S07]  /*453e0*/  SHF.L.U32 R2, R13, 0x1f, RZ ;  /* 0x0000001f0d027819 */ /* 0x000fce00000006ff */
.L_x_38:
[----:B-1----:R1:W2:Y:S02]  /*453f0*/  SYNCS.PHASECHK.TRANS64.TRYWAIT P1, [R0+URZ+0x110000], R2 ;  /* 0x11000002000075a7 */ /* 0x0022a4000802017f */
[----:B--2---:R-:W-:Y:S05]  /*45400*/  @!P1 NANOSLEEP.SYNCS 0x989680 ;  /* 0x009896800000995d */ /* 0x004fea0003900000 */
[----:B------:R-:W2:Y:S02]  /*45410*/  @!P1 SYNCS.PHASECHK.TRANS64 P1, [R0+URZ+0x110000], R2 ;  /* 0x11000002000095a7 */ /* 0x000ea4000802007f */
[----:B--2---:R-:W-:Y:S05]  /*45420*/  @!P1 BRA `(.L_x_38) ;  /* 0xfffffffc00f09947 */ /* 0x004fea000383ffff */
[----:B------:R-:W-:Y:S05]  /*45430*/  WARPSYNC.ALL ;  /* 0x0000000000007948 */ /* 0x000fea0003800000 */
[----:B------:R-:W2:Y:S04]  /*45440*/  LDL.64 R22, [R1+0x448] ;  /* 0x0004480001167983 */ /* 0x000ea80000100a00 */
[----:B------:R-:W3:Y:S01]  /*45450*/  LDL.64 R20, [R1+0x440] ;  /* 0x0004400001147983 */ /* 0x000ee20000100a00 */
[----:B-1----:R-:W-:-:S02]  /*45460*/  IMAD R2, R9, 0x4000, R215 ;  /* 0x0000400009027824 */ /* 0x002fc400078e02d7 */
[----:B------:R-:W-:Y:S01]  /*45470*/  IMAD.MOV.U32 R3, RZ, RZ, 0x40000040 ;  /* 0x40000040ff037424 */ /* 0x000fe200078e00ff */
[----:B------:R-:W4:Y:S02]  /*45480*/  LDL.64 R18, [R1+0x438] ;  /* 0x0004380001127983 */ /* 0x000f240000100a00 */
[C---:B------:R-:W-:Y:S02]  /*45490*/  R2UR UR10, R2.reuse ;  /* 0x00000000020a72ca */ /* 0x040fe400000e0000 */
[----:B------:R-:W-:Y:S01]  /*454a0*/  R2UR UR11, R3 ;  /* 0x00000000030b72ca */ /* 0x000fe200000e0000 */
[----:B------:R-:W-:Y:S01]  /*454b0*/  WARPGROUP.ARRIVE ;  /* 0x00000000000079c5 */ /* 0x000fe20000000000 */
[----:B------:R-:W-:Y:S01]  /*454c0*/  IADD3 R4, R2, 0x2, RZ ;  /* 0x0000000202047810 */ /* 0x000fe20007ffe0ff */
[----:B------:R-:W5:Y:S01]  /*454d0*/  LDL.64 R16, [R1+0x430] ;  /* 0x0004300001107983 */ /* 0x000f620000100a00 */
[----:B------:R-:W-:Y:S02]  /*454e0*/  MOV R5, 0x40000040 ;  /* 0x4000004000057802 */ /* 0x000fe40000000f00 */
[----:B------:R-:W-:Y:S01]  /*454f0*/  R2UR UR14, R4 ;  /* 0x00000000040e72ca */ /* 0x000fe200000e0000 */
[----:B------:R-:W5:Y:S01]  /*45500*/  LDL.64 R156, [R1+0x428] ;  /* 0x00042800019c7983 */ /* 0x000f620000100a00 */
[----:B------:R-:W-:-:S03]  /*45510*/  R2UR UR15, R5 ;  /* 0x00000000050f72ca */ /* 0x000fc600000e0000 */
[----:B------:R-:W5:Y:S01]  /*45520*/  LDL.64 R154, [R1+0x420] ;  /* 0x00042000019a7983 */ /* 0x000f620000100a00 */
[----:B--2---:R-:W-:Y:S02]  /*45530*/  R2UR UR8, R22 ;  /* 0x00000000160872ca */ /* 0x004fe400000e0000 */
[----:B------:R-:W-:Y:S02]  /*45540*/  R2UR UR9, R23 ;  /* 0x00000000170972ca */ /* 0x000fe400000e0000 */
[----:B---3--:R-:W-:Y:S02]  /*45550*/  R2UR UR12, R20 ;  /* 0x00000000140c72ca */ /* 0x008fe400000e0000 */
[----:B------:R-:W-:Y:S01]  /*45560*/  R2UR UR13, R21 ;  /* 0x00000000150d72ca */ /* 0x000fe200000e0000 */
[----:B------:R-:W-:Y:S01]  /*45570*/  VIADD R4, R2, 0x4 ;  /* 0x0000000402047836 */ /* 0x000fe20000000000 */
[----:B------:R-:W-:Y:S01]  /*45580*/  MOV R5, 0x40000040 ;  /* 0x4000004000057802 */ /* 0x000fe20000000f00 */
[----:B------:R-:W2:Y:S04]  /*45590*/  LDL.64 R22, [R1+0x418] ;  /* 0x0004180001167983 */ /* 0x000ea80000100a00 */
[----:B------:R-:W3:Y:S02]  /*455a0*/  LDL.64 R20, [R1+0x410] ;  /* 0x0004100001147983 */ /* 0x000ee40000100a00 */
[----:B------:R-:W-:Y:S01]  /*455b0*/  HGMMA.64x256x16.F32 R24, gdesc[UR8], RZ, !UPT, gsb0 ;  /* 0x03e00000081879f0 */ /* 0x000fe2000c0008ff */
[----:B------:R-:W-:-:S02]  /*455c0*/  R2UR UR10, R4 ;  /* 0x00000000040a72ca */ /* 0x000fc400000e0000 */
[----:B------:R-:W-:Y:S02]  /*455d0*/  R2UR UR11, R5 ;  /* 0x00000000050b72ca */ /* 0x000fe400000e0000 */
[----:B----4-:R-:W-:Y:S02]  /*455e0*/  R2UR UR8, R18 ;  /* 0x00000000120872ca */ /* 0x010fe400000e0000 */
[----:B------:R-:W-:Y:S01]  /*455f0*/  R2UR UR9, R19 ;  /* 0x00000000130972ca */ /* 0x000fe200000e0000 */
[----:B------:R-:W-:Y:S02]  /*45600*/  WARPGROUP.DEPBAR.LE gsb0, 0x0 ;  /* 0x00008000000079c5 */ /* 0x000fe40000010000 */
[----:B------:R-:W-:Y:S01]  /*45610*/  WARPGROUP.ARRIVE ;  /* 0x00000000000079c5 */ /* 0x000fe20000000000 */
[----:B------:R-:W-:Y:S01]  /*45620*/  VIADD R4, R2, 0x6 ;  /* 0x0000000602047836 */ /* 0x000fe20000000000 */
[----:B------:R-:W-:Y:S01]  /*45630*/  MOV R5, 0x40000040 ;  /* 0x4000004000057802 */ /* 0x000fe20000000f00 */
[----:B------:R-:W4:-:S15]  /*45640*/  LDL.64 R18, [R1+0x408] ;  /* 0x0004080001127983 */ /* 0x000f1e0000100a00 */
[----:B------:R-:W-:Y:S03]  /*45650*/  HGMMA.64x256x16.F32 R24, gdesc[UR12], R24, gsb0 ;  /* 0x03e000000c1879f0 */ /* 0x000fe60008000818 */
[----:B------:R-:W-:Y:S02]  /*45660*/  WARPGROUP.DEPBAR.LE gsb0, 0x0 ;  /* 0x00008000000079c5 */ /* 0x000fe40000010000 */
[----:B------:R-:W-:-:S15]  /*45670*/  WARPGROUP.ARRIVE ;  /* 0x00000000000079c5 */ /* 0x000fde0000000000 */
[----:B------:R-:W-:-:S08]  /*45680*/  NOP ;  /* 0x0000000000007918 */ /* 0x000fd00000000000 */
[----:B------:R-:W-:Y:S01]  /*45690*/  HGMMA.64x256x16.F32 R24, gdesc[UR8], R24, gsb0 ;  /* 0x03e00000081879f0 */ /* 0x000fe20008000818 */
[----:B------:R-:W-:Y:S02]  /*456a0*/  R2UR UR10, R4 ;  /* 0x00000000040a72ca */ /* 0x000fe400000e0000 */
[----:B------:R-:W-:Y:S02]  /*456b0*/  R2UR UR11, R5 ;  /* 0x00000000050b72ca */ /* 0x000fe400000e0000 */
[----:B-----5:R-:W-:Y:S02]  /*456c0*/  R2UR UR8, R16 ;  /* 0x00000000100872ca */ /* 0x020fe400000e0000 */
[----:B------:R-:W-:Y:S01]  /*456d0*/  R2UR UR9, R17 ;  /* 0x00000000110972ca */ /* 0x000fe200000e0000 */
[----:B------:R-:W-:Y:S01]  /*456e0*/  VIADD R4, R2, 0x800 ;  /* 0x0000080002047836 */ /* 0x000fe20000000000 */
[----:B------:R-:W-:Y:S01]  /*456f0*/  MOV R5, 0x40000040 ;  /* 0x4000004000057802 */ /* 0x000fe20000000f00 */
[----:B------:R-:W5:Y:S01]  /*45700*/  LDL.64 R16, [R1+0x400] ;  /* 0x0004000001107983 */ /* 0x000f620000100a00 */
[----:B------:R-:W-:-:S02]  /*45710*/  WARPGROUP.DEPBAR.LE gsb0, 0x0 ;  /* 0x00008000000079c5 */ /* 0x000fc40000010000 */
[----:B------:R-:W-:-:S15]  /*45720*/  WARPGROUP.ARRIVE ;  /* 0x00000000000079c5 */ /* 0x000fde0000000000 */
[----:B------:R-:W-:Y:S01]  /*45730*/  HGMMA.64x256x16.F32 R24, gdesc[UR8], R24, gsb0 ;  /* 0x03e00000081879f0 */ /* 0x000fe20008000818 */
[----:B------:R-:W-:Y:S02]  /*45740*/  R2UR UR10, R4 ;  /* 0x00000000040a72ca */ /* 0x000fe400000e0000 */
[----:B------:R-:W-:Y:S02]  /*45750*/  R2UR UR11, R5 ;  /* 0x00000000050b72ca */ /* 0x000fe400000e0000 */
[----:B------:R-:W-:Y:S02]  /*45760*/  R2UR UR8, R156 ;  /* 0x000000009c0872ca */ /* 0x000fe400000e0000 */
[----:B------:R-:W-:Y:S01]  /*45770*/  R2UR UR9, R157 ;  /* 0x000000009d0972ca */ /* 0x000fe200000e0000 */
[----:B------:R-:W-:Y:S01]  /*45780*/  VIADD R4, R2, 0x802 ;  /* 0x0000080202047836 */ /* 0x000fe20000000000 */
[----:B------:R-:W-:Y:S01]  /*45790*/  MOV R5, 0x40000040 ;  /* 0x4000004000057802 */ /* 0x000fe20000000f00 */
[----:B------:R-:W-:-:S02]  /*457a0*/  WARPGROUP.DEPBAR.LE gsb0, 0x0 ;  /* 0x00008000000079c5 */ /* 0x000fc40000010000 */
[----:B------:R-:W-:-:S15]  /*457b0*/  WARPGROUP.ARRIVE ;  /* 0x00000000000079c5 */ /* 0x000fde0000000000 */
[----:B------:R-:W-:-:S01]  /*457c0*/  NOP ;  /* 0x0000000000007918 */ /* 0x000fc20000000000 */
        /* <DEDUP_REMOVED lines=13> */
[----:B--2---:R-:W-:Y:S02]  /*458a0*/  R2UR UR8, R22 ;  /* 0x00000000160872ca */ /* 0x004fe400000e0000 */
        /* <DEDUP_REMOVED lines=9> */
[----:B---3--:R-:W-:Y:S02]  /*45940*/  R2UR UR8, R20 ;  /* 0x00000000140872ca */ /* 0x008fe400000e0000 */
        /* <DEDUP_REMOVED lines=9> */
[----:B----4-:R-:W-:Y:S02]  /*459e0*/  R2UR UR8, R18 ;  /* 0x00000000120872ca */ /* 0x010fe400000e0000 */
        /* <DEDUP_REMOVED lines=9> */
[----:B-----5:R-:W-:Y:S02]  /*45a80*/  R2UR UR8, R16 ;  /* 0x00000000100872ca */ /* 0x020fe400000e0000 */
        /* <DEDUP_REMOVED lines=178> */
[----:B------:R-:W-:Y:S01]  /*465b0*/  R2UR UR11, R5 ;  /* 0x00000000050b72ca */ /* 0x000fe200000e0000 */
[----:B------:R-:W-:Y:S01]  /*465c0*/  UMOV UR8, UR56 ;  /* 0x0000003800087c82 */ /* 0x000fe20008000000 */
[----:B------:R-:W-:Y:S01]  /*465d0*/  UMOV UR9, UR57 ;  /* 0x0000003900097c82 */ /* 0x000fe20008000000 */
[----:B------:R-:W-:Y:S01]  /*465e0*/  VIADD R4, R2, 0x3800 ;  /* 0x0000380002047836 */ /* 0x000fe20000000000 */
[----:B------:R-:W-:Y:S01]  /*465f0*/  MOV R5, 0x40000040 ;  /* 0x4000004000057802 */ /* 0x000fe20000000f00 */
[----:B------:R-:W-:Y:S02]  /*46600*/  WARPGROUP.DEPBAR.LE gsb0, 0x0 ;  /* 0x00008000000079c5 */ /* 0x000fe40000010000 */
[----:B------:R-:W-:-:S15]  /*46610*/  WARPGROUP.ARRIVE ;  /* 0x00000000000079c5 */ /* 0x000fde0000000000 */
[----:B------:R-:W-:-:S03]  /*46620*/  NOP ;  /* 0x0000000000007918 */ /* 0x000fc60000000000 */
        /* <DEDUP_REMOVED lines=26> */
[----:B------:R-:W-:-:S04]  /*467d0*/  MOV R3, 0x40000040 ;  /* 0x4000004000037802 */ /* 0x000fc80000000f00 */
[----:B------:R-:W-:Y:S02]  /*467e0*/  R2UR UR6, R2 ;  /* 0x00000000020672ca */ /* 0x000fe400000e0000 */
[----:B------:R-:W-:Y:S01]  /*467f0*/  R2UR UR7, R3 ;  /* 0x00000000030772ca */ /* 0x000fe200000e0000 */
[----:B------:R-:W-:Y:S02]  /*46800*/  WARPGROUP.DEPBAR.LE gsb0, 0x0 ;  /* 0x00008000000079c5 */ /* 0x000fe40000010000 */
[----:B------:R-:W-:-:S12]  /*46810*/  WARPGROUP.ARRIVE ;  /* 0x00000000000079c5 */ /* 0x000fd80000000000 */
        /* <DEDUP_REMOVED lines=8> */
[----:B------:R-:W-:Y:S01]  /*468a0*/  ISETP.LT.OR P2, PT, R191, 0x1, !P0 ;  /* 0x00000001bf00780c */ /* 0x000fe20004741670 */
[----:B------:R-:W-:-:S12]  /*468b0*/  BSSY B0, `(.L_x_40) ;  /* 0x0000046000007945 */ /* 0x000fd80003800000 */
[----:B------:R-:W-:Y:S05]  /*468c0*/  @P2 BRA `(.L_x_41) ;  /* 0x0000000400102947 */ /* 0x000fea0003800000 */
[----:B------:R-:W-:Y:S01]  /*468d0*/  ISETP.NE.AND P3, PT, R211, RZ, PT ;  /* 0x000000ffd300720c */ /* 0x000fe20003f65270 */
[----:B------:R-:W-:Y:S01]  /*468e0*/  IMAD R0, R152, 0x8, R252 ;  /* 0x0000000898007824 */ /* 0x000fe200078e02fc */
[----:B------:R-:W-:-:S11]  /*468f0*/  SHF.L.U32 R2, R193, 0x1f, RZ ;  /* 0x0000001fc1027819 */ /* 0x000fd600000006ff */
.L_x_42:
        /* <DEDUP_REMOVED lines=8> */
[----:B--2---:R-:W-:-:S04]  /*46980*/  LOP3.LUT R3, R3, 0x1f, RZ, 0xc0, !PT ;  /* 0x0000001f03037812 */ /* 0x004fc800078ec0ff */
[----:B------:R-:W-:-:S13]  /*46990*/  ISETP.NE.AND P2, PT, R3, RZ, PT ;  /* 0x000000ff0300720c */ /* 0x000fda0003f45270 */
[----:B---3--:R-:W-:Y:S05]  /*469a0*/  @!P2 BRA `(.L_x_43) ;  /* 0x000000000004a947 */ /* 0x008fea0003800000 */
[----:B------:R-:W-:Y:S01]  /*469b0*/  BPT.TRAP 0x1 ;  /* 0x000000040000795c */ /* 0x000fe20000300000 */
.L_x_43:
[----:B-1----:R-:W1:Y:S01]  /*469c0*/  LDC.64 R2, c[0x0][0x198] ;  /* 0x00006600ff027b82 */ /* 0x002e620000000a00 */
[----:B------:R-:W-:Y:S01]  /*469d0*/  R2UR UR6, R195 ;  /* 0x00000000c30672ca */ /* 0x000fe200000e0000 */
[----:B------:R-:W-:Y:S01]  /*469e0*/  UMOV UR18, URZ ;  /* 0x0000003f00127c82 */ /* 0x000fe20008000000 */
[----:B------:R-:W-:Y:S01]  /*469f0*/  R2UR UR7, R0 ;  /* 0x00000000000772ca */ /* 0x000fe200000e0000 */
[----:B------:R-:W-:Y:S01]  /*46a00*/  IMAD R0, R152, 0x40000, R252 ;  /* 0x0004000098007824 */ /* 0x000fe200078e02fc */
[----:B------:R-:W-:Y:S01]  /*46a10*/  UMOV UR20, UR36 ;  /* 0x0000002400147c82 */ /* 0x000fe20008000000 */
[----:B------:R-:W-:Y:S01]  /*46a20*/  UMOV UR21, UR37 ;  /* 0x0000002500157c82 */ /* 0x000fe20008000000 */
[----:B------:R-:W-:Y:S01]  /*46a30*/  UMOV UR22, 0x0 ;  /* 0x0000000000167882 */ /* 0x000fe20000000000 */
[----:B------:R-:W-:Y:S01]  /*46a40*/  UMOV UR23, 0x10000000 ;  /* 0x1000000000177882 */ /* 0x000fe20000000000 */
[----:B------:R-:W-:Y:S01]  /*46a50*/  R2UR UR14, R0 ;  /* 0x00000000000e72ca */ /* 0x000fe200000e0000 */
[----:B------:R-:W-:Y:S01]  /*46a60*/  UMOV UR10, 0x40 ;  /* 0x00000040000a7882 */ /* 0x000fe20000000000 */
[----:B------:R-:W-:Y:S01]  /*46a70*/  UMOV UR12, UR36 ;  /* 0x00000024000c7c82 */ /* 0x000fe20008000000 */
[----:B------:R-:W-:Y:S01]  /*46a80*/  UMOV UR13, UR37 ;  /* 0x00000025000d7c82 */ /* 0x000fe20008000000 */
[----:B------:R-:W-:Y:S01]  /*46a90*/  UMOV UR26, 0x80 ;  /* 0x00000080001a7882 */ /* 0x000fe20000000000 */
[----:B------:R-:W-:Y:S01]  /*46aa0*/  USHF.L.U32 UR19, UR6, 0x8, URZ ;  /* 0x0000000806137899 */ /* 0x000fe2000800063f */
[----:B------:R-:W-:Y:S01]  /*46ab0*/  VIADD R152, R152, 0x1 ;  /* 0x0000000198987836 */ /* 0x000fe20000000000 */
[----:B------:R-:W-:Y:S01]  /*46ac0*/  UIADD3 UR17, UR7, 0x110000, URZ ;  /* 0x0011000007117890 */ /* 0x000fe2000fffe03f */
[----:B------:R-:W-:Y:S01]  /*46ad0*/  UMOV UR28, UR36 ;  /* 0x00000024001c7c82 */ /* 0x000fe20008000000 */
[----:B------:R-:W-:-:S03]  /*46ae0*/  UMOV UR29, UR37 ;  /* 0x00000025001d7c82 */ /* 0x000fc60008000000 */
[----:B------:R-:W-:Y:S01]  /*46af0*/  UMOV UR11, UR19 ;  /* 0x00000013000b7c82 */ /* 0x000fe20008000000 */
[----:B------:R-:W-:Y:S01]  /*46b00*/  UIADD3 UR16, UR14, 0x10000, URZ ;  /* 0x000100000e107890 */ /* 0x000fe2000fffe03f */
[----:B-1----:R-:W-:Y:S01]  /*46b10*/  IADD3 R0, P2, R2, 0x1f0, RZ ;  /* 0x000001f002007810 */ /* 0x002fe20007f5e0ff */
[----:B------:R-:W-:Y:S01]  /*46b20*/  UIADD3 UR8, UR14, 0x18000, URZ ;  /* 0x000180000e087890 */ /* 0x000fe2000fffe03f */
[----:B------:R-:W-:Y:S02]  /*46b30*/  UMOV UR9, UR17 ;  /* 0x0000001100097c82 */ /* 0x000fe40008000000 */
[----:B------:R-:W-:Y:S01]  /*46b40*/  R2UR UR6, R0 ;  /* 0x00000000000672ca */ /* 0x000fe200000e0000 */
[----:B------:R-:W-:Y:S01]  /*46b50*/  UIADD3 UR24, UR14, 0x20000, URZ ;  /* 0x000200000e187890 */ /* 0x000fe2000fffe03f */
[----:B------:R-:W-:Y:S01]  /*46b60*/  IADD3.X R0, RZ, R3, RZ, P2, !PT ;  /* 0x00000003ff007210 */ /* 0x000fe200017fe4ff */
[----:B------:R-:W-:Y:S01]  /*46b70*/  UMOV UR25, UR17 ;  /* 0x0000001100197c82 */ /* 0x000fe20008000000 */
[----:B------:R-:W-:Y:S01]  /*46b80*/  UMOV UR27, UR19 ;  /* 0x00000013001b7c82 */ /* 0x000fe20008000000 */
[----:B------:R-:W-:-:S02]  /*46b90*/  ISETP.NE.AND P2, PT, R152, 0x4, PT ;  /* 0x000000049800780c */ /* 0x000fc40003f45270 */
[----:B------:R-:W-:Y:S02]  /*46ba0*/  R2UR UR7, R0 ;  /* 0x00000000000772ca */ /* 0x000fe400000e0000 */
[----:B------:R-:W-:Y:S02]  /*46bb0*/  SEL R0, RZ, 0x1, P2 ;  /* 0x00000001ff007807 */ /* 0x000fe40001000000 */
[----:B------:R-:W-:Y:S02]  /*46bc0*/  SEL R152, R152, RZ, P2 ;  /* 0x000000ff98987207 */ /* 0x000fe40001000000 */
[----:B------:R-:W-:-:S07]  /*46bd0*/  LOP3.LUT R193, R193, R0, RZ, 0x3c, !PT ;  /* 0x00000000c1c17212 */ /* 0x000fce00078e3cff */
        /* <DEDUP_REMOVED lines=19> */
.L_x_41:
[----:B------:R-:W-:Y:S05]  /*46d10*/  BSYNC B0 ;  /* 0x0000000000007941 */ /* 0x000fea0003800000 */
.L_x_40:
[----:B------:R-:W-:-:S07]  /*46d20*/  IADD3 R191, R191, -0x1, RZ ;  /* 0xffffffffbfbf7810 */ /* 0x000fce0007ffe0ff */
.L_x_39:
[----:B------:R-:W-:Y:S01]  /*46d30*/  VIADD R0, R6, 0x1 ;  /* 0x0000000106007836 */ /* 0x000fe20000000000 */
[----:B------:R-:W-:Y:S05]  /*46d40*/  WARPSYNC.ALL ;  /* 0x0000000000007948 */ /* 0x000fea0003800000 */
[-C--:B------:R-:W-:Y:S01]  /*46d50*/  ISETP.GE.AND P6, PT, R8, R0.reuse, PT ;  /* 0x000000000800720c */ /* 0x080fe20003fc6270 */
[----:B------:R-:W1:Y:S01]  /*46d60*/  LDC R16, c[0x0][0x604] ;  /* 0x00018100ff107b82 */ /* 0x000e620000000800 */
[----:B------:R-:W-:Y:S02]  /*46d70*/  ISETP.GE.AND P5, PT, R7, R0, PT ;  /* 0x000000000700720c */ /* 0x000fe40003fa6270 */
[----:B------:R-:W-:-:S02]  /*46d80*/  IADD3 R0, R6, 0x8, RZ ;  /* 0x0000000806007810 */ /* 0x000fc40007ffe0ff */
[----:B------:R-:W-:Y:S02]  /*46d90*/  FSEL R25, R25, -INF , P6 ;  /* 0xff80000019197808 */ /* 0x000fe40003000000 */
[-C--:B------:R-:W-:Y:S02]  /*46da0*/  ISETP.GE.AND P3, PT, R8, R0.reuse, PT ;  /* 0x000000000800720c */ /* 0x080fe40003f66270 */
[----:B------:R-:W-:Y:S01]  /*46db0*/  ISETP.GE.AND P2, PT, R7, R0, PT ;  /* 0x000000000700720c */ /* 0x000fe20003f46270 */
[----:B------:R-:W-:Y:S01]  /*46dc0*/  VIADD R0, R6, 0x9 ;  /* 0x0000000906007836 */ /* 0x000fe20000000000 */
[----:B------:R-:W-:Y:S02]  /*46dd0*/  FSEL R27, R27, -INF , P5 ;  /* 0xff8000001b1b7808 */ /* 0x000fe40002800000 */
[----:B------:R-:W-:Y:S02]  /*46de0*/  FSEL R28, R28, -INF , P3 ;  /* 0xff8000001c1c7808 */ /* 0x000fe40001800000 */
[----:B------:R-:W-:-:S02]  /*46df0*/  ISETP.GE.AND P4, PT, R8, R0, PT ;  /* 0x000000000800720c */ /* 0x000fc40003f86270 */
[C---:B------:R-:W-:Y:S02]  /*46e00*/  ISETP.GE.AND P6, PT, R7.reuse, R0, PT ;  /* 0x000000000700720c */ /* 0x040fe40003fc6270 */
[----:B------:R-:W-:Y:S02]  /*46e10*/  IADD3 R0, R6, 0x10, RZ ;  /* 0x0000001006007810 */ /* 0x000fe40007ffe0ff */
[----:B------:R-:W-:Y:S02]  /*46e20*/  FSEL R30, R30, -INF , P2 ;  /* 0xff8000001e1e7808 */ /* 0x000fe40001000000 */
[-C--:B------:R-:W-:Y:S02]  /*46e30*/  ISETP.GE.AND P5, PT, R8, R0.reuse, PT ;  /* 0x000000000800720c */ /* 0x080fe40003fa6270 */
[----:B------:R-:W-:Y:S01]  /*46e40*/  ISETP.GE.AND P3, PT, R7, R0, PT ;  /* 0x000000000700720c */ /* 0x000fe20003f66270 */
[----:B------:R-:W-:Y:S01]  /*46e50*/  VIADD R0, R6, 0x11 ;  /* 0x0000001106007836 */ /* 0x000fe20000000000 */
[----:B------:R-:W-:-:S02]  /*46e60*/  FSEL R29, R29, -INF , P4 ;  /* 0xff8000001d1d7808 */ /* 0x000fc40002000000 */
[----:B------:R-:W-:Y:S02]  /*46e70*/  FSEL R31, R31, -INF , P6 ;  /* 0xff8000001f1f7808 */ /* 0x000fe40003000000 */
[-C--:B------:R-:W-:Y:S02]  /*46e80*/  ISETP.GE.AND P2, PT, R8, R0.reuse, PT ;  /* 0x000000000800720c */ /* 0x080fe40003f46270 */
[----:B------:R-:W-:Y:S02]  /*46e90*/  ISETP.GE.AND P4, PT, R7, R0, PT ;  /* 0x000000000700720c */ /* 0x000fe40003f86270 */
[----:B------:R-:W-:Y:S02]  /*46ea0*/  IADD3 R0, R6, 0x18, RZ ;  /* 0x0000001806007810 */ /* 0x000fe40007ffe0ff */
[----:B------:R-:W-:Y:S02]  /*46eb0*/  FSEL R12, R32, -INF , P5 ;  /* 0xff800000200c7808 */ /* 0x000fe40002800000 */
[----:B------:R-:W-:-:S02]  /*46ec0*/  ISETP.GE.AND P6, PT, R8, R0, PT ;  /* 0x000000000800720c */ /* 0x000fc40003fc6270 */
[----:B------:R-:W-:Y:S01]  /*46ed0*/  ISETP.GE.AND P5, PT, R7, R0, PT ;  /* 0x000000000700720c */ /* 0x000fe20003fa6270 */
[----:B------:R-:W-:Y:S01]  /*46ee0*/  VIADD R0, R6, 0x19 ;  /* 0x0000001906007836 */ /* 0x000fe20000000000 */
[----:B------:R-:W-:Y:S02]  /*46ef0*/  FSEL R34, R34, -INF , P3 ;  /* 0xff80000022227808 */ /* 0x000fe40001800000 */
[----:B------:R-:W-:Y:S02]  /*46f00*/  FSEL R33, R33, -INF , P2 ;  /* 0xff80000021217808 */ /* 0x000fe40001000000 */
[-C--:B------:R-:W-:Y:S02]  /*46f10*/  ISETP.GE.AND P3, PT, R8, R0.reuse, PT ;  /* 0x000000000800720c */ /* 0x080fe40003f66270 */
[----:B------:R-:W-:Y:S02]  /*46f20*/  ISETP.GE.AND P2, PT, R7, R0, PT ;  /* 0x000000000700720c */ /* 0x000fe40003f46270 */
[----:B------:R-:W-:-:S02]  /*46f30*/  IADD3 R0, R6, 0x20, RZ ;  /* 0x0000002006007810 */ /* 0x000fc40007ffe0ff */
[----:B------:R-:W-:Y:S02]  /*46f40*/  FSEL R35, R35, -INF , P4 ;  /* 0xff80000023237808 */ /* 0x000fe40002000000 */
[----:B------:R-:W-:Y:S02]  /*46f50*/  FSEL R36, R36, -INF , P6 ;  /* 0xff80000024247808 */ /* 0x000fe40003000000 */
[-C--:B------:R-:W-:Y:S02]  /*46f60*/  ISETP.GE.AND P4, PT, R8, R0.reuse, PT ;  /* 0x000000000800720c */ /* 0x080fe40003f86270 */
[----:B------:R-:W-:Y:S01]  /*46f70*/  ISETP.GE.AND P6, PT, R7, R0, PT ;  /* 0x000000000700720c */ /* 0x000fe20003fc6270 */
[----:B------:R-:W-:Y:S01]  /*46f80*/  VIADD R0, R6, 0x21 ;  /* 0x0000002106007836 */ /* 0x000fe20000000000 */
[----:B------:R-:W-:Y:S02]  /*46f90*/  FSEL R38, R38, -INF , P5 ;  /* 0xff80000026267808 */ /* 0x000fe40002800000 */
[----:B------:R-:W-:-:S02]  /*46fa0*/  FSEL R37, R37, -INF , P3 ;  /* 0xff80000025257808 */ /* 0x000fc40001800000 */
[-C--:B------:R-:W-:Y:S02]  /*46fb0*/  ISETP.GE.AND P5, PT, R8, R0.reuse, PT ;  /* 0x000000000800720c */ /* 0x080fe40003fa6270 */
[----:B------:R-:W-:Y:S02]  /*46fc0*/  ISETP.GE.AND P3, PT, R7, R0, PT ;  /* 0x000000000700720c */ /* 0x000fe40003f66270 */
[----:B------:R-:W-:Y:S02]  /*46fd0*/  IADD3 R0, R6, 0x28, RZ ;  /* 0x0000002806007810 */ /* 0x000fe40007ffe0ff */
[----:B------:R-:W-:Y:S02]  /*46fe0*/  FSEL R39, R39, -INF , P2 ;  /* 0xff80000027277808 */ /* 0x000fe40001000000 */
        /* <DEDUP_REMOVED lines=110> */
[----:B------:R-:W-:Y:S01]  /*476d0*/  FSEL R19, R84, -INF , P2 ;  /* 0xff80000054137808 */ /* 0x000fe20001000000 */
[----:B------:R-:W-:Y:S01]  /*476e0*/  VIADD R84, R252, 0x110020 ;  /* 0x00110020fc547836 */ /* 0x000fe20000000000 */
        /* <DEDUP_REMOVED lines=145> */
[----:B------:R-:W-:Y:S01]  /*48000*/  FSEL R204, R143, -INF , P3 ;  /* 0xff8000008fcc7808 */ /* 0x000fe20001800000 */
[----:B------:R-:W2:Y:S01]  /*48010*/  LDL.LU R141, [R1+0x204] ;  /* 0x00020400018d7983 */ /* 0x000ea20000300800 */
[CC--:B------:R-:W-:Y:S02]  /*48020*/  ISETP.GE.AND P6, PT, R8.reuse, R0.reuse, PT ;  /* 0x000000000800720c */ /* 0x0c0fe40003fc6270 */
[----:B------:R-:W-:Y:S01]  /*48030*/  ISETP.GE.AND P5, PT, R7, R0, PT ;  /* 0x000000000700720c */ /* 0x000fe20003fa6270 */
[----:B------:R-:W3:Y:S01]  /*48040*/  LDL.LU R140, [R1+0x210] ;  /* 0x00021000018c7983 */ /* 0x000ee20000300800 */
[----:B------:R-:W-:Y:S02]  /*48050*/  ISETP.GE.AND P3, PT, R8, R6, PT ;  /* 0x000000060800720c */ /* 0x000fe40003f66270 */
[----:B------:R-:W-:Y:S01]  /*48060*/  IADD3 R0, R6, 0xf8, RZ ;  /* 0x000000f806007810 */ /* 0x000fe20007ffe0ff */
[----:B------:R-:W4:Y:S01]  /*48070*/  LDL.LU R139, [R1+0x214] ;  /* 0x00021400018b7983 */ /* 0x000f220000300800 */
[----:B------:R-:W-:-:S02]  /*48080*/  FSEL R144, R144, -INF , P2 ;  /* 0xff80000090907808 */ /* 0x000fc40001000000 */
[----:B------:R-:W-:Y:S01]  /*48090*/  FSEL R146, R146, -INF , P4 ;  /* 0xff80000092927808 */ /* 0x000fe20002000000 */
[----:B------:R-:W5:Y:S01]  /*480a0*/  LDL.LU R138, [R1+0x220] ;  /* 0x00022000018a7983 */ /* 0x000f620000300800 */
[----:B------:R-:W-:Y:S02]  /*480b0*/  FSEL R11, R24, -INF , P3 ;  /* 0xff800000180b7808 */ /* 0x000fe40001800000 */
[-C--:B------:R-:W-:Y:S01]  /*480c0*/  ISETP.GE.AND P2, PT, R8, R0.reuse, PT ;  /* 0x000000000800720c */ /* 0x080fe20003f46270 */
[----:B------:R-:W5:Y:S01]  /*480d0*/  LDL.LU R137, [R1+0x224] ;  /* 0x0002240001897983 */ /* 0x000f620000300800 */
[C---:B------:R-:W-:Y:S01]  /*480e0*/  ISETP.GE.AND P4, PT, R7.reuse, R0, PT ;  /* 0x000000000700720c */ /* 0x040fe20003f86270 */
[----:B------:R-:W-:Y:S01]  /*480f0*/  VIADD R0, R6, 0xf9 ;  /* 0x000000f906007836 */ /* 0x000fe20000000000 */
[----:B------:R-:W-:Y:S01]  /*48100*/  ISETP.GE.AND P3, PT, R7, R6, PT ;  /* 0x000000060700720c */ /* 0x000fe20003f66270 */
[----:B------:R-:W5:Y:S01]  /*48110*/  LDL.LU R136, [R1+0x230] ;  /* 0x0002300001887983 */ /* 0x000f620000300800 */
[----:B------:R-:W-:-:S02]  /*48120*/  FSEL R145, R145, -INF , P6 ;  /* 0xff80000091917808 */ /* 0x000fc40003000000 */
[----:B------:R-:W-:Y:S01]  /*48130*/  FSEL R26, R26, -INF , P3 ;  /* 0xff8000001a1a7808 */ /* 0x000fe20001800000 */
[----:B------:R-:W5:Y:S01]  /*48140*/  LDL.LU R135, [R1+0x234] ;  /* 0x0002340001877983 */ /* 0x000f620000300800 */
[-C--:B------:R-:W-:Y:S02]  /*48150*/  ISETP.GE.AND P3, PT, R8, R0.reuse, PT ;  /* 0x000000000800720c */ /* 0x080fe40003f66270 */
[----:B------:R-:W-:Y:S01]  /*48160*/  ISETP.GE.AND P6, PT, R7, R0, PT ;  /* 0x000000000700720c */ /* 0x000fe20003fc6270 */
        /* <DEDUP_REMOVED lines=181> */
[----:B------:R-:W-:Y:S02]  /*48cc0*/  FMNMX R0, R149, R0, !PT ;  /* 0x0000000095007209 */ /* 0x000fe40007800000 */
[----:B------:R-:W-:-:S03]  /*48cd0*/  FMNMX R3, R151, R3, !PT ;  /* 0x0000000397037209 */ /* 0x000fc60007800000 */
[----:B------:R-:W1:Y:S04]  /*48ce0*/  SHFL.BFLY PT, R2, R0, 0x1, 0x1f ;  /* 0x0c201f0000027f89 */ /* 0x000e6800000e0000 */
[----:B------:R-:W2:Y:S01]  /*48cf0*/  SHFL.BFLY PT, R4, R3, 0x1, 0x1f ;  /* 0x0c201f0003047f89 */ /* 0x000ea200000e0000 */
[----:B-1----:R-:W-:Y:S02]  /*48d00*/  FMNMX R2, R0, R2, !PT ;  /* 0x0000000200027209 */ /* 0x002fe40007800000 */
[----:B--2---:R-:W-:-:S03]  /*48d10*/  FMNMX R0, R3, R4, !PT ;  /* 0x0000000403007209 */ /* 0x004fc60007800000 */
[----:B------:R-:W1:Y:S01]  /*48d20*/  SHFL.BFLY PT, R5, R2, 0x2, 0x1f ;  /* 0x0c401f0002057f89 */ /* 0x000e6200000e0000 */
[----:B------:R-:W-:-:S03]  /*48d30*/  IADD3 R3, R9, 0x1, RZ ;  /* 0x0000000109037810 */ /* 0x000fc60007ffe0ff */
[----:B------:R-:W2:Y:S01]  /*48d40*/  SHFL.BFLY PT, R4, R0, 0x2, 0x1f ;  /* 0x0c401f0000047f89 */ /* 0x000ea200000e0000 */
[----:B------:R-:W-:Y:S02]  /*48d50*/  ISETP.NE.AND P3, PT, R3, 0x4, PT ;  /* 0x000000040300780c */ /* 0x000fe40003f65270 */
[----:B-1----:R-:W-:Y:S02]  /*48d60*/  FMNMX R192, R2, R5, !PT ;  /* 0x0000000502c07209 */ /* 0x002fe40007800000 */
[----:B--2---:R-:W-:Y:S02]  /*48d70*/  FMNMX R190, R0, R4, !PT ;  /* 0x0000000400be7209 */ /* 0x004fe40007800000 */
[----:B------:R-:W-:Y:S02]  /*48d80*/  FSETP.NEU.AND P2, PT, R192, -INF , PT ;  /* 0xff800000c000780b */ /* 0x000fe40003f4d000 */
[----:B------:R-:W-:Y:S02]  /*48d90*/  FSETP.NEU.AND P4, PT, R190, -INF , PT ;  /* 0xff800000be00780b */ /* 0x000fe40003f8d000 */
[----:B------:R-:W-:-:S02]  /*48da0*/  SEL R0, RZ, 0x1, P3 ;  /* 0x00000001ff007807 */ /* 0x000fc40001800000 */
[----:B------:R-:W-:Y:S02]  /*48db0*/  FSEL R9, R192, RZ, P2 ;  /* 0x000000ffc0097208 */ /* 0x000fe40001000000 */
[----:B------:R-:W-:Y:S02]  /*48dc0*/  FSEL R5, R190, RZ, P4 ;  /* 0x000000ffbe057208 */ /* 0x000fe40002000000 */
[----:B------:R-:W-:Y:S01]  /*48dd0*/  LOP3.LUT R210, R13, R0, RZ, 0x3c, !PT ;  /* 0x000000000dd27212 */ /* 0x000fe200078e3cff */
[----:B------:R-:W-:Y:S01]  /*48de0*/  FADD R2, -R9, R14 ;  /* 0x0000000e09027221 */ /* 0x000fe20000000100 */
[----:B------:R-:W-:Y:S01]  /*48df0*/  LEA R4, R10, R84, 0x3 ;  /* 0x000000540a047211 */ /* 0x000fe200078e18ff */
[----:B------:R-:W-:Y:S01]  /*48e00*/  FADD R0, -R5, R15 ;  /* 0x0000000f05007221 */ /* 0x000fe20000000100 */
[----:B------:R-:W2:Y:S01]  /*48e10*/  LDL.LU R84, [R1+0x3d0] ;  /* 0x0003d00001547983 */ /* 0x000ea20000300800 */
[-C--:B------:R-:W-:Y:S01]  /*48e20*/  FMUL R2, R2, R16.reuse ;  /* 0x0000001002027220 */ /* 0x080fe20000400000 */
[----:B------:R-:W-:Y:S01]  /*48e30*/  PRMT R4, RZ, 0x654, R4 ;  /* 0x00000654ff047816 */ /* 0x000fe20000000004 */
[----:B------:R-:W-:Y:S01]  /*48e40*/  FMUL R0, R0, R16 ;  /* 0x0000001000007220 */ /* 0x000fe20000400000 */
[----:B------:R-:W2:Y:S02]  /*48e50*/  LDL.LU R24, [R1+0x3d4] ;  /* 0x0003d40001187983 */ /* 0x000ea40000300800 */
[----:B------:R1:W-:Y:S01]  /*48e60*/  SYNCS.ARRIVE.TRANS64.RED.A1T0 RZ, [R4+URZ], RZ ;  /* 0x000000ff04ff79a7 */ /* 0x0003e2000810043f */
[----:B------:R-:W-:Y:S01]  /*48e70*/  FSETP.GEU.AND P2, PT, R2, -126, PT ;  /* 0xc2fc00000200780b */ /* 0x000fe20003f4e000 */
[----:B------:R-:W2:Y:S01]  /*48e80*/  LDL.LU R16, [R1+0x3e0] ;  /* 0x0003e00001107983 */ /* 0x000ea20000300800 */
[----:B------:R-:W-:Y:S01]  /*48e90*/  VIADD R143, R10, 0x1 ;  /* 0x000000010a8f7836 */ /* 0x000fe20000000000 */
[----:B------:R-:W-:-:S02]  /*48ea0*/  SEL R142, R3, RZ, P3 ;  /* 0x000000ff038e7207 */ /* 0x000fc40001800000 */
[----:B------:R-:W2:Y:S01]  /*48eb0*/  LDL.LU R15, [R1+0x3e4] ;  /* 0x0003e400010f7983 */ /* 0x000ea20000300800 */
[----:B------:R-:W-:-:S03]  /*48ec0*/  FSETP.GEU.AND P4, PT, R0, -126, PT ;  /* 0xc2fc00000000780b */ /* 0x000fc60003f8e000 */
[----:B------:R-:W2:Y:S04]  /*48ed0*/  LDL.LU R14, [R1+0x3f0] ;  /* 0x0003f000010e7983 */ /* 0x000ea80000300800 */
[----:B------:R-:W2:Y:S01]  /*48ee0*/  LDL.LU R13, [R1+0x3f4] ;  /* 0x0003f400010d7983 */ /* 0x000ea20000300800 */
[----:B------:R-:W-:-:S03]  /*48ef0*/  @!P2 FMUL R2, R2, 0.5 ;  /* 0x3f0000000202a820 */ /* 0x000fc60000400000 */
[----:B-1----:R-:W2:Y:S02]  /*48f00*/  LDL.LU R4, [R1+0x200] ;  /* 0x0002000001047983 */ /* 0x002ea40000300800 */
[----:B------:R-:W-:Y:S01]  /*48f10*/  @!P4 FMUL R0, R0, 0.5 ;  /* 0x3f0000000000c820 */ /* 0x000fe20000400000 */
[----:B------:R-:W1:Y:S08]  /*48f20*/  MUFU.EX2 R2, R2 ;  /* 0x0000000200027308 */ /* 0x000e700000000800 */
[----:B------:R-:W2:Y:S01]  /*48f30*/  MUFU.EX2 R0, R0 ;  /* 0x0000000000007308 */ /* 0x000ea20000000800 */
[----:B-1----:R-:W-:-:S04]  /*48f40*/  @!P2 FMUL R2, R2, R2 ;  /* 0x000000020202a220 */ /* 0x002fc80000400000 */
[-C--:B------:R-:W-:Y:S01]  /*48f50*/  FMUL R141, R141, R2.reuse ;  /* 0x000000028d8d7220 */ /* 0x080fe20000400000 */
[-C--:B---3--:R-:W-:Y:S01]  /*48f60*/  FMUL R140, R140, R2.reuse ;  /* 0x000000028c8c7220 */ /* 0x088fe20000400000 */
        /* <DEDUP_REMOVED lines=55> */
[----:B--2---:R-:W-:-:S05]  /*492e0*/  FMUL R4, R4, R2 ;  /* 0x0000000204047220 */ /* 0x004fca0000400000 */
[----:B------:R-:W-:Y:S04]  /*492f0*/  STL [R1+0x200], R4 ;  /* 0x0002000401007387 */ /* 0x000fe80000100800 */
        /* <DEDUP_REMOVED lines=50> */
[----:B------:R5:W-:Y:S01]  /*49620*/  STL [R1+0x390], R92 ;  /* 0x0003905c01007387 */ /* 0x000be20000100800 */
[----:B------:R-:W-:-:S03]  /*49630*/  FMUL R24, R24, R2 ;  /* 0x0000000218187220 */ /* 0x000fc60000400000 */
        /* <DEDUP_REMOVED lines=591> */
[----:B------:R-:W-:Y:S01]  /*4bb30*/  BSSY B0, `(.L_x_44) ;  /* 0x000000b000007945 */ /* 0x000fe20003800000 */
[----:B------:R-:W-:-:S03]  /*4bb40*/  ISETP.NE.AND P2, PT, R143, 0x4, PT ;  /* 0x000000048f00780c */ /* 0x000fc60003f45270 */
[----:B------:R1:W-:Y:S04]  /*4bb50*/  STL [R1+0x1fc], R3 ;  /* 0x0001fc0301007387 */ /* 0x0003e80000100800 */
[----:B------:R-:W-:Y:S04]  /*4bb60*/  STL [R1+0x1ec], R10 ;  /* 0x0001ec0a01007387 */ /* 0x000fe80000100800 */
[----:B------:R2:W-:Y:S01]  /*4bb70*/  STL [R1+0x1f8], R4 ;  /* 0x0001f80401007387 */ /* 0x0005e20000100800 */
[----:B-1----:R-:W-:Y:S02]  /*4bb80*/  LEA R3, R142, R252, 0x3 ;  /* 0x000000fc8e037211 */ /* 0x002fe400078e18ff */
[----:B--2---:R-:W-:-:S07]  /*4bb90*/  SHF.L.U32 R4, R210, 0x1f, RZ ;  /* 0x0000001fd2047819 */ /* 0x004fce00000006ff */
.L_x_45:
[----:B-1----:R1:W2:Y:S02]  /*4bba0*/  SYNCS.PHASECHK.TRANS64.TRYWAIT P3, [R3+URZ+0x110000], R4 ;  /* 0x11000004030075a7 */ /* 0x0022a4000806017f */
[----:B--2---:R-:W-:Y:S05]  /*4bbb0*/  @!P3 NANOSLEEP.SYNCS 0x989680 ;  /* 0x009896800000b95d */ /* 0x004fea0003900000 */
[----:B------:R-:W2:Y:S02]  /*4bbc0*/  @!P3 SYNCS.PHASECHK.TRANS64 P3, [R3+URZ+0x110000], R4 ;  /* 0x110000040300b5a7 */ /* 0x000ea4000806007f */
[----:B--2---:R-:W-:Y:S05]  /*4bbd0*/  @!P3 BRA `(.L_x_45) ;  /* 0xfffffffc00f0b947 */ /* 0x004fea000383ffff */
[----:B------:R-:W-:Y:S05]  /*4bbe0*/  BSYNC B0 ;  /* 0x0000000000007941 */ /* 0x000fea0003800000 */
.L_x_44:
[----:B------:R-:W-:Y:S01]  /*4bbf0*/  STL [R1+0x2a2c], R156 ;  /* 0x002a2c9c01007387 */ /* 0x000fe20000100800 */
[----:B------:R-:W2:Y:S01]  /*4bc00*/  LDC R16, c[0x0][0x604] ;  /* 0x00018100ff107b82 */ /* 0x000ea20000000800 */
[----:B------:R-:W-:Y:S05]  /*4bc10*/  WARPSYNC.ALL ;  /* 0x0000000000007948 */ /* 0x000fea0003800000 */
[----:B------:R-:W-:Y:S04]  /*4bc20*/  STL [R1+0x2a28], R154 ;  /* 0x002a289a01007387 */ /* 0x000fe80000100800 */
[----:B------:R-:W-:Y:S04]  /*4bc30*/  STL [R1+0x2a24], R155 ;  /* 0x002a249b01007387 */ /* 0x000fe80000100800 */
[----:B------:R-:W-:Y:S04]  /*4bc40*/  STL [R1+0x2a20], R153 ;  /* 0x002a209901007387 */ /* 0x000fe80000100800 */
[----:B------:R-:W-:Y:S04]  /*4bc50*/  STL [R1+0x281c], R48 ;  /* 0x00281c3001007387 */ /* 0x000fe80000100800 */
[----:B------:R3:W-:Y:S01]  /*4bc60*/  STL [R1+0x2818], R49 ;  /* 0x0028183101007387 */ /* 0x0007e20000100800 */
[-C--:B--2---:R-:W-:Y:S01]  /*4bc70*/  FMUL R9, R9, R16.reuse ;  /* 0x0000001009097220 */ /* 0x084fe20000400000 */
[----:B-1----:R-:W-:-:S02]  /*4bc80*/  FMUL R3, R5, R16 ;  /* 0x0000001005037220 */ /* 0x002fc40000400000 */
[----:B------:R-:W-:Y:S01]  /*4bc90*/  STL [R1+0x2814], R50 ;  /* 0x0028143201007387 */ /* 0x000fe20000100800 */
[-CC-:B------:R-:W-:Y:S01]  /*4bca0*/  FFMA R11, R11, R16.reuse, -R9.reuse ;  /* 0x000000100b0b7223 */ /* 0x180fe20000000809 */
[-C--:B------:R-:W-:Y:S02]  /*4bcb0*/  FFMA R10, R25, R16.reuse, -R9 ;  /* 0x00000010190a7223 */ /* 0x080fe40000000809 */
[----:B------:R1:W-:Y:S01]  /*4bcc0*/  STL [R1+0x2810], R51 ;  /* 0x0028103301007387 */ /* 0x0003e20000100800 */
[-CC-:B------:R-:W-:Y:S01]  /*4bcd0*/  FFMA R5, R26, R16.reuse, -R3.reuse ;  /* 0x000000101a057223 */ /* 0x180fe20000000803 */
[----:B------:R-:W-:Y:S01]  /*4bce0*/  FFMA R4, R27, R16, -R3 ;  /* 0x000000101b047223 */ /* 0x000fe20000000803 */
[----:B------:R-:W-:Y:S01]  /*4bcf0*/  FSETP.GEU.AND P5, PT, R11, -126, PT ;  /* 0xc2fc00000b00780b */ /* 0x000fe20003fae000 */
[----:B------:R-:W-:Y:S01]  /*4bd00*/  STL [R1+0x280c], R52 ;  /* 0x00280c3401007387 */ /* 0x000fe20000100800 */
[----:B------:R-:W-:Y:S02]  /*4bd10*/  FSETP.GEU.AND P6, PT, R10, -126, PT ;  /* 0xc2fc00000a00780b */ /* 0x000fe40003fce000 */
[----:B------:R-:W-:Y:S01]  /*4bd20*/  FSETP.GEU.AND P3, PT, R5, -126, PT ;  /* 0xc2fc00000500780b */ /* 0x000fe20003f6e000 */
[----:B------:R2:W-:Y:S01]  /*4bd30*/  STL [R1+0x2808], R53 ;  /* 0x0028083501007387 */ /* 0x0005e20000100800 */
[----:B------:R-:W-:-:S03]  /*4bd40*/  FSETP.GEU.AND P4, PT, R4, -126, PT ;  /* 0xc2fc00000400780b */ /* 0x000fc60003f8e000 */
[----:B------:R-:W-:Y:S04]  /*4bd50*/  STL [R1+0x2804], R54 ;  /* 0x0028043601007387 */ /* 0x000fe80000100800 */
[----:B------:R4:W-:Y:S01]  /*4bd60*/  STL [R1+0x2800], R55 ;  /* 0x0028003701007387 */ /* 0x0009e20000100800 */
[----:B------:R-:W-:Y:S01]  /*4bd70*/  @!P5 FMUL R11, R11, 0.5 ;  /* 0x3f0000000b0bd820 */ /* 0x000fe20000400000 */
[----:B------:R-:W-:Y:S02]  /*4bd80*/  @!P6 FMUL R10, R10, 0.5 ;  /* 0x3f0000000a0ae820 */ /* 0x000fe40000400000 */
[----:B------:R-:W-:Y:S01]  /*4bd90*/  STL [R1+0x27fc], R56 ;  /* 0x0027fc3801007387 */ /* 0x000fe20000100800 */
[----:B------:R-:W-:Y:S01]  /*4bda0*/  @!P3 FMUL R5, R5, 0.5 ;  /* 0x3f0000000505b820 */ /* 0x000fe20000400000 */
[----:B------:R-:W-:Y:S01]  /*4bdb0*/  @!P4 FMUL R4, R4, 0.5 ;  /* 0x3f0000000404c820 */ /* 0x000fe20000400000 */
[----:B------:R3:W1:Y:S01]  /*4bdc0*/  MUFU.EX2 R141, R11 ;  /* 0x0000000b008d7308 */ /* 0x0006620000000800 */
[----:B------:R4:W-:Y:S04]  /*4bdd0*/  STL [R1+0x27f8], R57 ;  /* 0x0027f83901007387 */ /* 0x0009e80000100800 */
[----:B------:R-:W-:Y:S03]  /*4bde0*/  STL [R1+0x27f4], R58 ;  /* 0x0027f43a01007387 */ /* 0x000fe60000100800 */
[----:B------:R2:W4:Y:S01]  /*4bdf0*/  MUFU.EX2 R140, R10 ;  /* 0x0000000a008c7308 */ /* 0x0005220000000800 */
[----:B------:R4:W-:Y:S01]  /*4be00*/  STL [R1+0x27f0], R59 ;  /* 0x0027f03b01007387 */ /* 0x0009e20000100800 */
[----:B---3--:R-:W-:-:S03]  /*4be10*/  FFMA R11, R28, R16, -R9 ;  /* 0x000000101c0b7223 */ /* 0x008fc60000000809 */
[----:B------:R-:W-:Y:S03]  /*4be20*/  STL [R1+0x27ec], R60 ;  /* 0x0027ec3c01007387 */ /* 0x000fe60000100800 */
[----:B------:R3:W4:Y:S01]  /*4be30*/  MUFU.EX2 R139, R5 ;  /* 0x00000005008b7308 */ /* 0x0007220000000800 */
[----:B------:R4:W-:Y:S01]  /*4be40*/  STL [R1+0x27e8], R61 ;  /* 0x0027e83d01007387 */ /* 0x0009e20000100800 */
[-C--:B--2---:R-:W-:Y:S01]  /*4be50*/  FFMA R10, R29, R16.reuse, -R9 ;  /* 0x000000101d0a7223 */ /* 0x084fe20000000809 */
[----:B-1----:R-:W-:Y:S01]  /*4be60*/  @!P5 FMUL R141, R141, R141 ;  /* 0x0000008d8d8dd220 */ /* 0x002fe20000400000 */
[----:B------:R-:W-:Y:S01]  /*4be70*/  FSETP.GEU.AND P5, PT, R11, -126, PT ;  /* 0xc2fc00000b00780b */ /* 0x000fe20003fae000 */
[----:B------:R-:W-:Y:S03]  /*4be80*/  STL [R1+0x27e4], R62 ;  /* 0x0027e43e01007387 */ /* 0x000fe60000100800 */
[----:B------:R1:W2:Y:S01]  /*4be90*/  MUFU.EX2 R138, R4 ;  /* 0x00000004008a7308 */ /* 0x0002a20000000800 */
[----:B------:R2:W-:Y:S01]  /*4bea0*/  STL [R1+0x27e0], R63 ;  /* 0x0027e03f01007387 */ /* 0x0005e20000100800 */
[--C-:B---3--:R-:W-:Y:S01]  /*4beb0*/  FFMA R5, R30, R16, -R3.reuse ;  /* 0x000000101e057223 */ /* 0x108fe20000000803 */
[----:B----4-:R-:W-:Y:S01]  /*4bec0*/  @!P6 FMUL R140, R140, R140 ;  /* 0x0000008c8c8ce220 */ /* 0x010fe20000400000 */
[----:B------:R-:W-:Y:S01]  /*4bed0*/  FSETP.GEU.AND P6, PT, R10, -126, PT ;  /* 0xc2fc00000a00780b */ /* 0x000fe20003fce000 */
[----:B------:R-:W-:Y:S03]  /*4bee0*/  STL [R1+0x23ec], R64 ;  /* 0x0023ec4001007387 */ /* 0x000fe60000100800 */
[----:B------:R-:W-:Y:S01]  /*4bef0*/  F2FP.F16.F32.PACK_AB R24, R140, R141 ;  /* 0x0000008d8c18723e */ /* 0x000fe200000000ff */
[----:B------:R3:W-:Y:S01]  /*4bf00*/  STL [R1+0x23e8], R65 ;  /* 0x0023e84101007387 */ /* 0x0007e20000100800 */
[----:B-1----:R-:W-:Y:S01]  /*4bf10*/  FFMA R4, R31, R16, -R3 ;  /* 0x000000101f047223 */ /* 0x002fe20000000803 */
[----:B------:R-:W-:Y:S01]  /*4bf20*/  @!P3 FMUL R139, R139, R139 ;  /* 0x0000008b8b8bb220 */ /* 0x000fe20000400000 */
[----:B------:R-:W-:Y:S01]  /*4bf30*/  FSETP.GEU.AND P3, PT, R5, -126, PT ;  /* 0xc2fc00000500780b */ /* 0x000fe20003f6e000 */
[----:B------:R-:W-:Y:S01]  /*4bf40*/  STL [R1+0x23e4], R66 ;  /* 0x0023e44201007387 */ /* 0x000fe20000100800 */
[----:B------:R-:W-:Y:S01]  /*4bf50*/  @!P5 FMUL R11, R11, 0.5 ;  /* 0x3f0000000b0bd820 */ /* 0x000fe20000400000 */
[----:B------:R-:W1:Y:S02]  /*4bf60*/  LDC R16, c[0x0][0x604] ;  /* 0x00018100ff107b82 */ /* 0x000e640000000800 */
[----:B------:R4:W-:Y:S01]  /*4bf70*/  STL [R1+0x23e0], R67 ;  /* 0x0023e04301007387 */ /* 0x0009e20000100800 */
[----:B--2---:R-:W-:Y:S01]  /*4bf80*/  @!P4 FMUL R138, R138, R138 ;  /* 0x0000008a8a8ac220 */ /* 0x004fe20000400000 */
[----:B------:R-:W-:Y:S01]  /*4bf90*/  FSETP.GEU.AND P4, PT, R4, -126, PT ;  /* 0xc2fc00000400780b */ /* 0x000fe20003f8e000 */
[----:B------:R-:W-:Y:S01]  /*4bfa0*/  @!P6 FMUL R10, R10, 0.5 ;  /* 0x3f0000000a0ae820 */ /* 0x000fe20000400000 */
[----:B------:R-:W-:Y:S01]  /*4bfb0*/  STL [R1+0x23dc], R68 ;  /* 0x0023dc4401007387 */ /* 0x000fe20000100800 */
[----:B------:R-:W2:Y:S01]  /*4bfc0*/  MUFU.EX2 R137, R11 ;  /* 0x0000000b00897308 */ /* 0x000ea20000000800 */
[----:B------:R-:W-:-:S02]  /*4bfd0*/  F2FP.F16.F32.PACK_AB R25, R138, R139 ;  /* 0x0000008b8a19723e */ /* 0x000fc400000000ff */
[----:B------:R4:W-:Y:S01]  /*4bfe0*/  STL [R1+0x23d8], R69 ;  /* 0x0023d84501007387 */ /* 0x0009e20000100800 */
[----:B------:R-:W-:-:S03]  /*4bff0*/  @!P3 FMUL R5, R5, 0.5 ;  /* 0x3f0000000505b820 */ /* 0x000fc60000400000 */
[----:B------:R-:W-:Y:S01]  /*4c000*/  STL [R1+0x23d4], R70 ;  /* 0x0023d44601007387 */ /* 0x000fe20000100800 */
[----:B------:R-:W3:Y:S02]  /*4c010*/  MUFU.EX2 R136, R10 ;  /* 0x0000000a00887308 */ /* 0x000ee40000000800 */
[----:B------:R-:W-:Y:S01]  /*4c020*/  @!P4 FMUL R4, R4, 0.5 ;  /* 0x3f0000000404c820 */ /* 0x000fe20000400000 */
[----:B------:R4:W-:Y:S04]  /*4c030*/  STL [R1+0x23d0], R71 ;  /* 0x0023d04701007387 */ /* 0x0009e80000100800 */
[----:B------:R-:W-:Y:S01]  /*4c040*/  STL [R1+0x23cc], R72 ;  /* 0x0023cc4801007387 */ /* 0x000fe20000100800 */
[----:B------:R-:W4:Y:S01]  /*4c050*/  MUFU.EX2 R135, R5 ;  /* 0x0000000500877308 */ /* 0x000f220000000800 */
[----:B--2---:R-:W-:-:S02]  /*4c060*/  @!P5 FMUL R137, R137, R137 ;  /* 0x000000898989d220 */ /* 0x004fc40000400000 */
[----:B------:R2:W-:Y:S04]  /*4c070*/  STL [R1+0x23c8], R73 ;  /* 0x0023c84901007387 */ /* 0x0005e80000100800 */
[----:B------:R-:W-:Y:S01]  /*4c080*/  STL [R1+0x23c4], R74 ;  /* 0x0023c44a01007387 */ /* 0x000fe20000100800 */
[----:B------:R2:W1:Y:S01]  /*4c090*/  MUFU.EX2 R134, R4 ;  /* 0x0000000400867308 */ /* 0x0004620000000800 */
[----:B---3--:R-:W-:Y:S02]  /*4c0a0*/  @!P6 FMUL R136, R136, R136 ;  /* 0x000000888888e220 */ /* 0x008fe40000400000 */
[----:B------:R3:W-:Y:S03]  /*4c0b0*/  STL [R1+0x23c0], R75 ;  /* 0x0023c04b01007387 */ /* 0x0007e60000100800 */
[----:B------:R-:W-:Y:S01]  /*4c0c0*/  F2FP.F16.F32.PACK_AB R26, R136, R137 ;  /* 0x00000089881a723e */ /* 0x000fe200000000ff */
[----:B------:R-:W-:Y:S01]  /*4c0d0*/  STL [R1+0x23bc], R76 ;  /* 0x0023bc4c01007387 */ /* 0x000fe20000100800 */
[----:B----4-:R-:W-:Y:S01]  /*4c0e0*/  @!P3 FMUL R135, R135, R135 ;  /* 0x000000878787b220 */ /* 0x010fe20000400000 */
[----:B--2---:R-:W-:-:S02]  /*4c0f0*/  IMAD R4, R142, 0x4000, R220 ;  /* 0x000040008e047824 */ /* 0x004fc400078e02dc */
[----:B------:R2:W-:Y:S04]  /*4c100*/  STL [R1+0x23b8], R77 ;  /* 0x0023b84d01007387 */ /* 0x0005e80000100800 */
[----:B------:R-:W-:Y:S01]  /*4c110*/  STL [R1+0x23b4], R78 ;  /* 0x0023b44e01007387 */ /* 0x000fe20000100800 */
[----:B-1----:R-:W-:-:S03]  /*4c120*/  @!P4 FMUL R134, R134, R134 ;  /* 0x000000868686c220 */ /* 0x002fc60000400000 */
[----:B------:R1:W-:Y:S02]  /*4c130*/  STL [R1+0x23b0], R79 ;  /* 0x0023b04f01007387 */ /* 0x0003e40000100800 */
[----:B------:R-:W-:Y:S02]  /*4c140*/  F2FP.F16.F32.PACK_AB R27, R134, R135 ;  /* 0x00000087861b723e */ /* 0x000fe400000000ff */
[----:B------:R-:W-:Y:S04]  /*4c150*/  STL [R1+0x1ffc], R80 ;  /* 0x001ffc5001007387 */ /* 0x000fe80000100800 */
[----:B------:R4:W-:Y:S04]  /*4c160*/  STL [R1+0x1ff8], R81 ;  /* 0x001ff85101007387 */ /* 0x0009e80000100800 */
[----:B------:R-:W-:Y:S04]  /*4c170*/  STL [R1+0x1ff4], R82 ;  /* 0x001ff45201007387 */ /* 0x000fe80000100800 */
[----:B------:R4:W-:Y:S04]  /*4c180*/  STL [R1+0x1ff0], R83 ;  /* 0x001ff05301007387 */ /* 0x0009e80000100800 */
        /* <DEDUP_REMOVED lines=121> */
[----:B------:R-:W-:Y:S04]  /*4c920*/  STL [R1+0x2d50], R139 ;  /* 0x002d508b01007387 */ /* 0x000fe80000100800 */
[----:B------:R-:W-:Y:S04]  /*4c930*/  STL.64 [R1+0x2d48], R136 ;  /* 0x002d488801007387 */ /* 0x000fe80000100a00 */
[----:B------:R4:W-:Y:S04]  /*4c940*/  STL.64 [R1+0x2d40], R134 ;  /* 0x002d408601007387 */ /* 0x0009e80000100a00 */
        /* <DEDUP_REMOVED lines=13> */
[----:B---3--:R-:W3:Y:S04]  /*4ca20*/  LDL.LU.64 R74, [R1+0x268] ;  /* 0x00026800014a7983 */ /* 0x008ee80000300a00 */
[----:B--2---:R-:W3:Y:S04]  /*4ca30*/  LDL.LU.64 R76, [R1+0x270] ;  /* 0x00027000014c7983 */ /* 0x004ee80000300a00 */
[----:B-1----:R-:W3:Y:S04]  /*4ca40*/  LDL.LU.64 R78, [R1+0x278] ;  /* 0x00027800014e7983 */ /* 0x002ee80000300a00 */
[----:B----4-:R-:W3:Y:S04]  /*4ca50*/  LDL.LU.64 R80, [R1+0x280] ;  /* 0x0002800001507983 */ /* 0x010ee80000300a00 */
        /* <DEDUP_REMOVED lines=47> */
[----:B------:R-:W-:-:S02]  /*4cd50*/  MOV R5, 0x40000040 ;  /* 0x4000004000057802 */ /* 0x000fc40000000f00 */
[----:B------:R-:W-:Y:S01]  /*4cd60*/  R2UR UR6, R4 ;  /* 0x00000000040672ca */ /* 0x000fe200000e0000 */
[----:B------:R-:W-:Y:S01]  /*4cd70*/  STL.64 [R1+0x2d38], R46 ;  /* 0x002d382e01007387 */ /* 0x000fe20000100a00 */
[----:B------:R-:W-:-:S03]  /*4cd80*/  R2UR UR7, R5 ;  /* 0x00000000050772ca */ /* 0x000fc600000e0000 */
[----:B------:R-:W-:Y:S04]  /*4cd90*/  STL.64 [R1+0x2d30], R44 ;  /* 0x002d302c01007387 */ /* 0x000fe80000100a00 */
[----:B------:R-:W-:Y:S04]  /*4cda0*/  STL.64 [R1+0x2d28], R42 ;  /* 0x002d282a01007387 */ /* 0x000fe80000100a00 */
[----:B------:R-:W-:Y:S04]  /*4cdb0*/  STL.64 [R1+0x2d20], R40 ;  /* 0x002d202801007387 */ /* 0x000fe80000100a00 */
[----:B------:R-:W-:Y:S04]  /*4cdc0*/  STL.64 [R1+0x2d18], R38 ;  /* 0x002d182601007387 */ /* 0x000fe80000100a00 */
[----:B------:R-:W-:Y:S04]  /*4cdd0*/  STL.64 [R1+0x2d10], R36 ;  /* 0x002d102401007387 */ /* 0x000fe80000100a00 */
[----:B------:R-:W-:Y:S04]  /*4cde0*/  STL.64 [R1+0x2d08], R34 ;  /* 0x002d082201007387 */ /* 0x000fe80000100a00 */
[----:B------:R-:W-:Y:S04]  /*4cdf0*/  STL [R1+0x2d04], R33 ;  /* 0x002d042101007387 */ /* 0x000fe80000100800 */
[----:B------:R-:W-:Y:S01]  /*4ce00*/  STL [R1+0x908], R220 ;  /* 0x000908dc01007387 */ /* 0x000fe20000100800 */
[----:B---3--:R-:W-:-:S06]  /*4ce10*/  WARPGROUP.ARRIVE ;  /* 0x00000000000079c5 */ /* 0x008fcc0000000000 */
[----:B------:R-:W-:Y:S03]  /*4ce20*/  HGMMA.64x256x16.F32 R48, R24, gdesc[UR4].tnspB, R48, gsb0 ;  /* 0x43e0000418307df0 */ /* 0x000fe60008000830 */
        /* <DEDUP_REMOVED lines=25> */
[----:B------:R-:W-:Y:S01]  /*4cfc0*/  STL [R1+0x230], R60 ;  /* 0x0002303c01007387 */ /* 0x000fe20000100800 */
[----:B------:R-:W-:-:S03]  /*4cfd0*/  IMAD.MOV.U32 R237, RZ, RZ, R79 ;  /* 0x000000ffffed7224 */ /* 0x000fc600078e004f */
        /* <DEDUP_REMOVED lines=41> */
[----:B------:R4:W-:Y:S01]  /*4d270*/  STL.64 [R1+0x3c8], R162 ;  /* 0x0003c8a201007387 */ /* 0x0009e20000100a00 */
[----:B-1----:R-:W-:-:S03]  /*4d280*/  MOV R156, R80 ;  /* 0x00000050009c7202 */ /* 0x002fc60000000f00 */
[----:B------:R1:W-:Y:S04]  /*4d290*/  STL.64 [R1+0x3d0], R164 ;  /* 0x0003d0a401007387 */ /* 0x0003e80000100a00 */
[----:B------:R1:W-:Y:S04]  /*4d2a0*/  STL.64 [R1+0x3d8], R166 ;  /* 0x0003d8a601007387 */ /* 0x0003e80000100a00 */
[----:B------:R1:W-:Y:S04]  /*4d2b0*/  STL.64 [R1+0x3e0], R168 ;  /* 0x0003e0a801007387 */ /* 0x0003e80000100a00 */
[----:B------:R1:W-:Y:S04]  /*4d2c0*/  STL.64 [R1+0x3e8], R170 ;  /* 0x0003e8aa01007387 */ /* 0x0003e80000100a00 */
[----:B------:R1:W-:Y:S04]  /*4d2d0*/  STL.64 [R1+0x3f0], R172 ;  /* 0x0003f0ac01007387 */ /* 0x0003e80000100a00 */
[----:B------:R1:W-:Y:S04]  /*4d2e0*/  STL.64 [R1+0x3f8], R174 ;  /* 0x0003f8ae01007387 */ /* 0x0003e80000100a00 */
[----:B------:R-:W4:Y:S04]  /*4d2f0*/  LDL.LU R142, [R1+0x2d60] ;  /* 0x002d6000018e7983 */ /* 0x000f280000300800 */
        /* <DEDUP_REMOVED lines=13> */
[----:B--2---:R-:W2:Y:S04]  /*4d3d0*/  LDL.LU R158, [R1+0x288] ;  /* 0x00028800019e7983 */ /* 0x004ea80000300800 */
[----:B------:R-:W2:Y:S04]  /*4d3e0*/  LDL.LU R159, [R1+0x28c] ;  /* 0x00028c00019f7983 */ /* 0x000ea80000300800 */
[----:B---3--:R-:W2:Y:S04]  /*4d3f0*/  LDL.LU R160, [R1+0x290] ;  /* 0x0002900001a07983 */ /* 0x008ea80000300800 */
[----:B------:R-:W2:Y:S04]  /*4d400*/  LDL.LU R161, [R1+0x294] ;  /* 0x0002940001a17983 */ /* 0x000ea80000300800 */
[----:B----4-:R-:W2:Y:S04]  /*4d410*/  LDL.LU R162, [R1+0x298] ;  /* 0x0002980001a27983 */ /* 0x010ea80000300800 */
[----:B------:R-:W2:Y:S04]  /*4d420*/  LDL.LU R163, [R1+0x29c] ;  /* 0x00029c0001a37983 */ /* 0x000ea80000300800 */
        /* <DEDUP_REMOVED lines=73> */
[----:B------:R-:W3:Y:S04]  /*4d8c0*/  LDL.LU R23, [R1+0x3c4] ;  /* 0x0003c40001177983 */ /* 0x000ee80000300800 */
[----:B------:R-:W4:Y:S04]  /*4d8d0*/  LDL.LU R22, [R1+0x3c8] ;  /* 0x0003c80001167983 */ /* 0x000f280000300800 */
[----:B------:R-:W2:Y:S04]  /*4d8e0*/  LDL.LU R21, [R1+0x3cc] ;  /* 0x0003cc0001157983 */ /* 0x000ea80000300800 */
        /* <DEDUP_REMOVED lines=26> */
[----:B------:R1:W-:Y:S04]  /*4da90*/  STL.64 [R1+0x2c98], R28 ;  /* 0x002c981c01007387 */ /* 0x0003e80000100a00 */
[----:B-1----:R-:W3:Y:S04]  /*4daa0*/  LDL.LU.64 R28, [R1] ;  /* 0x00000000011c7983 */ /* 0x002ee80000300a00 */
        /* <DEDUP_REMOVED lines=63> */
[----:B------:R-:W-:Y:S01]  /*4dea0*/  VIADD R10, R4, 0x2000 ;  /* 0x00002000040a7836 */ /* 0x000fe20000000000 */
[----:B------:R-:W-:-:S04]  /*4deb0*/  MOV R11, 0x40000040 ;  /* 0x40000040000b7802 */ /* 0x000fc80000000f00 */
[----:B------:R-:W-:Y:S02]  /*4dec0*/  R2UR UR6, R10 ;  /* 0x000000000a0672ca */ /* 0x000fe400000e0000 */
[----:B------:R-:W-:Y:S01]  /*4ded0*/  R2UR UR7, R11 ;  /* 0x000000000b0772ca */ /* 0x000fe200000e0000 */
[----:B---3--:R-:W-:-:S12]  /*4dee0*/  WARPGROUP.ARRIVE ;  /* 0x00000000000079c5 */ /* 0x008fd80000000000 */
        /* <DEDUP_REMOVED lines=66> */
[----:B-1----:R-:W3:Y:S04]  /*4e310*/  LDL.LU R142, [R1+0x2d00] ;  /* 0x002d0000018e7983 */ /* 0x002ee80000300800 */
[----:B------:R-:W2:Y:S04]  /*4e320*/  LDL.LU.64 R140, [R1+0x2cf8] ;  /* 0x002cf800018c7983 */ /* 0x000ea80000300a00 */
        /* <DEDUP_REMOVED lines=12> */
[----:B------:R-:W4:Y:S01]  /*4e3f0*/  LDL.LU.64 R28, [R1+0x2c98] ;  /* 0x002c9800011c7983 */ /* 0x000f220000300a00 */
[----:B------:R-:W-:-:S05]  /*4e400*/  FFMA R12, R12, R16, -R9 ;  /* 0x000000100c0c7223 */ /* 0x000fca0000000809 */
[----:B------:R-:W-:-:S13]  /*4e410*/  FSETP.GEU.AND P5, PT, R12, -126, PT ;  /* 0xc2fc00000c00780b */ /* 0x000fda0003fae000 */
[----:B------:R-:W-:-:S04]  /*4e420*/  @!P5 FMUL R12, R12, 0.5 ;  /* 0x3f0000000c0cd820 */ /* 0x000fc80000400000 */
[----:B------:R-:W1:Y:S02]  /*4e430*/  MUFU.EX2 R133, R12 ;  /* 0x0000000c00857308 */ /* 0x000e640000000800 */
[----:B-1----:R-:W-:Y:S01]  /*4e440*/  @!P5 FMUL R133, R133, R133 ;  /* 0x000000858585d220 */ /* 0x002fe20000400000 */
[----:B---3--:R-:W-:Y:S04]  /*4e450*/  STL [R1+0x2a90], R142 ;  /* 0x002a908e01007387 */ /* 0x008fe80000100800 */
[----:B--2---:R-:W-:Y:S04]  /*4e460*/  STL.64 [R1+0x2a88], R140 ;  /* 0x002a888c01007387 */ /* 0x004fe80000100a00 */
[----:B----4-:R-:W-:Y:S04]  /*4e470*/  STL [R1+0x2a80], R139 ;  /* 0x002a808b01007387 */ /* 0x010fe80000100800 */
[----:B------:R-:W-:Y:S04]  /*4e480*/  STL.64 [R1+0x2a78], R136 ;  /* 0x002a788801007387 */ /* 0x000fe80000100a00 */
[----:B------:R-:W-:Y:S01]  /*4e490*/  STL.64 [R1+0x2a70], R134 ;  /* 0x002a708601007387 */ /* 0x000fe20000100a00 */
[-C--:B------:R-:W-:Y:S01]  /*4e4a0*/  FFMA R12, R36, R16.reuse, -R9 ;  /* 0x00000010240c7223 */ /* 0x080fe20000000809 */
[-CC-:B------:R-:W-:Y:S01]  /*4e4b0*/  FFMA R10, R34, R16.reuse, -R3.reuse ;  /* 0x00000010220a7223 */ /* 0x180fe20000000803 */
[----:B------:R-:W-:-:S03]  /*4e4c0*/  FFMA R5, R35, R16, -R3 ;  /* 0x0000001023057223 */ /* 0x000fc60000000803 */
[----:B------:R-:W-:Y:S01]  /*4e4d0*/  FSETP.GEU.AND P5, PT, R12, -126, PT ;  /* 0xc2fc00000c00780b */ /* 0x000fe20003fae000 */
[----:B------:R-:W-:Y:S01]  /*4e4e0*/  FFMA R11, R33, R16, -R9 ;  /* 0x00000010210b7223 */ /* 0x000fe20000000809 */
[----:B------:R-:W-:Y:S02]  /*4e4f0*/  FSETP.GEU.AND P3, PT, R10, -126, PT ;  /* 0xc2fc00000a00780b */ /* 0x000fe40003f6e000 */
[----:B------:R-:W-:Y:S02]  /*4e500*/  FSETP.GEU.AND P4, PT, R5, -126, PT ;  /* 0xc2fc00000500780b */ /* 0x000fe40003f8e000 */
[----:B------:R-:W-:-:S07]  /*4e510*/  FSETP.GEU.AND P6, PT, R11, -126, PT ;  /* 0xc2fc00000b00780b */ /* 0x000fce0003fce000 */
[----:B------:R-:W-:Y:S02]  /*4e520*/  @!P5 FMUL R12, R12, 0.5 ;  /* 0x3f0000000c0cd820 */ /* 0x000fe40000400000 */
[----:B------:R-:W-:Y:S02]  /*4e530*/  @!P3 FMUL R10, R10, 0.5 ;  /* 0x3f0000000a0ab820 */ /* 0x000fe40000400000 */
[----:B------:R1:W2:Y:S01]  /*4e540*/  MUFU.EX2 R129, R12 ;  /* 0x0000000c00817308 */ /* 0x0002a20000000800 */
[----:B------:R-:W-:Y:S01]  /*4e550*/  @!P4 FMUL R5, R5, 0.5 ;  /* 0x3f0000000505c820 */ /* 0x000fe20000400000 */
[----:B------:R-:W-:-:S06]  /*4e560*/  @!P6 FMUL R11, R11, 0.5 ;  /* 0x3f0000000b0be820 */ /* 0x000fcc0000400000 */
[----:B------:R3:W4:Y:S01]  /*4e570*/  MUFU.EX2 R132, R11 ;  /* 0x0000000b00847308 */ /* 0x0007220000000800 */
[----:B-1----:R-:W-:-:S07]  /*4e580*/  MOV R12, R29 ;  /* 0x0000001d000c7202 */ /* 0x002fce0000000f00 */
[----:B------:R1:W4:Y:S01]  /*4e590*/  MUFU.EX2 R131, R10 ;  /* 0x0000000a00837308 */ /* 0x0003220000000800 */
[----:B---3--:R-:W-:Y:S01]  /*4e5a0*/  FFMA R11, R37, R16, -R9 ;  /* 0x00000010250b7223 */ /* 0x008fe20000000809 */
[----:B--2---:R-:W-:-:S06]  /*4e5b0*/  @!P5 FMUL R129, R129, R129 ;  /* 0x000000818181d220 */ /* 0x004fcc0000400000 */
[----:B------:R2:W3:Y:S01]  /*4e5c0*/  MUFU.EX2 R130, R5 ;  /* 0x0000000500827308 */ /* 0x0004e20000000800 */
[----:B-1----:R-:W-:Y:S01]  /*4e5d0*/  FFMA R10, R38, R16, -R3 ;  /* 0x00000010260a7223 */ /* 0x002fe20000000803 */
[----:B----4-:R-:W-:Y:S01]  /*4e5e0*/  @!P6 FMUL R132, R132, R132 ;  /* 0x000000848484e220 */ /* 0x010fe20000400000 */
[----:B------:R-:W-:-:S04]  /*4e5f0*/  FSETP.GEU.AND P6, PT, R11, -126, PT ;  /* 0xc2fc00000b00780b */ /* 0x000fc80003fce000 */
[----:B------:R-:W-:Y:S01]  /*4e600*/  STL.64 [R1+0x2a68], R132 ;  /* 0x002a688401007387 */ /* 0x000fe20000100a00 */
[----:B------:R-:W-:Y:S01]  /*4e610*/  F2FP.F16.F32.PACK_AB R24, R132, R133 ;  /* 0x000000858418723e */ /* 0x000fe200000000ff */
[----:B--2---:R-:W-:Y:S01]  /*4e620*/  FFMA R5, R39, R16, -R3 ;  /* 0x0000001027057223 */ /* 0x004fe20000000803 */
[----:B------:R-:W-:Y:S01]  /*4e630*/  @!P3 FMUL R131, R131, R131 ;  /* 0x000000838383b220 */ /* 0x000fe20000400000 */
[----:B------:R-:W-:Y:S01]  /*4e640*/  FSETP.GEU.AND P3, PT, R10, -126, PT ;  /* 0xc2fc00000a00780b */ /* 0x000fe20003f6e000 */
[----:B------:R-:W-:-:S04]  /*4e650*/  IMAD.MOV.U32 R16, RZ, RZ, R30 ;  /* 0x000000ffff107224 */ /* 0x000fc800078e001e */
[----:B------:R-:W-:Y:S01]  /*4e660*/  @!P6 FMUL R11, R11, 0.5 ;  /* 0x3f0000000b0be820 */ /* 0x000fe20000400000 */
[----:B---3--:R-:W-:Y:S01]  /*4e670*/  @!P4 FMUL R130, R130, R130 ;  /* 0x000000828282c220 */ /* 0x008fe20000400000 */
[----:B------:R-:W-:Y:S02]  /*4e680*/  FSETP.GEU.AND P4, PT, R5, -126, PT ;  /* 0xc2fc00000500780b */ /* 0x000fe40003f8e000 */
[----:B------:R-:W1:Y:S02]  /*4e690*/  MUFU.EX2 R128, R11 ;  /* 0x0000000b00807308 */ /* 0x000e640000000800 */
[----:B------:R-:W-:Y:S01]  /*4e6a0*/  STL.64 [R1+0x2a60], R130 ;  /* 0x002a608201007387 */ /* 0x000fe20000100a00 */
[----:B------:R-:W-:Y:S01]  /*4e6b0*/  F2FP.F16.F32.PACK_AB R25, R130, R131 ;  /* 0x000000838219723e */ /* 0x000fe200000000ff */
[----:B------:R-:W-:-:S04]  /*4e6c0*/  @!P3 FMUL R10, R10, 0.5 ;  /* 0x3f0000000a0ab820 */ /* 0x000fc80000400000 */
[----:B------:R2:W3:Y:S03]  /*4e6d0*/  MUFU.EX2 R127, R10 ;  /* 0x0000000a007f7308 */ /* 0x0004e60000000800 */
[----:B------:R-:W-:-:S05]  /*4e6e0*/  @!P4 FMUL R5, R5, 0.5 ;  /* 0x3f0000000505c820 */ /* 0x000fca0000400000 */
[----:B------:R-:W4:Y:S01]  /*4e6f0*/  MUFU.EX2 R126, R5 ;  /* 0x00000005007e7308 */ /* 0x000f220000000800 */
[----:B-1----:R-:W-:Y:S01]  /*4e700*/  @!P6 FMUL R128, R128, R128 ;  /* 0x000000808080e220 */ /* 0x002fe20000400000 */
[----:B--2---:R-:W-:-:S04]  /*4e710*/  IMAD.MOV.U32 R10, RZ, RZ, R28 ;  /* 0x000000ffff0a7224 */ /* 0x004fc800078e001c */
[----:B------:R-:W-:Y:S01]  /*4e720*/  STL.64 [R1+0x2a58], R128 ;  /* 0x002a588001007387 */ /* 0x000fe20000100a00 */
[----:B------:R-:W-:Y:S01]  /*4e730*/  F2FP.F16.F32.PACK_AB R26, R128, R129 ;  /* 0x00000081801a723e */ /* 0x000fe200000000ff */
[----:B---3--:R-:W-:Y:S01]  /*4e740*/  @!P3 FMUL R127, R127, R127 ;  /* 0x0000007f7f7fb220 */ /* 0x008fe20000400000 */
[----:B----4-:R-:W-:-:S05]  /*4e750*/  @!P4 FMUL R126, R126, R126 ;  /* 0x0000007e7e7ec220 */ /* 0x010fca0000400000 */
[----:B------:R-:W-:Y:S01]  /*4e760*/  STL.64 [R1+0x2a50], R126 ;  /* 0x002a507e01007387 */ /* 0x000fe20000100a00 */
[----:B------:R-:W-:-:S03]  /*4e770*/  F2FP.F16.F32.PACK_AB R27, R126, R127 ;  /* 0x0000007f7e1b723e */ /* 0x000fc600000000ff */
[----:B------:R-:W-:Y:S04]  /*4e780*/  STL.64 [R1+0x2a48], R46 ;  /* 0x002a482e01007387 */ /* 0x000fe80000100a00 */
[----:B------:R-:W-:Y:S04]  /*4e790*/  STL.64 [R1+0x2a40], R44 ;  /* 0x002a402c01007387 */ /* 0x000fe80000100a00 */
[----:B------:R-:W-:Y:S04]  /*4e7a0*/  STL.64 [R1+0x2a38], R42 ;  /* 0x002a382a01007387 */ /* 0x000fe80000100a00 */
[----:B------:R1:W-:Y:S04]  /*4e7b0*/  STL.64 [R1+0x2a30], R40 ;  /* 0x002a302801007387 */ /* 0x0003e80000100a00 */
[----:B------:R-:W2:Y:S04]  /*4e7c0*/  LDL.LU.64 R28, [R1] ;  /* 0x00000000011c7983 */ /* 0x000ea80000300a00 */
[----:B------:R-:W3:Y:S04]  /*4e7d0*/  LDL.LU.64 R30, [R1+0x8] ;  /* 0x00000800011e7983 */ /* 0x000ee80000300a00 */
[----:B------:R-:W4:Y:S04]  /*4e7e0*/  LDL.LU.64 R32, [R1+0x10] ;  /* 0x0000100001207983 */ /* 0x000f280000300a00 */
[----:B------:R-:W2:Y:S04]  /*4e7f0*/  LDL.LU.64 R34, [R1+0x18] ;  /* 0x0000180001227983 */ /* 0x000ea80000300a00 */
[----:B------:R-:W3:Y:S04]  /*4e800*/  LDL.LU.64 R36, [R1+0x20] ;  /* 0x0000200001247983 */ /* 0x000ee80000300a00 */
[----:B------:R-:W4:Y:S04]  /*4e810*/  LDL.LU.64 R38, [R1+0x28] ;  /* 0x0000280001267983 */ /* 0x000f280000300a00 */
[----:B-1----:R-:W2:Y:S04]  /*4e820*/  LDL.LU.64 R40, [R1+0x30] ;  /* 0x0000300001287983 */ /* 0x002ea80000300a00 */
        /* <DEDUP_REMOVED lines=87> */
[----:B------:R-:W-:Y:S01]  /*4eda0*/  IMAD.MOV.U32 R11, RZ, RZ, 0x40000040 ;  /* 0x40000040ff0b7424 */ /* 0x000fe200078e00ff */
        /* <DEDUP_REMOVED lines=35> */
[----:B------:R-:W-:Y:S01]  /*4efe0*/  STL.64 [R1+0x2c10], R122 ;  /* 0x002c107a01007387 */ /* 0x000fe20000100a00 */
[----:B------:R-:W-:Y:S01]  /*4eff0*/  MOV R250, R2 ;  /* 0x0000000200fa7202 */ /* 0x000fe20000000f00 */
[----:B------:R-:W-:Y:S01]  /*4f000*/  IMAD.MOV.U32 R11, RZ, RZ, 0x40000040 ;  /* 0x40000040ff0b7424 */ /* 0x000fe200078e00ff */
[----:B------:R-:W-:Y:S01]  /*4f010*/  IADD3 R10, R4, 0x2080, RZ ;  /* 0x00002080040a7810 */ /* 0x000fe20007ffe0ff */
[----:B------:R-:W-:Y:S01]  /*4f020*/  STL.64 [R1+0x2c08], R120 ;  /* 0x002c087801007387 */ /* 0x000fe20000100a00 */
[----:B------:R-:W1:Y:S03]  /*4f030*/  LDC R16, c[0x0][0x604] ;  /* 0x00018100ff107b82 */ /* 0x000e660000000800 */
        /* <DEDUP_REMOVED lines=177> */
[----:B------:R-:W-:-:S02]  /*4fb50*/  R2UR UR6, R10 ;  /* 0x000000000a0672ca */ /* 0x000fc400000e0000 */
[----:B------:R-:W-:Y:S01]  /*4fb60*/  R2UR UR7, R11 ;  /* 0x000000000b0772ca */ /* 0x000fe200000e0000 */
[----:B--2---:R-:W-:-:S12]  /*4fb70*/  WARPGROUP.ARRIVE ;  /* 0x00000000000079c5 */ /* 0x004fd80000000000 */
[----:B------:R-:W-:Y:S03]  /*4fb80*/  HGMMA.64x256x16.F32 R28, R24, gdesc[UR4].tnspB, R28, gsb0 ;  /* 0x43e00004181c7df0 */ /* 0x000fe6000800081c */
[----:B------:R-:W-:Y:S02]  /*4fb90*/  WARPGROUP.DEPBAR.LE gsb0, 0x0 ;  /* 0x00008000000079c5 */ /* 0x000fe40000010000 */
[----:B------:R-:W-:Y:S01]  /*4fba0*/  STL [R1+0x3c], R43 ;  /* 0x00003c2b01007387 */ /* 0x000fe20000100800 */
[----:B---3--:R-:W-:Y:S01]  /*4fbb0*/  MOV R161, R40 ;  /* 0x0000002800a17202 */ /* 0x008fe20000000f00 */
[----:B------:R-:W-:Y:S01]  /*4fbc0*/  IMAD.MOV.U32 R160, RZ, RZ, R41 ;  /* 0x000000ffffa07224 */ /* 0x000fe200078e0029 */
[----:B----4-:R-:W-:Y:S01]  /*4fbd0*/  MOV R163, R38 ;  /* 0x0000002600a37202 */ /* 0x010fe20000000f00 */
[----:B------:R-:W-:Y:S01]  /*4fbe0*/  STL.64 [R1+0x40], R44 ;  /* 0x0000402c01007387 */ /* 0x000fe20000100a00 */
[----:B------:R-:W-:Y:S01]  /*4fbf0*/  IMAD.MOV.U32 R162, RZ, RZ, R39 ;  /* 0x000000ffffa27224 */ /* 0x000fe200078e0027 */
[----:B-1----:R-:W-:Y:S01]  /*4fc00*/  MOV R165, R36 ;  /* 0x0000002400a57202 */ /* 0x002fe20000000f00 */
        /* <DEDUP_REMOVED lines=11> */
[----:B------:R-:W-:-:S02]  /*4fcc0*/  MOV R173, R28 ;  /* 0x0000001c00ad7202 */ /* 0x000fc40000000f00 */
        /* <DEDUP_REMOVED lines=46> */
[----:B------:R-:W-:Y:S01]  /*4ffb0*/  STL.64 [R1+0x1d0], R144 ;  /* 0x0001d09001007387 */ /* 0x000fe20000100a00 */
[----:B-1----:R-:W-:-:S03]  /*4ffc0*/  MOV R138, R42 ;  /* 0x0000002a008a7202 */ /* 0x002fc60000000f00 */
[----:B------:R-:W-:Y:S04]  /*4ffd0*/  STL.64 [R1+0x1d8], R146 ;  /* 0x0001d89201007387 */ /* 0x000fe80000100a00 */
[----:B------:R-:W-:Y:S04]  /*4ffe0*/  STL.64 [R1+0x1e0], R148 ;  /* 0x0001e09401007387 */ /* 0x000fe80000100a00 */
[----:B------:R-:W-:Y:S04]  /*4fff0*/  STL.64 [R1+0x1e8], R150 ;  /* 0x0001e89601007387 */ /* 0x000fe80000100a00 */
[----:B------:R1:W-:Y:S04]  /*50000*/  STL.64 [R1+0x1f0], R152 ;  /* 0x0001f09801007387 */ /* 0x0003e80000100a00 */
[----:B------:R3:W-:Y:S04]  /*50010*/  STL.64 [R1+0x1f8], R154 ;  /* 0x0001f89a01007387 */ /* 0x0007e80000100a00 */
[----:B--2---:R-:W2:Y:S04]  /*50020*/  LDL.LU R142, [R1+0x2a90] ;  /* 0x002a9000018e7983 */ /* 0x004ea80000300800 */
        /* <DEDUP_REMOVED lines=8> */
[----:B------:R-:W2:Y:S04]  /*500b0*/  LDL.LU.64 R46, [R1+0x2a48] ;  /* 0x002a4800012e7983 */ /* 0x000ea80000300a00 */
[----:B------:R-:W4:Y:S04]  /*500c0*/  LDL.LU.64 R44, [R1+0x2a40] ;  /* 0x002a4000012c7983 */ /* 0x000f280000300a00 */
[----:B------:R-:W2:Y:S04]  /*500d0*/  LDL.LU.64 R42, [R1+0x2a38] ;  /* 0x002a3800012a7983 */ /* 0x000ea80000300a00 */
[----:B------:R-:W4:Y:S04]  /*500e0*/  LDL.LU.64 R40, [R1+0x2a30] ;  /* 0x002a300001287983 */ /* 0x000f280000300a00 */
[----:B------:R-:W2:Y:S04]  /*500f0*/  LDL.LU R159, [R1+0x3c] ;  /* 0x00003c00019f7983 */ /* 0x000ea80000300800 */
[----:B------:R-:W2:Y:S04]  /*50100*/  LDL.LU R158, [R1+0x40] ;  /* 0x00004000019e7983 */ /* 0x000ea80000300800 */
        /* <DEDUP_REMOVED lines=109> */
[----:B---3--:R-:W3:Y:S04]  /*507e0*/  LDL.LU R154, [R1+0x2a28] ;  /* 0x002a2800019a7983 */ /* 0x008ee80000300800 */
[----:B------:R-:W3:Y:S04]  /*507f0*/  LDL.LU R6, [R1+0x1f4] ;  /* 0x0001f40001067983 */ /* 0x000ee80000300800 */
[----:B------:R-:W3:Y:S04]  /*50800*/  LDL.LU R155, [R1+0x2a24] ;  /* 0x002a2400019b7983 */ /* 0x000ee80000300800 */
[----:B------:R-:W3:Y:S04]  /*50810*/  LDL.LU R2, [R1+0x1f8] ;  /* 0x0001f80001027983 */ /* 0x000ee80000300800 */
[----:B------:R-:W3:Y:S04]  /*50820*/  LDL.LU R153, [R1+0x2a20] ;  /* 0x002a200001997983 */ /* 0x000ee80000300800 */
[----:B------:R-:W3:Y:S01]  /*50830*/  LDL.LU R0, [R1+0x1fc] ;  /* 0x0001fc0001007983 */ /* 0x000ee20000300800 */
[-CC-:B----4-:R-:W-:Y:S01]  /*50840*/  FFMA R12, R40, R16.reuse, -R9.reuse ;  /* 0x00000010280c7223 */ /* 0x190fe20000000809 */
[----:B------:R-:W-:Y:S01]  /*50850*/  FFMA R11, R41, R16, -R9 ;  /* 0x00000010290b7223 */ /* 0x000fe20000000809 */
[----:B--2---:R-:W-:Y:S01]  /*50860*/  IMAD.MOV.U32 R180, RZ, RZ, R89 ;  /* 0x000000ffffb47224 */ /* 0x004fe200078e0059 */
[----:B------:R-:W-:Y:S01]  /*50870*/  MOV R181, R88 ;  /* 0x0000005800b57202 */ /* 0x000fe20000000f00 */
[----:B------:R-:W-:Y:S01]  /*50880*/  IMAD.MOV.U32 R178, RZ, RZ, R91 ;  /* 0x000000ffffb27224 */ /* 0x000fe200078e005b */
[----:B------:R-:W-:Y:S01]  /*50890*/  FSETP.GEU.AND P5, PT, R12, -126, PT ;  /* 0xc2fc00000c00780b */ /* 0x000fe20003fae000 */
[----:B------:R-:W-:Y:S01]  /*508a0*/  IMAD.MOV.U32 R176, RZ, RZ, R93 ;  /* 0x000000ffffb07224 */ /* 0x000fe200078e005d */
[----:B------:R-:W-:Y:S01]  /*508b0*/  FSETP.GEU.AND P6, PT, R11, -126, PT ;  /* 0xc2fc00000b00780b */ /* 0x000fe20003fce000 */
[----:B------:R-:W-:Y:S01]  /*508c0*/  IMAD.MOV.U32 R182, RZ, RZ, R87 ;  /* 0x000000ffffb67224 */ /* 0x000fe200078e0057 */
[----:B------:R-:W-:Y:S01]  /*508d0*/  MOV R179, R90 ;  /* 0x0000005a00b37202 */ /* 0x000fe20000000f00 */
[----:B------:R-:W-:Y:S01]  /*508e0*/  IMAD.MOV.U32 R174, RZ, RZ, R95 ;  /* 0x000000ffffae7224 */ /* 0x000fe200078e005f */
[----:B------:R-:W-:Y:S01]  /*508f0*/  MOV R183, R86 ;  /* 0x0000005600b77202 */ /* 0x000fe20000000f00 */
[--C-:B------:R-:W-:Y:S01]  /*50900*/  FFMA R10, R42, R16, -R3.reuse ;  /* 0x000000102a0a7223 */ /* 0x100fe20000000803 */
[----:B------:R-:W-:Y:S01]  /*50910*/  MOV R177, R92 ;  /* 0x0000005c00b17202 */ /* 0x000fe20000000f00 */
[----:B------:R-:W-:Y:S01]  /*50920*/  FFMA R5, R43, R16, -R3 ;  /* 0x000000102b057223 */ /* 0x000fe20000000803 */
[----:B------:R-:W-:Y:S01]  /*50930*/  IMAD.MOV.U32 R184, RZ, RZ, R85 ;  /* 0x000000ffffb87224 */ /* 0x000fe200078e0055 */
[----:B------:R-:W-:-:S02]  /*50940*/  MOV R175, R94 ;  /* 0x0000005e00af7202 */ /* 0x000fc40000000f00 */
[----:B------:R-:W-:Y:S01]  /*50950*/  @!P5 FMUL R12, R12, 0.5 ;  /* 0x3f0000000c0cd820 */ /* 0x000fe20000400000 */
[----:B------:R-:W-:Y:S01]  /*50960*/  MOV R185, R84 ;  /* 0x0000005400b97202 */ /* 0x000fe20000000f00 */
[----:B------:R-:W-:Y:S01]  /*50970*/  @!P6 FMUL R11, R11, 0.5 ;  /* 0x3f0000000b0be820 */ /* 0x000fe20000400000 */
[----:B------:R-:W-:Y:S01]  /*50980*/  FSETP.GEU.AND P3, PT, R10, -126, PT ;  /* 0xc2fc00000a00780b */ /* 0x000fe20003f6e000 */
[----:B------:R1:W2:Y:S01]  /*50990*/  MUFU.EX2 R125, R12 ;  /* 0x0000000c007d7308 */ /* 0x0002a20000000800 */
[----:B------:R-:W-:Y:S01]  /*509a0*/  IMAD.MOV.U32 R186, RZ, RZ, R83 ;  /* 0x000000ffffba7224 */ /* 0x000fe200078e0053 */
[----:B------:R-:W-:Y:S02]  /*509b0*/  FSETP.GEU.AND P4, PT, R5, -126, PT ;  /* 0xc2fc00000500780b */ /* 0x000fe40003f8e000 */
[----:B------:R-:W-:-:S04]  /*509c0*/  MOV R187, R82 ;  /* 0x0000005200bb7202 */ /* 0x000fc80000000f00 */
[----:B------:R4:W4:Y:S01]  /*509d0*/  MUFU.EX2 R124, R11 ;  /* 0x0000000b007c7308 */ /* 0x0009220000000800 */
[----:B------:R-:W-:Y:S02]  /*509e0*/  IMAD.MOV.U32 R188, RZ, RZ, R81 ;  /* 0x000000ffffbc7224 */ /* 0x000fe400078e0051 */
[----:B-1----:R-:W-:Y:S01]  /*509f0*/  FFMA R12, R44, R16, -R9 ;  /* 0x000000102c0c7223 */ /* 0x002fe20000000809 */
[----:B------:R-:W-:Y:S01]  /*50a00*/  @!P3 FMUL R10, R10, 0.5 ;  /* 0x3f0000000a0ab820 */ /* 0x000fe20000400000 */
[----:B------:R-:W-:Y:S02]  /*50a10*/  MOV R189, R80 ;  /* 0x0000005000bd7202 */ /* 0x000fe40000000f00 */
[----:B------:R-:W-:Y:S01]  /*50a20*/  @!P4 FMUL R5, R5, 0.5 ;  /* 0x3f0000000505c820 */ /* 0x000fe20000400000 */
[----:B------:R1:W1:Y:S01]  /*50a30*/  MUFU.EX2 R123, R10 ;  /* 0x0000000a007b7308 */ /* 0x0002620000000800 */
[----:B--2---:R-:W-:Y:S01]  /*50a40*/  @!P5 FMUL R125, R125, R125 ;  /* 0x0000007d7d7dd220 */ /* 0x004fe20000400000 */
[----:B------:R-:W-:-:S02]  /*50a50*/  IMAD.MOV.U32 R190, RZ, RZ, R79 ;  /* 0x000000ffffbe7224 */ /* 0x000fc400078e004f */
[----:B----4-:R-:W-:Y:S01]  /*50a60*/  FFMA R11, R45, R16, -R9 ;  /* 0x000000102d0b7223 */ /* 0x010fe20000000809 */
[----:B------:R-:W-:Y:S02]  /*50a70*/  FSETP.GEU.AND P5, PT, R12, -126, PT ;  /* 0xc2fc00000c00780b */ /* 0x000fe40003fae000 */
[----:B------:R-:W-:Y:S01]  /*50a80*/  MOV R191, R78 ;  /* 0x0000004e00bf7202 */ /* 0x000fe20000000f00 */
[----:B------:R2:W4:Y:S01]  /*50a90*/  MUFU.EX2 R122, R5 ;  /* 0x00000005007a7308 */ /* 0x0005220000000800 */
[----:B------:R-:W-:Y:S01]  /*50aa0*/  @!P6 FMUL R124, R124, R124 ;  /* 0x0000007c7c7ce220 */ /* 0x000fe20000400000 */
[----:B------:R-:W-:Y:S02]  /*50ab0*/  IMAD.MOV.U32 R192, RZ, RZ, R77 ;  /* 0x000000ffffc07224 */ /* 0x000fe400078e004d */
[----:B-1----:R-:W-:Y:S01]  /*50ac0*/  FFMA R10, R46, R16, -R3 ;  /* 0x000000102e0a7223 */ /* 0x002fe20000000803 */
[----:B------:R-:W-:Y:S02]  /*50ad0*/  FSETP.GEU.AND P6, PT, R11, -126, PT ;  /* 0xc2fc00000b00780b */ /* 0x000fe40003fce000 */
[----:B------:R-:W-:-:S02]  /*50ae0*/  MOV R193, R76 ;  /* 0x0000004c00c17202 */ /* 0x000fc40000000f00 */
[----:B------:R-:W-:Y:S01]  /*50af0*/  F2FP.F16.F32.PACK_AB R24, R124, R125 ;  /* 0x0000007d7c18723e */ /* 0x000fe200000000ff */
[----:B------:R-:W-:Y:S02]  /*50b00*/  IMAD.MOV.U32 R194, RZ, RZ, R75 ;  /* 0x000000ffffc27224 */ /* 0x000fe400078e004b */
[----:B--2---:R-:W-:Y:S01]  /*50b10*/  FFMA R5, R47, R16, -R3 ;  /* 0x000000102f057223 */ /* 0x004fe20000000803 */
[----:B------:R-:W-:Y:S01]  /*50b20*/  @!P3 FMUL R123, R123, R123 ;  /* 0x0000007b7b7bb220 */ /* 0x000fe20000400000 */
[----:B------:R-:W-:Y:S01]  /*50b30*/  FSETP.GEU.AND P3, PT, R10, -126, PT ;  /* 0xc2fc00000a00780b */ /* 0x000fe20003f6e000 */
[----:B------:R-:W-:Y:S01]  /*50b40*/  @!P5 FMUL R12, R12, 0.5 ;  /* 0x3f0000000c0cd820 */ /* 0x000fe20000400000 */
[----:B------:R-:W-:Y:S01]  /*50b50*/  MOV R195, R74 ;  /* 0x0000004a00c37202 */ /* 0x000fe20000000f00 */
[----:B------:R-:W-:Y:S02]  /*50b60*/  IMAD.MOV.U32 R196, RZ, RZ, R73 ;  /* 0x000000ffffc47224 */ /* 0x000fe400078e0049 */
[----:B----4-:R-:W-:Y:S01]  /*50b70*/  @!P4 FMUL R122, R122, R122 ;  /* 0x0000007a7a7ac220 */ /* 0x010fe20000400000 */
[----:B------:R-:W-:Y:S01]  /*50b80*/  FSETP.GEU.AND P4, PT, R5, -126, PT ;  /* 0xc2fc00000500780b */ /* 0x000fe20003f8e000 */
[----:B------:R-:W-:Y:S01]  /*50b90*/  @!P6 FMUL R11, R11, 0.5 ;  /* 0x3f0000000b0be820 */ /* 0x000fe20000400000 */
[----:B------:R-:W-:Y:S01]  /*50ba0*/  MOV R197, R72 ;  /* 0x0000004800c57202 */ /* 0x000fe20000000f00 */
[----:B------:R-:W1:Y:S01]  /*50bb0*/  MUFU.EX2 R121, R12 ;  /* 0x0000000c00797308 */ /* 0x000e620000000800 */
[----:B------:R-:W-:-:S03]  /*50bc0*/  IMAD.MOV.U32 R198, RZ, RZ, R71 ;  /* 0x000000ffffc67224 */ /* 0x000fc600078e0047 */
[----:B------:R-:W-:Y:S01]  /*50bd0*/  @!P3 FMUL R10, R10, 0.5 ;  /* 0x3f0000000a0ab820 */ /* 0x000fe20000400000 */
[----:B------:R-:W-:-:S03]  /*50be0*/  MOV R199, R70 ;  /* 0x0000004600c77202 */ /* 0x000fc60000000f00 */
[----:B------:R-:W2:Y:S02]  /*50bf0*/  MUFU.EX2 R120, R11 ;  /* 0x0000000b00787308 */ /* 0x000ea40000000800 */
[----:B------:R-:W-:Y:S01]  /*50c00*/  @!P4 FMUL R5, R5, 0.5 ;  /* 0x3f0000000505c820 */ /* 0x000fe20000400000 */
[----:B------:R-:W-:Y:S01]  /*50c10*/  IMAD.MOV.U32 R200, RZ, RZ, R69 ;  /* 0x000000ffffc87224 */ /* 0x000fe200078e0045 */
[----:B------:R-:W-:-:S04]  /*50c20*/  MOV R201, R68 ;  /* 0x0000004400c97202 */ /* 0x000fc80000000f00 */
[----:B------:R4:W2:Y:S01]  /*50c30*/  MUFU.EX2 R119, R10 ;  /* 0x0000000a00777308 */ /* 0x0008a20000000800 */
[----:B-1----:R-:W-:Y:S01]  /*50c40*/  @!P5 FMUL R121, R121, R121 ;  /* 0x000000797979d220 */ /* 0x002fe20000400000 */
[----:B------:R-:W-:Y:S01]  /*50c50*/  IMAD.MOV.U32 R202, RZ, RZ, R67 ;  /* 0x000000ffffca7224 */ /* 0x000fe200078e0043 */
[----:B------:R-:W-:-:S05]  /*50c60*/  MOV R203, R66 ;  /* 0x0000004200cb7202 */ /* 0x000fca0000000f00 */
[----:B------:R-:W1:Y:S01]  /*50c70*/  MUFU.EX2 R118, R5 ;  /* 0x0000000500767308 */ /* 0x000e620000000800 */
        /* <DEDUP_REMOVED lines=44> */
[----:B------:R4:W-:Y:S01]  /*50f40*/  STL [R1+0x1e58], R156 ;  /* 0x001e589c01007387 */ /* 0x0009e20000100800 */
[----:B------:R-:W-:Y:S01]  /*50f50*/  IMAD.MOV.U32 R248, RZ, RZ, R7 ;  /* 0x000000fffff87224 */ /* 0x000fe200078e0007 */
[----:B---3--:R-:W-:Y:S01]  /*50f60*/  MOV R249, R6 ;  /* 0x0000000600f97202 */ /* 0x008fe20000000f00 */
[----:B----4-:R-:W-:-:S02]  /*50f70*/  IMAD.MOV.U32 R156, RZ, RZ, R113 ;  /* 0x000000ffff9c7224 */ /* 0x010fc400078e0071 */
[----:B------:R-:W-:Y:S01]  /*50f80*/  IMAD.MOV.U32 R250, RZ, RZ, R2 ;  /* 0x000000fffffa7224 */ /* 0x000fe200078e0002 */
[----:B------:R3:W-:Y:S01]  /*50f90*/  STL.64 [R1+0x1e50], R154 ;  /* 0x001e509a01007387 */ /* 0x0007e20000100a00 */
[----:B------:R-:W-:-:S03]  /*50fa0*/  MOV R251, R0 ;  /* 0x0000000000fb7202 */ /* 0x000fc60000000f00 */
[----:B------:R4:W-:Y:S01]  /*50fb0*/  STL [R1+0x1e4c], R153 ;  /* 0x001e4c9901007387 */ /* 0x0009e20000100800 */
[----:B------:R-:W-:Y:S01]  /*50fc0*/  VIADD R10, R4, 0x100 ;  /* 0x00000100040a7836 */ /* 0x000fe20000000000 */
[----:B------:R-:W-:Y:S01]  /*50fd0*/  MOV R11, 0x40000040 ;  /* 0x40000040000b7802 */ /* 0x000fe20000000f00 */
[----:B--2---:R-:W-:Y:S01]  /*50fe0*/  @!P6 FMUL R120, R120, R120 ;  /* 0x000000787878e220 */ /* 0x004fe20000400000 */
[----:B------:R2:W-:Y:S01]  /*50ff0*/  STL [R1+0x1e48], R142 ;  /* 0x001e488e01007387 */ /* 0x0005e20000100800 */
[----:B---3--:R-:W-:Y:S01]  /*51000*/  IMAD.MOV.U32 R154, RZ, RZ, R115 ;  /* 0x000000ffff9a7224 */ /* 0x008fe200078e0073 */
[----:B------:R-:W-:Y:S01]  /*51010*/  MOV R155, R114 ;  /* 0x00000072009b7202 */ /* 0x000fe20000000f00 */
[----:B------:R-:W-:Y:S01]  /*51020*/  @!P3 FMUL R119, R119, R119 ;  /* 0x000000777777b220 */ /* 0x000fe20000400000 */
[----:B------:R3:W-:Y:S01]  /*51030*/  STL.64 [R1+0x1e40], R140 ;  /* 0x001e408c01007387 */ /* 0x0007e20000100a00 */
[----:B-1----:R-:W-:Y:S01]  /*51040*/  @!P4 FMUL R118, R118, R118 ;  /* 0x000000767676c220 */ /* 0x002fe20000400000 */
[----:B----4-:R-:W-:-:S02]  /*51050*/  MOV R153, R116 ;  /* 0x0000007400997202 */ /* 0x010fc40000000f00 */
[----:B------:R1:W-:Y:S01]  /*51060*/  STL [R1+0x1e38], R139 ;  /* 0x001e388b01007387 */ /* 0x0003e20000100800 */
[----:B--2---:R-:W-:Y:S01]  /*51070*/  MOV R142, R152 ;  /* 0x00000098008e7202 */ /* 0x004fe20000000f00 */
[----:B------:R-:W-:Y:S02]  /*51080*/  IMAD.MOV.U32 R152, RZ, RZ, R117 ;  /* 0x000000ffff987224 */ /* 0x000fe400078e0075 */
[----:B------:R2:W-:Y:S04]  /*51090*/  STL.64 [R1+0x1e30], R136 ;  /* 0x001e308801007387 */ /* 0x0005e80000100a00 */
[----:B------:R4:W-:Y:S01]  /*510a0*/  STL.64 [R1+0x1e28], R134 ;  /* 0x001e288601007387 */ /* 0x0009e20000100a00 */
[----:B---3--:R-:W-:Y:S01]  /*510b0*/  MOV R140, R158 ;  /* 0x0000009e008c7202 */ /* 0x008fe20000000f00 */
[----:B-1----:R-:W-:Y:S01]  /*510c0*/  IMAD.MOV.U32 R139, RZ, RZ, R159 ;  /* 0x000000ffff8b7224 */ /* 0x002fe200078e009f */
[----:B------:R-:W-:Y:S01]  /*510d0*/  MOV R159, R110 ;  /* 0x0000006e009f7202 */ /* 0x000fe20000000f00 */
[----:B------:R1:W-:Y:S01]  /*510e0*/  STL.64 [R1+0x1e20], R132 ;  /* 0x001e208401007387 */ /* 0x0003e20000100a00 */
[----:B------:R-:W-:Y:S01]  /*510f0*/  IMAD.MOV.U32 R141, RZ, RZ, R157 ;  /* 0x000000ffff8d7224 */ /* 0x000fe200078e009d */
[----:B------:R-:W-:Y:S01]  /*51100*/  MOV R157, R112 ;  /* 0x00000070009d7202 */ /* 0x000fe20000000f00 */
[----:B------:R-:W-:Y:S01]  /*51110*/  IMAD.MOV.U32 R158, RZ, RZ, R111 ;  /* 0x000000ffff9e7224 */ /* 0x000fe200078e006f */
[----:B------:R3:W-:Y:S01]  /*51120*/  STL.64 [R1+0x1e18], R130 ;  /* 0x001e188201007387 */ /* 0x0007e20000100a00 */
[----:B--2---:R-:W-:Y:S01]  /*51130*/  IMAD.MOV.U32 R136, RZ, RZ, R161 ;  /* 0x000000ffff887224 */ /* 0x004fe200078e00a1 */
[----:B------:R-:W-:Y:S01]  /*51140*/  MOV R137, R160 ;  /* 0x000000a000897202 */ /* 0x000fe20000000f00 */
[----:B------:R-:W-:Y:S01]  /*51150*/  IMAD.MOV.U32 R160, RZ, RZ, R109 ;  /* 0x000000ffffa07224 */ /* 0x000fe200078e006d */
[----:B------:R2:W-:Y:S01]  /*51160*/  STL.64 [R1+0x1e10], R128 ;  /* 0x001e108001007387 */ /* 0x0005e20000100a00 */
[----:B----4-:R-:W-:Y:S01]  /*51170*/  IMAD.MOV.U32 R134, RZ, RZ, R163 ;  /* 0x000000ffff867224 */ /* 0x010fe200078e00a3 */
[----:B------:R-:W-:Y:S01]  /*51180*/  MOV R135, R162 ;  /* 0x000000a200877202 */ /* 0x000fe20000000f00 */
[----:B------:R-:W-:Y:S01]  /*51190*/  IMAD.MOV.U32 R162, RZ, RZ, R107 ;  /* 0x000000ffffa27224 */ /* 0x000fe200078e006b */
[----:B------:R4:W-:Y:S01]  /*511a0*/  STL.64 [R1+0x1e08], R126 ;  /* 0x001e087e01007387 */ /* 0x0009e20000100a00 */
[----:B-1----:R-:W-:Y:S01]  /*511b0*/  IMAD.MOV.U32 R132, RZ, RZ, R165 ;  /* 0x000000ffff847224 */ /* 0x002fe200078e00a5 */
[----:B------:R-:W-:Y:S01]  /*511c0*/  MOV R133, R164 ;  /* 0x000000a400857202 */ /* 0x000fe20000000f00 */
[----:B------:R-:W-:Y:S01]  /*511d0*/  IMAD.MOV.U32 R164, RZ, RZ, R105 ;  /* 0x000000ffffa47224 */ /* 0x000fe200078e0069 */
[----:B------:R1:W-:Y:S01]  /*511e0*/  STL.64 [R1+0x1e00], R124 ;  /* 0x001e007c01007387 */ /* 0x0003e20000100a00 */
[----:B---3--:R-:W-:Y:S01]  /*511f0*/  IMAD.MOV.U32 R130, RZ, RZ, R167 ;  /* 0x000000ffff827224 */ /* 0x008fe200078e00a7 */
[----:B------:R-:W-:Y:S01]  /*51200*/  MOV R131, R166 ;  /* 0x000000a600837202 */ /* 0x000fe20000000f00 */
[----:B------:R-:W-:Y:S01]  /*51210*/  IMAD.MOV.U32 R166, RZ, RZ, R103 ;  /* 0x000000ffffa67224 */ /* 0x000fe200078e0067 */
[----:B------:R-:W-:Y:S01]  /*51220*/  STL.64 [R1+0x2a18], R250 ;  /* 0x002a18fa01007387 */ /* 0x000fe20000100a00 */
[----:B--2---:R-:W-:Y:S01]  /*51230*/  IMAD.MOV.U32 R128, RZ, RZ, R169 ;  /* 0x000000ffff807224 */ /* 0x004fe200078e00a9 */
[----:B------:R-:W-:Y:S01]  /*51240*/  MOV R129, R168 ;  /* 0x000000a800817202 */ /* 0x000fe20000000f00 */
[----:B------:R-:W-:Y:S01]  /*51250*/  IMAD.MOV.U32 R168, RZ, RZ, R101 ;  /* 0x000000ffffa87224 */ /* 0x000fe200078e0065 */
[----:B------:R-:W-:Y:S01]  /*51260*/  STL.64 [R1+0x2a10], R248 ;  /* 0x002a10f801007387 */ /* 0x000fe20000100a00 */
[----:B----4-:R-:W-:Y:S01]  /*51270*/  IMAD.MOV.U32 R126, RZ, RZ, R171 ;  /* 0x000000ffff7e7224 */ /* 0x010fe200078e00ab */
[----:B------:R-:W-:Y:S01]  /*51280*/  MOV R127, R170 ;  /* 0x000000aa007f7202 */ /* 0x000fe20000000f00 */
[----:B------:R-:W-:Y:S01]  /*51290*/  IMAD.MOV.U32 R170, RZ, RZ, R99 ;  /* 0x000000ffffaa7224 */ /* 0x000fe200078e0063 */
[----:B------:R-:W-:Y:S01]  /*512a0*/  STL.64 [R1+0x2a08], R246 ;  /* 0x002a08f601007387 */ /* 0x000fe20000100a00 */
[----:B-1----:R-:W-:Y:S01]  /*512b0*/  IMAD.MOV.U32 R124, RZ, RZ, R173 ;  /* 0x000000ffff7c7224 */ /* 0x002fe200078e00ad */
[----:B------:R-:W-:Y:S01]  /*512c0*/  MOV R125, R172 ;  /* 0x000000ac007d7202 */ /* 0x000fe20000000f00 */
[----:B------:R-:W-:Y:S01]  /*512d0*/  IMAD.MOV.U32 R172, RZ, RZ, R97 ;  /* 0x000000ffffac7224 */ /* 0x000fe200078e0061 */
[----:B------:R-:W-:Y:S01]  /*512e0*/  STL.64 [R1+0x2a00], R244 ;  /* 0x002a00f401007387 */ /* 0x000fe20000100a00 */
[----:B------:R-:W-:-:S02]  /*512f0*/  MOV R173, R96 ;  /* 0x0000006000ad7202 */ /* 0x000fc40000000f00 */
[----:B------:R-:W-:Y:S01]  /*51300*/  MOV R171, R98 ;  /* 0x0000006200ab7202 */ /* 0x000fe20000000f00 */
[----:B------:R-:W-:Y:S01]  /*51310*/  STL.64 [R1+0x29f8], R242 ;  /* 0x0029f8f201007387 */ /* 0x000fe20000100a00 */
[----:B------:R-:W-:Y:S02]  /*51320*/  MOV R169, R100 ;  /* 0x0000006400a97202 */ /* 0x000fe40000000f00 */
[----:B------:R-:W-:Y:S01]  /*51330*/  MOV R167, R102 ;  /* 0x0000006600a77202 */ /* 0x000fe20000000f00 */
[----:B------:R-:W-:Y:S01]  /*51340*/  STL.64 [R1+0x29f0], R240 ;  /* 0x0029f0f001007387 */ /* 0x000fe20000100a00 */
[----:B------:R-:W-:Y:S02]  /*51350*/  MOV R165, R104 ;  /* 0x0000006800a57202 */ /* 0x000fe40000000f00 */
[----:B------:R-:W-:Y:S01]  /*51360*/  MOV R163, R106 ;  /* 0x0000006a00a37202 */ /* 0x000fe20000000f00 */
[----:B------:R-:W-:Y:S01]  /*51370*/  STL.64 [R1+0x29e8], R238 ;  /* 0x0029e8ee01007387 */ /* 0x000fe20000100a00 */
[----:B------:R-:W-:-:S03]  /*51380*/  MOV R161, R108 ;  /* 0x0000006c00a17202 */ /* 0x000fc60000000f00 */
        /* <DEDUP_REMOVED lines=123> */
[----:B------:R-:W-:Y:S01]  /*51b40*/  STL [R1+0x1a9c], R123 ;  /* 0x001a9c7b01007387 */ /* 0x000fe20000100800 */
[----:B------:R-:W-:Y:S02]  /*51b50*/  F2FP.F16.F32.PACK_AB R25, R122, R123 ;  /* 0x0000007b7a19723e */ /* 0x000fe400000000ff */
[----:B------:R-:W-:Y:S01]  /*51b60*/  F2FP.F16.F32.PACK_AB R26, R120, R121 ;  /* 0x00000079781a723e */ /* 0x000fe200000000ff */
[----:B------:R-:W-:Y:S01]  /*51b70*/  STL [R1+0x1a98], R122 ;  /* 0x001a987a01007387 */ /* 0x000fe20000100800 */
[----:B------:R-:W-:-:S03]  /*51b80*/  F2FP.F16.F32.PACK_AB R27, R118, R119 ;  /* 0x00000077761b723e */ /* 0x000fc600000000ff */
[----:B------:R-:W-:Y:S04]  /*51b90*/  STL [R1+0x1aa4], R121 ;  /* 0x001aa47901007387 */ /* 0x000fe80000100800 */
[----:B------:R-:W-:Y:S04]  /*51ba0*/  STL [R1+0x1aa0], R120 ;  /* 0x001aa07801007387 */ /* 0x000fe80000100800 */
[----:B------:R1:W-:Y:S04]  /*51bb0*/  STL [R1+0x1aac], R119 ;  /* 0x001aac7701007387 */ /* 0x0003e80000100800 */
[----:B------:R3:W-:Y:S01]  /*51bc0*/  STL [R1+0x1aa8], R118 ;  /* 0x001aa87601007387 */ /* 0x0007e20000100800 */
[----:B--2---:R-:W-:-:S06]  /*51bd0*/  WARPGROUP.ARRIVE ;  /* 0x00000000000079c5 */ /* 0x004fcc0000000000 */
        /* <DEDUP_REMOVED lines=22> */
[----:B------:R-:W-:Y:S01]  /*51d40*/  STL [R1+0x238], R138 ;  /* 0x0002388a01007387 */ /* 0x000fe20000100800 */
        /* <DEDUP_REMOVED lines=100> */
[----:B-1----:R-:W-:Y:S01]  /*52390*/  IMAD.MOV.U32 R119, RZ, RZ, R160 ;  /* 0x000000ffff777224 */ /* 0x002fe200078e00a0 */
[----:B---3--:R-:W-:Y:S01]  /*523a0*/  MOV R118, R161 ;  /* 0x000000a100767202 */ /* 0x008fe20000000f00 */
[----:B------:R-:W-:Y:S01]  /*523b0*/  IMAD.MOV.U32 R16, RZ, RZ, R155 ;  /* 0x000000ffff107224 */ /* 0x000fe200078e009b */
[----:B------:R-:W4:Y:S01]  /*523c0*/  LDL.LU.64 R204, [R1+0x2960] ;  /* 0x0029600001cc7983 */ /* 0x000f220000300a00 */
[----:B------:R-:W-:Y:S01]  /*523d0*/  MOV R252, R159 ;  /* 0x0000009f00fc7202 */ /* 0x000fe20000000f00 */
[----:B------:R-:W-:Y:S01]  /*523e0*/  IMAD.MOV.U32 R62, RZ, RZ, R153 ;  /* 0x000000ffff3e7224 */ /* 0x000fe200078e0099 */
[----:B------:R-:W-:Y:S01]  /*523f0*/  MOV R63, R154 ;  /* 0x0000009a003f7202 */ /* 0x000fe20000000f00 */
        /* <DEDUP_REMOVED lines=21> */
[----:B------:R-:W-:Y:S01]  /*52550*/  IMAD.MOV.U32 R122, RZ, RZ, R126 ;  /* 0x000000ffff7a7224 */ /* 0x000fe200078e007e */
[----:B------:R-:W-:Y:S01]  /*52560*/  MOV R121, R125 ;  /* 0x0000007d00797202 */ /* 0x000fe20000000f00 */
[----:B------:R-:W-:Y:S01]  /*52570*/  IMAD.MOV.U32 R120, RZ, RZ, R124 ;  /* 0x000000ffff787224 */ /* 0x000fe200078e007c */
        /* <DEDUP_REMOVED lines=16> */
[----:B--2---:R-:W4:Y:S04]  /*52680*/  LDL.LU.64 R158, [R1+0x28a8] ;  /* 0x0028a800019e7983 */ /* 0x004f280000300a00 */
        /* <DEDUP_REMOVED lines=17> */
[----:B------:R-:W-:Y:S01]  /*527a0*/  VIADD R10, R4, 0x2100 ;  /* 0x00002100040a7836 */ /* 0x000fe20000000000 */
[----:B------:R-:W-:-:S02]  /*527b0*/  MOV R11, 0x40000040 ;  /* 0x40000040000b7802 */ /* 0x000fc40000000f00 */
[----:B------:R-:W2:Y:S02]  /*527c0*/  LDL.LU R5, [R1+0x288] ;  /* 0x0002880001057983 */ /* 0x000ea40000300800 */
[----:B------:R-:W-:Y:S02]  /*527d0*/  R2UR UR6, R10 ;  /* 0x000000000a0672ca */ /* 0x000fe400000e0000 */
[----:B------:R-:W-:Y:S01]  /*527e0*/  R2UR UR7, R11 ;  /* 0x000000000b0772ca */ /* 0x000fe200000e0000 */
[----:B------:R-:W3:Y:S04]  /*527f0*/  LDL.LU R10, [R1+0x280] ;  /* 0x00028000010a7983 */ /* 0x000ee80000300800 */
[----:B------:R-:W2:Y:S01]  /*52800*/  LDL.LU R11, [R1+0x284] ;  /* 0x00028400010b7983 */ /* 0x000ea20000300800 */
[----:B----4-:R-:W-:-:S07]  /*52810*/  WARPGROUP.ARRIVE ;  /* 0x00000000000079c5 */ /* 0x010fce0000000000 */
        /* <DEDUP_REMOVED lines=64> */
[----:B-1----:R-:W-:-:S03]  /*52c20*/  IMAD.MOV.U32 R135, RZ, RZ, R48 ;  /* 0x000000ffff877224 */ /* 0x002fc600078e0030 */
[----:B----4-:R-:W4:Y:S04]  /*52c30*/  LDL.LU R124, [R1+0x210] ;  /* 0x00021000017c7983 */ /* 0x010f280000300800 */
        /* <DEDUP_REMOVED lines=12> */
[----:B------:R-:W4:Y:S04]  /*52d00*/  LDL.LU R134, [R1+0x238] ;  /* 0x0002380001867983 */ /* 0x000f280000300800 */
[----:B------:R-:W4:Y:S04]  /*52d10*/  LDL.LU R48, [R1+0x281c] ;  /* 0x00281c0001307983 */ /* 0x000f280000300800 */
[----:B------:R-:W4:Y:S04]  /*52d20*/  LDL.LU R49, [R1+0x2818] ;  /* 0x0028180001317983 */ /* 0x000f280000300800 */
[----:B------:R-:W4:Y:S04]  /*52d30*/  LDL.LU R50, [R1+0x2814] ;  /* 0x0028140001327983 */ /* 0x000f280000300800 */
[----:B------:R-:W4:Y:S01]  /*52d40*/  LDL.LU R51, [R1+0x2810] ;  /* 0x0028100001337983 */ /* 0x000f220000300800 */
[----:B------:R-:W-:Y:S01]  /*52d50*/  IMAD.MOV.U32 R139, RZ, RZ, R52 ;  /* 0x000000ffff8b7224 */ /* 0x000fe200078e0034 */
[----:B------:R-:W-:Y:S01]  /*52d60*/  MOV R140, R53 ;  /* 0x00000035008c7202 */ /* 0x000fe20000000f00 */
[----:B------:R-:W-:Y:S01]  /*52d70*/  IMAD.MOV.U32 R141, RZ, RZ, R54 ;  /* 0x000000ffff8d7224 */ /* 0x000fe200078e0036 */
[----:B------:R-:W4:Y:S01]  /*52d80*/  LDL.LU R52, [R1+0x280c] ;  /* 0x00280c0001347983 */ /* 0x000f220000300800 */
[----:B------:R-:W-:-:S03]  /*52d90*/  MOV R142, R55 ;  /* 0x00000037008e7202 */ /* 0x000fc60000000f00 */
[----:B------:R-:W4:Y:S04]  /*52da0*/  LDL.LU R53, [R1+0x2808] ;  /* 0x0028080001357983 */ /* 0x000f280000300800 */
[----:B------:R-:W4:Y:S04]  /*52db0*/  LDL.LU R54, [R1+0x2804] ;  /* 0x0028040001367983 */ /* 0x000f280000300800 */
[----:B------:R-:W4:Y:S01]  /*52dc0*/  LDL.LU R55, [R1+0x2800] ;  /* 0x0028000001377983 */ /* 0x000f220000300800 */
[----:B------:R-:W-:Y:S02]  /*52dd0*/  IMAD.MOV.U32 R151, RZ, RZ, R16 ;  /* 0x000000ffff977224 */ /* 0x000fe400078e0010 */
[----:B------:R-:W4:Y:S01]  /*52de0*/  LDC R16, c[0x0][0x604] ;  /* 0x00018100ff107b82 */ /* 0x000f220000000800 */
[----:B---3--:R-:W-:Y:S01]  /*52df0*/  MOV R152, R10 ;  /* 0x0000000a00987202 */ /* 0x008fe20000000f00 */
[----:B--2---:R-:W-:Y:S01]  /*52e00*/  IMAD.MOV.U32 R153, RZ, RZ, R11 ;  /* 0x000000ffff997224 */ /* 0x004fe200078e000b */
[----:B------:R-:W-:-:S02]  /*52e10*/  MOV R154, R5 ;  /* 0x00000005009a7202 */ /* 0x000fc40000000f00 */
        /* <DEDUP_REMOVED lines=100> */
[----:B------:R-:W2:Y:S01]  /*53460*/  LDL.LU R56, [R1+0x27fc] ;  /* 0x0027fc0001387983 */ /* 0x000ea20000300800 */
[----:B------:R-:W-:-:S03]  /*53470*/  IMAD.MOV.U32 R247, RZ, RZ, R0 ;  /* 0x000000fffff77224 */ /* 0x000fc600078e0000 */
[----:B------:R-:W3:Y:S04]  /*53480*/  LDL.LU R57, [R1+0x27f8] ;  /* 0x0027f80001397983 */ /* 0x000ee80000300800 */
[----:B------:R-:W3:Y:S04]  /*53490*/  LDL.LU R58, [R1+0x27f4] ;  /* 0x0027f400013a7983 */ /* 0x000ee80000300800 */
[----:B------:R-:W3:Y:S04]  /*534a0*/  LDL.LU R59, [R1+0x27f0] ;  /* 0x0027f000013b7983 */ /* 0x000ee80000300800 */
[----:B------:R-:W3:Y:S04]  /*534b0*/  LDL.LU R60, [R1+0x27ec] ;  /* 0x0027ec00013c7983 */ /* 0x000ee80000300800 */
[----:B------:R-:W3:Y:S04]  /*534c0*/  LDL.LU R61, [R1+0x27e8] ;  /* 0x0027e800013d7983 */ /* 0x000ee80000300800 */
[----:B------:R-:W3:Y:S04]  /*534d0*/  LDL.LU R62, [R1+0x27e4] ;  /* 0x0027e400013e7983 */ /* 0x000ee80000300800 */
[----:B------:R-:W3:Y:S01]  /*534e0*/  LDL.LU R63, [R1+0x27e0] ;  /* 0x0027e000013f7983 */ /* 0x000ee20000300800 */
[-CC-:B----4-:R-:W-:Y:S01]  /*534f0*/  FFMA R12, R48, R16.reuse, -R9.reuse ;  /* 0x00000010300c7223 */ /* 0x190fe20000000809 */
[-C--:B------:R-:W-:Y:S01]  /*53500*/  FFMA R11, R49, R16.reuse, -R9 ;  /* 0x00000010310b7223 */ /* 0x080fe20000000809 */
[-CC-:B------:R-:W-:Y:S01]  /*53510*/  FFMA R10, R50, R16.reuse, -R3.reuse ;  /* 0x00000010320a7223 */ /* 0x180fe20000000803 */
[----:B------:R-:W-:-:S02]  /*53520*/  FFMA R5, R51, R16, -R3 ;  /* 0x0000001033057223 */ /* 0x000fc40000000803 */
[----:B------:R-:W-:Y:S02]  /*53530*/  FSETP.GEU.AND P5, PT, R12, -126, PT ;  /* 0xc2fc00000c00780b */ /* 0x000fe40003fae000 */
[----:B------:R-:W-:Y:S02]  /*53540*/  FSETP.GEU.AND P6, PT, R11, -126, PT ;  /* 0xc2fc00000b00780b */ /* 0x000fe40003fce000 */
[----:B------:R-:W-:Y:S02]  /*53550*/  FSETP.GEU.AND P3, PT, R10, -126, PT ;  /* 0xc2fc00000a00780b */ /* 0x000fe40003f6e000 */
[----:B------:R-:W-:-:S07]  /*53560*/  FSETP.GEU.AND P4, PT, R5, -126, PT ;  /* 0xc2fc00000500780b */ /* 0x000fce0003f8e000 */
[----:B------:R-:W-:Y:S02]  /*53570*/  @!P5 FMUL R12, R12, 0.5 ;  /* 0x3f0000000c0cd820 */ /* 0x000fe40000400000 */
[----:B------:R-:W-:Y:S02]  /*53580*/  @!P6 FMUL R11, R11, 0.5 ;  /* 0x3f0000000b0be820 */ /* 0x000fe40000400000 */
[----:B------:R-:W-:Y:S02]  /*53590*/  @!P3 FMUL R10, R10, 0.5 ;  /* 0x3f0000000a0ab820 */ /* 0x000fe40000400000 */
[----:B------:R-:W-:Y:S01]  /*535a0*/  @!P4 FMUL R5, R5, 0.5 ;  /* 0x3f0000000505c820 */ /* 0x000fe20000400000 */
[----:B------:R1:W4:Y:S08]  /*535b0*/  MUFU.EX2 R117, R12 ;  /* 0x0000000c00757308 */ /* 0x0003300000000800 */
[----:B------:R4:W4:Y:S08]  /*535c0*/  MUFU.EX2 R116, R11 ;  /* 0x0000000b00747308 */ /* 0x0009300000000800 */
[----:B------:R4:W4:Y:S08]  /*535d0*/  MUFU.EX2 R115, R10 ;  /* 0x0000000a00737308 */ /* 0x0009300000000800 */
[----:B------:R4:W4:Y:S01]  /*535e0*/  MUFU.EX2 R114, R5 ;  /* 0x0000000500727308 */ /* 0x0009220000000800 */
[-CC-:B-1----:R-:W-:Y:S01]  /*535f0*/  FFMA R12, R52, R16.reuse, -R9.reuse ;  /* 0x00000010340c7223 */ /* 0x182fe20000000809 */
[-C--:B----4-:R-:W-:Y:S01]  /*53600*/  FFMA R11, R53, R16.reuse, -R9 ;  /* 0x00000010350b7223 */ /* 0x090fe20000000809 */
[--C-:B------:R-:W-:Y:S01]  /*53610*/  FFMA R10, R54, R16, -R3.reuse ;  /* 0x00000010360a7223 */ /* 0x100fe20000000803 */
[----:B------:R-:W-:Y:S01]  /*53620*/  @!P5 FMUL R117, R117, R117 ;  /* 0x000000757575d220 */ /* 0x000fe20000400000 */
[----:B------:R-:W-:Y:S01]  /*53630*/  @!P6 FMUL R116, R116, R116 ;  /* 0x000000747474e220 */ /* 0x000fe20000400000 */
[----:B------:R-:W-:Y:S01]  /*53640*/  FFMA R5, R55, R16, -R3 ;  /* 0x0000001037057223 */ /* 0x000fe20000000803 */
[----:B------:R-:W-:Y:S01]  /*53650*/  @!P3 FMUL R115, R115, R115 ;  /* 0x000000737373b220 */ /* 0x000fe20000400000 */
[----:B------:R-:W-:-:S02]  /*53660*/  FSETP.GEU.AND P5, PT, R12, -126, PT ;  /* 0xc2fc00000c00780b */ /* 0x000fc40003fae000 */
[----:B------:R-:W-:Y:S02]  /*53670*/  FSETP.GEU.AND P6, PT, R11, -126, PT ;  /* 0xc2fc00000b00780b */ /* 0x000fe40003fce000 */
[----:B------:R-:W-:Y:S01]  /*53680*/  FSETP.GEU.AND P3, PT, R10, -126, PT ;  /* 0xc2fc00000a00780b */ /* 0x000fe20003f6e000 */
[----:B------:R-:W-:Y:S01]  /*53690*/  @!P4 FMUL R114, R114, R114 ;  /* 0x000000727272c220 */ /* 0x000fe20000400000 */
[----:B------:R-:W-:-:S07]  /*536a0*/  FSETP.GEU.AND P4, PT, R5, -126, PT ;  /* 0xc2fc00000500780b */ /* 0x000fce0003f8e000 */
[----:B------:R-:W-:Y:S02]  /*536b0*/  @!P5 FMUL R12, R12, 0.5 ;  /* 0x3f0000000c0cd820 */ /* 0x000fe40000400000 */
[----:B------:R-:W-:Y:S02]  /*536c0*/  @!P6 FMUL R11, R11, 0.5 ;  /* 0x3f0000000b0be820 */ /* 0x000fe40000400000 */
[----:B------:R-:W-:Y:S02]  /*536d0*/  @!P3 FMUL R10, R10, 0.5 ;  /* 0x3f0000000a0ab820 */ /* 0x000fe40000400000 */
[----:B------:R-:W-:Y:S01]  /*536e0*/  @!P4 FMUL R5, R5, 0.5 ;  /* 0x3f0000000505c820 */ /* 0x000fe20000400000 */
[----:B------:R-:W1:Y:S08]  /*536f0*/  MUFU.EX2 R113, R12 ;  /* 0x0000000c00717308 */ /* 0x000e700000000800 */
[----:B------:R4:W1:Y:S08]  /*53700*/  MUFU.EX2 R112, R11 ;  /* 0x0000000b00707308 */ /* 0x0008700000000800 */
[----:B------:R1:W1:Y:S08]  /*53710*/  MUFU.EX2 R111, R10 ;  /* 0x0000000a006f7308 */ /* 0x0002700000000800 */
[----:B------:R-:W2:Y:S01]  /*53720*/  MUFU.EX2 R110, R5 ;  /* 0x00000005006e7308 */ /* 0x000ea20000000800 */
[----:B----4-:R-:W-:Y:S01]  /*53730*/  IMAD.MOV.U32 R11, RZ, RZ, 0x40000040 ;  /* 0x40000040ff0b7424 */ /* 0x010fe200078e00ff */
[----:B-1----:R-:W-:Y:S01]  /*53740*/  IADD3 R10, R4, 0x180, RZ ;  /* 0x00000180040a7810 */ /* 0x002fe20007ffe0ff */
[----:B------:R-:W-:Y:S01]  /*53750*/  @!P5 FMUL R113, R113, R113 ;  /* 0x000000717171d220 */ /* 0x000fe20000400000 */
[----:B------:R-:W-:-:S02]  /*53760*/  @!P6 FMUL R112, R112, R112 ;  /* 0x000000707070e220 */ /* 0x000fc40000400000 */
[----:B------:R-:W-:Y:S01]  /*53770*/  R2UR UR6, R10 ;  /* 0x000000000a0672ca */ /* 0x000fe200000e0000 */
[----:B------:R-:W-:Y:S01]  /*53780*/  @!P3 FMUL R111, R111, R111 ;  /* 0x0000006f6f6fb220 */ /* 0x000fe20000400000 */
[----:B------:R-:W-:Y:S02]  /*53790*/  R2UR UR7, R11 ;  /* 0x000000000b0772ca */ /* 0x000fe400000e0000 */
[----:B------:R-:W-:Y:S01]  /*537a0*/  F2FP.F16.F32.PACK_AB R24, R116, R117 ;  /* 0x000000757418723e */ /* 0x000fe200000000ff */
[----:B--2---:R-:W-:Y:S01]  /*537b0*/  @!P4 FMUL R110, R110, R110 ;  /* 0x0000006e6e6ec220 */ /* 0x004fe20000400000 */
[----:B------:R-:W-:Y:S02]  /*537c0*/  F2FP.F16.F32.PACK_AB R25, R114, R115 ;  /* 0x000000737219723e */ /* 0x000fe400000000ff */
[----:B------:R-:W-:Y:S02]  /*537d0*/  F2FP.F16.F32.PACK_AB R26, R112, R113 ;  /* 0x00000071701a723e */ /* 0x000fe400000000ff */
        /* <DEDUP_REMOVED lines=138> */
[----:B------:R-:W-:Y:S01]  /*54080*/  IMAD.MOV.U32 R11, RZ, RZ, 0x40000040 ;  /* 0x40000040ff0b7424 */ /* 0x000fe200078e00ff */
[----:B------:R-:W-:-:S04]  /*54090*/  IADD3 R10, R4, 0x2180, RZ ;  /* 0x00002180040a7810 */ /* 0x000fc80007ffe0ff */
[----:B------:R-:W-:Y:S02]  /*540a0*/  R2UR UR6, R10 ;  /* 0x000000000a0672ca */ /* 0x000fe400000e0000 */
        /* <DEDUP_REMOVED lines=132> */
[-CC-:B------:R-:W-:Y:S01]  /*548f0*/  FFMA R12, R56, R16.reuse, -R9.reuse ;  /* 0x00000010380c7223 */ /* 0x180fe20000000809 */
[-C--:B---3--:R-:W-:Y:S01]  /*54900*/  FFMA R11, R57, R16.reuse, -R9 ;  /* 0x00000010390b7223 */ /* 0x088fe20000000809 */
        /* <DEDUP_REMOVED lines=10> */
[----:B------:R1:W3:Y:S08]  /*549b0*/  MUFU.EX2 R109, R12 ;  /* 0x0000000c006d7308 */ /* 0x0002f00000000800 */
[----:B------:R4:W3:Y:S08]  /*549c0*/  MUFU.EX2 R108, R11 ;  /* 0x0000000b006c7308 */ /* 0x0008f00000000800 */
[----:B------:R3:W3:Y:S08]  /*549d0*/  MUFU.EX2 R107, R10 ;  /* 0x0000000a006b7308 */ /* 0x0006f00000000800 */
[----:B------:R3:W3:Y:S01]  /*549e0*/  MUFU.EX2 R106, R5 ;  /* 0x00000005006a7308 */ /* 0x0006e20000000800 */
[-CC-:B-1----:R-:W-:Y:S01]  /*549f0*/  FFMA R12, R60, R16.reuse, -R9.reuse ;  /* 0x000000103c0c7223 */ /* 0x182fe20000000809 */
[-C--:B----4-:R-:W-:Y:S01]  /*54a00*/  FFMA R11, R61, R16.reuse, -R9 ;  /* 0x000000103d0b7223 */ /* 0x090fe20000000809 */
[--C-:B---3--:R-:W-:Y:S01]  /*54a10*/  FFMA R10, R62, R16, -R3.reuse ;  /* 0x000000103e0a7223 */ /* 0x108fe20000000803 */
        /* <DEDUP_REMOVED lines=14> */
[----:B------:R3:W4:Y:S08]  /*54b00*/  MUFU.EX2 R104, R11 ;  /* 0x0000000b00687308 */ /* 0x0007300000000800 */
[----:B------:R1:W4:Y:S08]  /*54b10*/  MUFU.EX2 R103, R10 ;  /* 0x0000000a00677308 */ /* 0x0003300000000800 */
[----:B------:R-:W4:Y:S01]  /*54b20*/  MUFU.EX2 R102, R5 ;  /* 0x0000000500667308 */ /* 0x000f220000000800 */
[----:B---3--:R-:W-:Y:S01]  /*54b30*/  IMAD.MOV.U32 R11, RZ, RZ, 0x40000040 ;  /* 0x40000040ff0b7424 */ /* 0x008fe200078e00ff */
[----:B-1----:R-:W-:Y:S01]  /*54b40*/  IADD3 R10, R4, 0x200, RZ ;  /* 0x00000200040a7810 */ /* 0x002fe20007ffe0ff */
[----:B------:R-:W-:Y:S01]  /*54b50*/  @!P5 FMUL R105, R105, R105 ;  /* 0x000000696969d220 */ /* 0x000fe20000400000 */
[----:B----4-:R-:W-:-:S02]  /*54b60*/  @!P6 FMUL R104, R104, R104 ;  /* 0x000000686868e220 */ /* 0x010fc40000400000 */
[----:B------:R-:W-:Y:S01]  /*54b70*/  R2UR UR6, R10 ;  /* 0x000000000a0672ca */ /* 0x000fe200000e0000 */
[----:B------:R-:W-:Y:S01]  /*54b80*/  @!P3 FMUL R103, R103, R103 ;  /* 0x000000676767b220 */ /* 0x000fe20000400000 */
[----:B------:R-:W-:Y:S02]  /*54b90*/  R2UR UR7, R11 ;  /* 0x000000000b0772ca */ /* 0x000fe400000e0000 */
[----:B------:R-:W-:Y:S01]  /*54ba0*/  F2FP.F16.F32.PACK_AB R24, R108, R109 ;  /* 0x0000006d6c18723e */ /* 0x000fe200000000ff */
[----:B------:R-:W-:Y:S01]  /*54bb0*/  @!P4 FMUL R102, R102, R102 ;  /* 0x000000666666c220 */ /* 0x000fe20000400000 */
[----:B------:R-:W-:Y:S02]  /*54bc0*/  F2FP.F16.F32.PACK_AB R25, R106, R107 ;  /* 0x0000006b6a19723e */ /* 0x000fe400000000ff */
[----:B------:R-:W-:Y:S02]  /*54bd0*/  F2FP.F16.F32.PACK_AB R26, R104, R105 ;  /* 0x00000069681a723e */ /* 0x000fe400000000ff */
[----:B------:R-:W-:Y:S01]  /*54be0*/  F2FP.F16.F32.PACK_AB R27, R102, R103 ;  /* 0x00000067661b723e */ /* 0x000fe200000000ff */
        /* <DEDUP_REMOVED lines=11> */
[----:B------:R-:W-:Y:S04]  /*54ca0*/  STL.64 [R1+0x250], R144 ;  /* 0x0002509001007387 */ /* 0x000fe80000100a00 */
[----:B------:R-:W-:Y:S04]  /*54cb0*/  STL.64 [R1+0x258], R146 ;  /* 0x0002589201007387 */ /* 0x000fe80000100a00 */
[----:B------:R-:W-:Y:S04]  /*54cc0*/  STL.64 [R1+0x260], R148 ;  /* 0x0002609401007387 */ /* 0x000fe80000100a00 */
[----:B------:R-:W-:Y:S01]  /*54cd0*/  STL.64 [R1+0x268], R150 ;  /* 0x0002689601007387 */ /* 0x000fe20000100a00 */
[----:B------:R-:W-:-:S03]  /*54ce0*/  MOV R2, R250 ;  /* 0x000000fa00027202 */ /* 0x000fc60000000f00 */
[----:B------:R-:W-:Y:S01]  /*54cf0*/  STL.64 [R1+0x270], R152 ;  /* 0x0002709801007387 */ /* 0x000fe20000100a00 */
[----:B------:R-:W-:-:S03]  /*54d00*/  IMAD.MOV.U32 R0, RZ, RZ, R251 ;  /* 0x000000ffff007224 */ /* 0x000fc600078e00fb */
[----:B------:R-:W-:Y:S01]  /*54d10*/  STL [R1+0x278], R154 ;  /* 0x0002789a01007387 */ /* 0x000fe20000100800 */
        /* <DEDUP_REMOVED lines=108> */
[----:B-1----:R-:W-:Y:S01]  /*553e0*/  MOV R103, R176 ;  /* 0x000000b000677202 */ /* 0x002fe20000000f00 */
[----:B--2---:R-:W-:Y:S02]  /*553f0*/  IMAD.MOV.U32 R102, RZ, RZ, R177 ;  /* 0x000000ffff667224 */ /* 0x004fe400078e00b1 */
        /* <DEDUP_REMOVED lines=9> */
[----:B---3--:R-:W4:Y:S01]  /*55490*/  LDL.LU.64 R174, [R1+0x24b8] ;  /* 0x0024b80001ae7983 */ /* 0x008f220000300a00 */
        /* <DEDUP_REMOVED lines=58> */
[----:B------:R-:W-:Y:S01]  /*55840*/  IMAD.MOV.U32 R11, RZ, RZ, 0x40000040 ;  /* 0x40000040ff0b7424 */ /* 0x000fe200078e00ff */
[----:B------:R-:W-:-:S02]  /*55850*/  IADD3 R10, R4, 0x2200, RZ ;  /* 0x00002200040a7810 */ /* 0x000fc40007ffe0ff */
        /* <DEDUP_REMOVED lines=62> */
[----:B-1----:R-:W-:-:S03]  /*55c40*/  MOV R135, R64 ;  /* 0x0000004000877202 */ /* 0x002fc60000000f00 */
        /* <DEDUP_REMOVED lines=10> */
[----:B------:R-:W-:-:S03]  /*55cf0*/  MOV R137, R66 ;  /* 0x0000004200897202 */ /* 0x000fc60000000f00 */
[----:B------:R-:W4:Y:S01]  /*55d00*/  LDL.LU R133, [R1+0x274] ;  /* 0x0002740001857983 */ /* 0x000f220000300800 */
[----:B------:R-:W-:-:S03]  /*55d10*/  IMAD.MOV.U32 R138, RZ, RZ, R67 ;  /* 0x000000ffff8a7224 */ /* 0x000fc600078e0043 */
[----:B------:R-:W4:Y:S04]  /*55d20*/  LDL.LU R134, [R1+0x278] ;  /* 0x0002780001867983 */ /* 0x000f280000300800 */
[----:B------:R-:W4:Y:S04]  /*55d30*/  LDL.LU R64, [R1+0x23ec] ;  /* 0x0023ec0001407983 */ /* 0x000f280000300800 */
[----:B------:R-:W4:Y:S04]  /*55d40*/  LDL.LU R65, [R1+0x23e8] ;  /* 0x0023e80001417983 */ /* 0x000f280000300800 */
[----:B------:R-:W4:Y:S04]  /*55d50*/  LDL.LU R66, [R1+0x23e4] ;  /* 0x0023e40001427983 */ /* 0x000f280000300800 */
[----:B------:R-:W4:Y:S01]  /*55d60*/  LDL.LU R67, [R1+0x23e0] ;  /* 0x0023e00001437983 */ /* 0x000f220000300800 */
[----:B------:R-:W-:Y:S01]  /*55d70*/  MOV R139, R68 ;  /* 0x00000044008b7202 */ /* 0x000fe20000000f00 */
[----:B------:R-:W-:Y:S01]  /*55d80*/  IMAD.MOV.U32 R140, RZ, RZ, R69 ;  /* 0x000000ffff8c7224 */ /* 0x000fe200078e0045 */
[----:B------:R-:W-:Y:S01]  /*55d90*/  MOV R141, R70 ;  /* 0x00000046008d7202 */ /* 0x000fe20000000f00 */
[----:B------:R-:W4:Y:S01]  /*55da0*/  LDL.LU R68, [R1+0x23dc] ;  /* 0x0023dc0001447983 */ /* 0x000f220000300800 */
[----:B------:R-:W-:-:S03]  /*55db0*/  IMAD.MOV.U32 R142, RZ, RZ, R71 ;  /* 0x000000ffff8e7224 */ /* 0x000fc600078e0047 */
[----:B------:R-:W4:Y:S04]  /*55dc0*/  LDL.LU R69, [R1+0x23d8] ;  /* 0x0023d80001457983 */ /* 0x000f280000300800 */
[----:B------:R-:W4:Y:S04]  /*55dd0*/  LDL.LU R70, [R1+0x23d4] ;  /* 0x0023d40001467983 */ /* 0x000f280000300800 */
[----:B------:R-:W4:Y:S01]  /*55de0*/  LDL.LU R71, [R1+0x23d0] ;  /* 0x0023d00001477983 */ /* 0x000f220000300800 */
[----:B------:R-:W-:Y:S02]  /*55df0*/  MOV R151, R16 ;  /* 0x0000001000977202 */ /* 0x000fe40000000f00 */
[----:B------:R-:W4:Y:S01]  /*55e00*/  LDC R16, c[0x0][0x604] ;  /* 0x00018100ff107b82 */ /* 0x000f220000000800 */
[----:B---3--:R-:W-:Y:S01]  /*55e10*/  IMAD.MOV.U32 R152, RZ, RZ, R10 ;  /* 0x000000ffff987224 */ /* 0x008fe200078e000a */
[----:B--2---:R-:W-:Y:S01]  /*55e20*/  MOV R153, R11 ;  /* 0x0000000b00997202 */ /* 0x004fe20000000f00 */
[----:B------:R-:W-:-:S02]  /*55e30*/  IMAD.MOV.U32 R154, RZ, RZ, R5 ;  /* 0x000000ffff9a7224 */ /* 0x000fc400078e0005 */
        /* <DEDUP_REMOVED lines=84> */
[----:B------:R-:W2:Y:S01]  /*56380*/  LDL.LU R72, [R1+0x23cc] ;  /* 0x0023cc0001487983 */ /* 0x000ea20000300800 */
[----:B------:R-:W-:-:S03]  /*56390*/  MOV R231, R0 ;  /* 0x0000000000e77202 */ /* 0x000fc60000000f00 */
        /* <DEDUP_REMOVED lines=40> */
[----:B------:R-:W4:Y:S08]  /*56620*/  MUFU.EX2 R96, R11 ;  /* 0x0000000b00607308 */ /* 0x000f300000000800 */
[----:B------:R1:W2:Y:S08]  /*56630*/  MUFU.EX2 R95, R10 ;  /* 0x0000000a005f7308 */ /* 0x0002b00000000800 */
[----:B------:R-:W2:Y:S01]  /*56640*/  MUFU.EX2 R94, R5 ;  /* 0x00000005005e7308 */ /* 0x000ea20000000800 */
[----:B-1----:R-:W-:Y:S01]  /*56650*/  VIADD R10, R4, 0x280 ;  /* 0x00000280040a7836 */ /* 0x002fe20000000000 */
[----:B------:R-:W-:Y:S01]  /*56660*/  MOV R11, 0x40000040 ;  /* 0x40000040000b7802 */ /* 0x000fe20000000f00 */
[----:B------:R-:W-:Y:S01]  /*56670*/  @!P5 FMUL R97, R97, R97 ;  /* 0x000000616161d220 */ /* 0x000fe20000400000 */
[----:B----4-:R-:W-:-:S02]  /*56680*/  @!P6 FMUL R96, R96, R96 ;  /* 0x000000606060e220 */ /* 0x010fc40000400000 */
[----:B------:R-:W-:Y:S01]  /*56690*/  R2UR UR6, R10 ;  /* 0x000000000a0672ca */ /* 0x000fe200000e0000 */
[----:B--2---:R-:W-:Y:S01]  /*566a0*/  @!P3 FMUL R95, R95, R95 ;  /* 0x0000005f5f5fb220 */ /* 0x004fe20000400000 */
[----:B------:R-:W-:Y:S02]  /*566b0*/  R2UR UR7, R11 ;  /* 0x000000000b0772ca */ /* 0x000fe400000e0000 */
[----:B------:R-:W-:Y:S01]  /*566c0*/  F2FP.F16.F32.PACK_AB R24, R100, R101 ;  /* 0x000000656418723e */ /* 0x000fe200000000ff */
[----:B------:R-:W-:Y:S01]  /*566d0*/  @!P4 FMUL R94, R94, R94 ;  /* 0x0000005e5e5ec220 */ /* 0x000fe20000400000 */
        /* <DEDUP_REMOVED lines=132> */
[----:B------:R-:W-:Y:S01]  /*56f20*/  VIADD R10, R4, 0x2280 ;  /* 0x00002280040a7836 */ /* 0x000fe20000000000 */
[----:B------:R-:W-:-:S04]  /*56f30*/  MOV R11, 0x40000040 ;  /* 0x40000040000b7802 */ /* 0x000fc80000000f00 */
        /* <DEDUP_REMOVED lines=166> */
[----:B------:R-:W3:Y:S08]  /*579a0*/  MUFU.EX2 R88, R11 ;  /* 0x0000000b00587308 */ /* 0x000ef00000000800 */
[----:B------:R4:W3:Y:S08]  /*579b0*/  MUFU.EX2 R87, R10 ;  /* 0x0000000a00577308 */ /* 0x0008f00000000800 */
[----:B------:R-:W3:Y:S01]  /*579c0*/  MUFU.EX2 R86, R5 ;  /* 0x0000000500567308 */ /* 0x000ee20000000800 */
[----:B----4-:R-:W-:Y:S01]  /*579d0*/  VIADD R10, R4, 0x300 ;  /* 0x00000300040a7836 */ /* 0x010fe20000000000 */
[----:B------:R-:W-:Y:S01]  /*579e0*/  MOV R11, 0x40000040 ;  /* 0x40000040000b7802 */ /* 0x000fe20000000f00 */
[----:B-1----:R-:W-:Y:S01]  /*579f0*/  @!P5 FMUL R89, R89, R89 ;  /* 0x000000595959d220 */ /* 0x002fe20000400000 */
[----:B---3--:R-:W-:-:S02]  /*57a00*/  @!P6 FMUL R88, R88, R88 ;  /* 0x000000585858e220 */ /* 0x008fc40000400000 */
        /* <DEDUP_REMOVED lines=23> */
[----:B------:R-:W-:-:S03]  /*57b80*/  IMAD.MOV.U32 R2, RZ, RZ, R250 ;  /* 0x000000ffff027224 */ /* 0x000fc600078e00fa */
[----:B------:R-:W-:Y:S01]  /*57b90*/  STL.64 [R1+0x2b0], R168 ;  /* 0x0002b0a801007387 */ /* 0x000fe20000100a00 */
[----:B------:R-:W-:-:S03]  /*57ba0*/  MOV R0, R251 ;  /* 0x000000fb00007202 */ /* 0x000fc60000000f00 */
[----:B------:R-:W-:Y:S01]  /*57bb0*/  STL [R1+0x2b8], R170 ;  /* 0x0002b8aa01007387 */ /* 0x000fe20000100800 */
[----:B------:R-:W-:Y:S01]  /*57bc0*/  IMAD.MOV.U32 R7, RZ, RZ, R248 ;  /* 0x000000ffff077224 */ /* 0x000fe200078e00f8 */
[----:B------:R-:W-:Y:S02]  /*57bd0*/  MOV R6, R249 ;  /* 0x000000f900067202 */ /* 0x000fe40000000f00 */
[----:B------:R-:W-:Y:S01]  /*57be0*/  STL.64 [R1+0x2f0], R184 ;  /* 0x0002f0b801007387 */ /* 0x000fe20000100a00 */
[----:B------:R-:W-:Y:S01]  /*57bf0*/  IMAD.MOV.U32 R12, RZ, RZ, R246 ;  /* 0x000000ffff0c7224 */ /* 0x000fe200078e00f6 */
[----:B------:R-:W-:Y:S02]  /*57c00*/  MOV R8, R247 ;  /* 0x000000f700087202 */ /* 0x000fe40000000f00 */
[----:B------:R3:W-:Y:S01]  /*57c10*/  STL [R1+0x2f8], R186 ;  /* 0x0002f8ba01007387 */ /* 0x0007e20000100800 */
        /* <DEDUP_REMOVED lines=84> */
[----:B-1----:R-:W-:Y:S01]  /*58160*/  IMAD.MOV.U32 R87, RZ, RZ, R188 ;  /* 0x000000ffff577224 */ /* 0x002fe200078e00bc */
[----:B--2---:R-:W-:Y:S02]  /*58170*/  MOV R86, R189 ;  /* 0x000000bd00567202 */ /* 0x004fe40000000f00 */
[----:B------:R-:W4:Y:S01]  /*58180*/  LDL.LU.64 R194, [R1+0x2118] ;  /* 0x0021180001c27983 */ /* 0x000f220000300a00 */
[----:B------:R-:W-:-:S03]  /*58190*/  MOV R252, R187 ;  /* 0x000000bb00fc7202 */ /* 0x000fc60000000f00 */
[----:B------:R-:W4:Y:S01]  /*581a0*/  LDL.LU.64 R192, [R1+0x2110] ;  /* 0x0021100001c07983 */ /* 0x000f220000300a00 */
[----:B------:R-:W-:-:S03]  /*581b0*/  MOV R23, R182 ;  /* 0x000000b600177202 */ /* 0x000fc60000000f00 */
[----:B------:R-:W4:Y:S01]  /*581c0*/  LDL.LU.64 R190, [R1+0x2108] ;  /* 0x0021080001be7983 */ /* 0x000f220000300a00 */
[----:B------:R-:W-:-:S03]  /*581d0*/  IMAD.MOV.U32 R16, RZ, RZ, R183 ;  /* 0x000000ffff107224 */ /* 0x000fc600078e00b7 */
[----:B------:R-:W4:Y:S01]  /*581e0*/  LDL.LU.64 R188, [R1+0x2100] ;  /* 0x0021000001bc7983 */ /* 0x000f220000300a00 */
[----:B------:R-:W-:Y:S01]  /*581f0*/  MOV R21, R180 ;  /* 0x000000b400157202 */ /* 0x000fe20000000f00 */
[----:B------:R-:W-:Y:S02]  /*58200*/  IMAD.MOV.U32 R32, RZ, RZ, R181 ;  /* 0x000000ffff207224 */ /* 0x000fe400078e00b5 */
[----:B---3--:R-:W4:Y:S01]  /*58210*/  LDL.LU.64 R186, [R1+0x20f8] ;  /* 0x0020f80001ba7983 */ /* 0x008f220000300a00 */
        /* <DEDUP_REMOVED lines=13> */
[----:B------:R-:W4:Y:S04]  /*582f0*/  LDL.LU.64 R176, [R1+0x20d0] ;  /* 0x0020d00001b07983 */ /* 0x000f280000300a00 */
[----:B------:R-:W4:Y:S04]  /*58300*/  LDL.LU.64 R174, [R1+0x20c8] ;  /* 0x0020c80001ae7983 */ /* 0x000f280000300a00 */
[----:B------:R-:W4:Y:S04]  /*58310*/  LDL.LU.64 R172, [R1+0x20c0] ;  /* 0x0020c00001ac7983 */ /* 0x000f280000300a00 */
[----:B------:R-:W4:Y:S04]  /*58320*/  LDL.LU.64 R170, [R1+0x20b8] ;  /* 0x0020b80001aa7983 */ /* 0x000f280000300a00 */
        /* <DEDUP_REMOVED lines=253> */
[----:B------:R4:W2:Y:S08]  /*59300*/  MUFU.EX2 R80, R11 ;  /* 0x0000000b00507308 */ /* 0x0008b00000000800 */
[----:B------:R1:W3:Y:S08]  /*59310*/  MUFU.EX2 R79, R10 ;  /* 0x0000000a004f7308 */ /* 0x0002f00000000800 */
[----:B------:R-:W3:Y:S01]  /*59320*/  MUFU.EX2 R78, R5 ;  /* 0x00000005004e7308 */ /* 0x000ee20000000800 */
[----:B----4-:R-:W-:Y:S01]  /*59330*/  IMAD.MOV.U32 R11, RZ, RZ, 0x40000040 ;  /* 0x40000040ff0b7424 */ /* 0x010fe200078e00ff */
[----:B-1----:R-:W-:Y:S01]  /*59340*/  IADD3 R10, R4, 0x380, RZ ;  /* 0x00000380040a7810 */ /* 0x002fe20007ffe0ff */
[----:B------:R-:W-:Y:S01]  /*59350*/  @!P5 FMUL R81, R81, R81 ;  /* 0x000000515151d220 */ /* 0x000fe20000400000 */
[----:B--2---:R-:W-:-:S02]  /*59360*/  @!P6 FMUL R80, R80, R80 ;  /* 0x000000505050e220 */ /* 0x004fc40000400000 */
[----:B------:R-:W-:Y:S01]  /*59370*/  R2UR UR6, R10 ;  /* 0x000000000a0672ca */ /* 0x000fe200000e0000 */
[----:B---3--:R-:W-:Y:S01]  /*59380*/  @!P3 FMUL R79, R79, R79 ;  /* 0x0000004f4f4fb220 */ /* 0x008fe20000400000 */
        /* <DEDUP_REMOVED lines=200> */
[----:B------:R-:W4:Y:S04]  /*5a010*/  LDL.LU R153, [R1+0x1e4c] ;  /* 0x001e4c0001997983 */ /* 0x000f280000300800 */
[----:B------:R-:W2:Y:S04]  /*5a020*/  LDL.LU R142, [R1+0x1e48] ;  /* 0x001e4800018e7983 */ /* 0x000ea80000300800 */
        /* <DEDUP_REMOVED lines=8> */
[----:B------:R-:W2:Y:S01]  /*5a0b0*/  LDL.LU.64 R124, [R1+0x1e00] ;  /* 0x001e0000017c7983 */ /* 0x000ea20000300a00 */
[-C--:B---3--:R-:W-:Y:S01]  /*5a0c0*/  FFMA R12, R154, R16.reuse, -R9 ;  /* 0x000000109a0c7223 */ /* 0x088fe20000000809 */
[----:B----4-:R-:W-:-:S02]  /*5a0d0*/  FFMA R10, R153, R16, -R3 ;  /* 0x00000010990a7223 */ /* 0x010fc40000000803 */
[----:B--2---:R-:W-:Y:S04]  /*5a0e0*/  STL [R1+0x1bf8], R142 ;  /* 0x001bf88e01007387 */ /* 0x004fe80000100800 */
[----:B------:R-:W-:Y:S04]  /*5a0f0*/  STL.64 [R1+0x1bf0], R140 ;  /* 0x001bf08c01007387 */ /* 0x000fe80000100a00 */
[----:B------:R-:W-:Y:S01]  /*5a100*/  STL [R1+0x1be8], R139 ;  /* 0x001be88b01007387 */ /* 0x000fe20000100800 */
        /* <DEDUP_REMOVED lines=8> */
[----:B------:R1:W-:Y:S01]  /*5a190*/  STL.64 [R1+0x1bb0], R124 ;  /* 0x001bb07c01007387 */ /* 0x0003e20000100a00 */
[----:B------:R-:W-:Y:S01]  /*5a1a0*/  @!P5 FMUL R12, R12, 0.5 ;  /* 0x3f0000000c0cd820 */ /* 0x000fe20000400000 */
[----:B------:R-:W-:-:S02]  /*5a1b0*/  @!P3 FMUL R10, R10, 0.5 ;  /* 0x3f0000000a0ab820 */ /* 0x000fc40000400000 */
        /* <DEDUP_REMOVED lines=9> */
[----:B------:R-:W2:Y:S01]  /*5a250*/  LDL.LU.64 R142, [R1+0x48] ;  /* 0x00004800018e7983 */ /* 0x000ea20000300a00 */
[----:B------:R1:W3:Y:S03]  /*5a260*/  MUFU.EX2 R77, R12 ;  /* 0x0000000c004d7308 */ /* 0x0002e60000000800 */
[----:B------:R-:W3:Y:S04]  /*5a270*/  LDL.LU.64 R144, [R1+0x50] ;  /* 0x0000500001907983 */ /* 0x000ee80000300a00 */
[----:B------:R-:W4:Y:S01]  /*5a280*/  LDL.LU.64 R146, [R1+0x58] ;  /* 0x0000580001927983 */ /* 0x000f220000300a00 */
[----:B------:R1:W2:Y:S02]  /*5a290*/  MUFU.EX2 R75, R10 ;  /* 0x0000000a004b7308 */ /* 0x0002a40000000800 */
[-C--:B-1----:R-:W-:Y:S01]  /*5a2a0*/  FFMA R12, R155, R16.reuse, -R9 ;  /* 0x000000109b0c7223 */ /* 0x082fe20000000809 */
[----:B------:R-:W2:Y:S04]  /*5a2b0*/  LDL.LU.64 R148, [R1+0x60] ;  /* 0x0000600001947983 */ /* 0x000ea80000300a00 */
[----:B------:R-:W3:Y:S01]  /*5a2c0*/  LDL.LU.64 R150, [R1+0x68] ;  /* 0x0000680001967983 */ /* 0x000ee20000300a00 */
[----:B------:R-:W-:-:S03]  /*5a2d0*/  FFMA R10, R156, R16, -R3 ;  /* 0x000000109c0a7223 */ /* 0x000fc60000000803 */
        /* <DEDUP_REMOVED lines=178> */
[-C--:B------:R-:W-:Y:S01]  /*5ae00*/  FFMA R11, R22, R16.reuse, -R9 ;  /* 0x00000010160b7223 */ /* 0x080fe20000000809 */
[----:B------:R-:W-:-:S04]  /*5ae10*/  FFMA R5, R21, R16, -R3 ;  /* 0x0000001015057223 */ /* 0x000fc80000000803 */
[----:B------:R-:W-:Y:S02]  /*5ae20*/  FSETP.GEU.AND P6, PT, R11, -126, PT ;  /* 0xc2fc00000b00780b */ /* 0x000fe40003fce000 */
[----:B------:R-:W-:-:S11]  /*5ae30*/  FSETP.GEU.AND P4, PT, R5, -126, PT ;  /* 0xc2fc00000500780b */ /* 0x000fd60003f8e000 */
[----:B------:R-:W-:Y:S02]  /*5ae40*/  @!P6 FMUL R11, R11, 0.5 ;  /* 0x3f0000000b0be820 */ /* 0x000fe40000400000 */
[----:B------:R-:W-:Y:S02]  /*5ae50*/  @!P4 FMUL R5, R5, 0.5 ;  /* 0x3f0000000505c820 */ /* 0x000fe40000400000 */
[----:B------:R1:W3:Y:S08]  /*5ae60*/  MUFU.EX2 R76, R11 ;  /* 0x0000000b004c7308 */ /* 0x0002f00000000800 */
[----:B------:R4:W3:Y:S01]  /*5ae70*/  MUFU.EX2 R74, R5 ;  /* 0x00000005004a7308 */ /* 0x0008e20000000800 */
[-C--:B-1----:R-:W-:Y:S01]  /*5ae80*/  FFMA R11, R32, R16.reuse, -R9 ;  /* 0x00000010200b7223 */ /* 0x082fe20000000809 */
[----:B------:R-:W-:Y:S01]  /*5ae90*/  @!P5 FMUL R77, R77, R77 ;  /* 0x0000004d4d4dd220 */ /* 0x000fe20000400000 */
[----:B------:R-:W-:Y:S01]  /*5aea0*/  @!P3 FMUL R75, R75, R75 ;  /* 0x0000004b4b4bb220 */ /* 0x000fe20000400000 */
[----:B------:R-:W-:Y:S01]  /*5aeb0*/  FSETP.GEU.AND P5, PT, R12, -126, PT ;  /* 0xc2fc00000c00780b */ /* 0x000fe20003fae000 */
[----:B----4-:R-:W-:Y:S01]  /*5aec0*/  FFMA R5, R23, R16, -R3 ;  /* 0x0000001017057223 */ /* 0x010fe20000000803 */
[----:B---3--:R-:W-:Y:S01]  /*5aed0*/  @!P6 FMUL R76, R76, R76 ;  /* 0x0000004c4c4ce220 */ /* 0x008fe20000400000 */
[----:B------:R-:W-:Y:S01]  /*5aee0*/  FSETP.GEU.AND P6, PT, R11, -126, PT ;  /* 0xc2fc00000b00780b */ /* 0x000fe20003fce000 */
[----:B------:R-:W-:Y:S01]  /*5aef0*/  @!P4 FMUL R74, R74, R74 ;  /* 0x0000004a4a4ac220 */ /* 0x000fe20000400000 */
[----:B------:R-:W-:-:S08]  /*5af00*/  FSETP.GEU.AND P3, PT, R10, -126, PT ;  /* 0xc2fc00000a00780b */ /* 0x000fd00003f6e000 */
[----:B------:R-:W-:Y:S01]  /*5af10*/  @!P5 FMUL R12, R12, 0.5 ;  /* 0x3f0000000c0cd820 */ /* 0x000fe20000400000 */
[----:B------:R-:W-:Y:S01]  /*5af20*/  FSETP.GEU.AND P4, PT, R5, -126, PT ;  /* 0xc2fc00000500780b */ /* 0x000fe20003f8e000 */
[----:B------:R-:W-:Y:S01]  /*5af30*/  STL [R1+0x1b54], R77 ;  /* 0x001b544d01007387 */ /* 0x000fe20000100800 */
[----:B------:R-:W1:Y:S01]  /*5af40*/  LDC R16, c[0x0][0x604] ;  /* 0x00018100ff107b82 */ /* 0x000e620000000800 */
[----:B------:R-:W-:Y:S01]  /*5af50*/  @!P6 FMUL R11, R11, 0.5 ;  /* 0x3f0000000b0be820 */ /* 0x000fe20000400000 */
[----:B------:R-:W3:Y:S01]  /*5af60*/  MUFU.EX2 R73, R12 ;  /* 0x0000000c00497308 */ /* 0x000ee20000000800 */
[----:B------:R-:W-:-:S08]  /*5af70*/  @!P3 FMUL R10, R10, 0.5 ;  /* 0x3f0000000a0ab820 */ /* 0x000fd00000400000 */
[----:B------:R-:W-:Y:S01]  /*5af80*/  @!P4 FMUL R5, R5, 0.5 ;  /* 0x3f0000000505c820 */ /* 0x000fe20000400000 */
[----:B------:R4:W3:Y:S08]  /*5af90*/  MUFU.EX2 R72, R11 ;  /* 0x0000000b00487308 */ /* 0x0008f00000000800 */
[----:B------:R3:W3:Y:S08]  /*5afa0*/  MUFU.EX2 R71, R10 ;  /* 0x0000000a00477308 */ /* 0x0006f00000000800 */
[----:B------:R-:W1:Y:S01]  /*5afb0*/  MUFU.EX2 R70, R5 ;  /* 0x0000000500467308 */ /* 0x000e620000000800 */
[----:B----4-:R-:W-:Y:S01]  /*5afc0*/  IMAD.MOV.U32 R11, RZ, RZ, 0x40000040 ;  /* 0x40000040ff0b7424 */ /* 0x010fe200078e00ff */
[----:B---3--:R-:W-:Y:S01]  /*5afd0*/  IADD3 R10, R4, 0x400, RZ ;  /* 0x00000400040a7810 */ /* 0x008fe20007ffe0ff */
[----:B------:R-:W-:Y:S01]  /*5afe0*/  @!P5 FMUL R73, R73, R73 ;  /* 0x000000494949d220 */ /* 0x000fe20000400000 */
[----:B------:R-:W-:-:S02]  /*5aff0*/  @!P6 FMUL R72, R72, R72 ;  /* 0x000000484848e220 */ /* 0x000fc40000400000 */
[----:B------:R-:W-:Y:S01]  /*5b000*/  R2UR UR6, R10 ;  /* 0x000000000a0672ca */ /* 0x000fe200000e0000 */
[----:B------:R-:W-:Y:S01]  /*5b010*/  @!P3 FMUL R71, R71, R71 ;  /* 0x000000474747b220 */ /* 0x000fe20000400000 */
[----:B------:R-:W-:Y:S02]  /*5b020*/  R2UR UR7, R11 ;  /* 0x000000000b0772ca */ /* 0x000fe400000e0000 */
[----:B------:R-:W-:Y:S01]  /*5b030*/  F2FP.F16.F32.PACK_AB R24, R76, R77 ;  /* 0x0000004d4c18723e */ /* 0x000fe200000000ff */
[----:B-1----:R-:W-:Y:S01]  /*5b040*/  @!P4 FMUL R70, R70, R70 ;  /* 0x000000464646c220 */ /* 0x002fe20000400000 */
[----:B------:R-:W-:Y:S02]  /*5b050*/  F2FP.F16.F32.PACK_AB R25, R74, R75 ;  /* 0x0000004b4a19723e */ /* 0x000fe400000000ff */
[----:B------:R-:W-:Y:S02]  /*5b060*/  F2FP.F16.F32.PACK_AB R26, R72, R73 ;  /* 0x00000049481a723e */ /* 0x000fe400000000ff */
[----:B------:R-:W-:Y:S01]  /*5b070*/  F2FP.F16.F32.PACK_AB R27, R70, R71 ;  /* 0x00000047461b723e */ /* 0x000fe200000000ff */
        /* <DEDUP_REMOVED lines=29> */
[----:B------:R1:W-:Y:S01]  /*5b250*/  STL.64 [R1+0x268], R150 ;  /* 0x0002689601007387 */ /* 0x0003e20000100a00 */
[----:B------:R-:W-:Y:S01]  /*5b260*/  MOV R15, R244 ;  /* 0x000000f4000f7202 */ /* 0x000fe20000000f00 */
[----:B------:R-:W-:-:S02]  /*5b270*/  IMAD.MOV.U32 R14, RZ, RZ, R245 ;  /* 0x000000ffff0e7224 */ /* 0x000fc400078e00f5 */
        /* <DEDUP_REMOVED lines=179> */
[----:B------:R4:W-:Y:S04]  /*5bdb0*/  STL [R1+0x80], R156 ;  /* 0x0000809c01007387 */ /* 0x0009e80000100800 */
        /* <DEDUP_REMOVED lines=45> */
[----:B-1----:R-:W4:Y:S04]  /*5c090*/  LDL.LU R142, [R1+0x1bf8] ;  /* 0x001bf800018e7983 */ /* 0x002f280000300800 */
        /* <DEDUP_REMOVED lines=26> */
[----:B------:R-:W3:Y:S04]  /*5c240*/  LDL.LU R72, [R1+0x8c] ;  /* 0x00008c0001487983 */ /* 0x000ee80000300800 */
[----:B------:R-:W4:Y:S04]  /*5c250*/  LDL.LU R75, [R1+0xa4] ;  /* 0x0000a400014b7983 */ /* 0x000f280000300800 */
[----:B------:R-:W2:Y:S04]  /*5c260*/  LDL.LU R74, [R1+0xa8] ;  /* 0x0000a800014a7983 */ /* 0x000ea80000300800 */
[----:B------:R-:W2:Y:S04]  /*5c270*/  LDL.LU R77, [R1+0xac] ;  /* 0x0000ac00014d7983 */ /* 0x000ea80000300800 */
[----:B------:R-:W2:Y:S04]  /*5c280*/  LDL.LU R76, [R1+0xb0] ;  /* 0x0000b000014c7983 */ /* 0x000ea80000300800 */
[----:B------:R-:W3:Y:S04]  /*5c290*/  LDL.LU R251, [R1+0xb4] ;  /* 0x0000b40001fb7983 */ /* 0x000ee80000300800 */
[----:B------:R-:W4:Y:S04]  /*5c2a0*/  LDL.LU R250, [R1+0xb8] ;  /* 0x0000b80001fa7983 */ /* 0x000f280000300800 */
        /* <DEDUP_REMOVED lines=62> */
[----:B------:R-:W2:Y:S04]  /*5c690*/  LDL.LU R232, [R1+0x1b0] ;  /* 0x0001b00001e87983 */ /* 0x000ea80000300800 */
[----:B------:R-:W2:Y:S01]  /*5c6a0*/  LDL.LU R233, [R1+0x1b4] ;  /* 0x0001b40001e97983 */ /* 0x000ea20000300800 */
[----:B------:R-:W-:-:S03]  /*5c6b0*/  IMAD.MOV.U32 R10, RZ, RZ, R158 ;  /* 0x000000ffff0a7224 */ /* 0x000fc600078e009e */
[----:B------:R-:W2:Y:S04]  /*5c6c0*/  LDL.LU R234, [R1+0x1b8] ;  /* 0x0001b80001ea7983 */ /* 0x000ea80000300800 */
[----:B------:R-:W2:Y:S01]  /*5c6d0*/  LDL.LU R235, [R1+0x1bc] ;  /* 0x0001bc0001eb7983 */ /* 0x000ea20000300800 */
[----:B------:R-:W-:-:S03]  /*5c6e0*/  MOV R5, R161 ;  /* 0x000000a100057202 */ /* 0x000fc60000000f00 */
[----:B------:R-:W3:Y:S04]  /*5c6f0*/  LDL.LU R162, [R1+0x1bac] ;  /* 0x001bac0001a27983 */ /* 0x000ee80000300800 */
[----:B------:R-:W2:Y:S01]  /*5c700*/  LDL.LU R236, [R1+0x1c0] ;  /* 0x0001c00001ec7983 */ /* 0x000ea20000300800 */
[----:B------:R-:W-:-:S03]  /*5c710*/  IMAD.MOV.U32 R69, RZ, RZ, R157 ;  /* 0x000000ffff457224 */ /* 0x000fc600078e009d */
[----:B------:R-:W4:Y:S04]  /*5c720*/  LDL.LU R158, [R1+0x1ba8] ;  /* 0x001ba800019e7983 */ /* 0x000f280000300800 */
[----:B------:R-:W2:Y:S01]  /*5c730*/  LDL.LU R237, [R1+0x1c4] ;  /* 0x0001c40001ed7983 */ /* 0x000ea20000300800 */
[----:B------:R-:W-:-:S03]  /*5c740*/  MOV R66, R163 ;  /* 0x000000a300427202 */ /* 0x000fc60000000f00 */
[----:B------:R-:W2:Y:S04]  /*5c750*/  LDL.LU R161, [R1+0x1ba4] ;  /* 0x001ba40001a17983 */ /* 0x000ea80000300800 */
[----:B------:R-:W2:Y:S01]  /*5c760*/  LDL.LU R238, [R1+0x1c8] ;  /* 0x0001c80001ee7983 */ /* 0x000ea20000300800 */
[----:B------:R-:W-:-:S03]  /*5c770*/  MOV R68, R160 ;  /* 0x000000a000447202 */ /* 0x000fc60000000f00 */
[----:B------:R-:W2:Y:S04]  /*5c780*/  LDL.LU R157, [R1+0x1ba0] ;  /* 0x001ba000019d7983 */ /* 0x000ea80000300800 */
[----:B------:R-:W2:Y:S01]  /*5c790*/  LDL.LU R239, [R1+0x1cc] ;  /* 0x0001cc0001ef7983 */ /* 0x000ea20000300800 */
[----:B------:R-:W-:-:S03]  /*5c7a0*/  IMAD.MOV.U32 R67, RZ, RZ, R164 ;  /* 0x000000ffff437224 */ /* 0x000fc600078e00a4 */
        /* <DEDUP_REMOVED lines=9> */
[----:B------:R-:W2:Y:S04]  /*5c840*/  LDL.LU R244, [R1+0x1e0] ;  /* 0x0001e00001f47983 */ /* 0x000ea80000300800 */
[----:B------:R-:W4:Y:S04]  /*5c850*/  LDL.LU R170, [R1+0x1b88] ;  /* 0x001b880001aa7983 */ /* 0x000f280000300800 */
[----:B------:R-:W2:Y:S04]  /*5c860*/  LDL.LU R245, [R1+0x1e4] ;  /* 0x0001e40001f57983 */ /* 0x000ea80000300800 */
        /* <DEDUP_REMOVED lines=12> */
[----:B---3--:R-:W-:Y:S04]  /*5c930*/  STL [R1+0x1890], R172 ;  /* 0x001890ac01007387 */ /* 0x008fe80000100800 */
[----:B----4-:R-:W-:Y:S04]  /*5c940*/  STL.64 [R1+0x1888], R170 ;  /* 0x001888aa01007387 */ /* 0x010fe80000100a00 */
[----:B--2---:R-:W-:Y:S04]  /*5c950*/  STL.64 [R1+0x1880], R168 ;  /* 0x001880a801007387 */ /* 0x004fe80000100a00 */
[----:B------:R-:W-:Y:S04]  /*5c960*/  STL.64 [R1+0x1878], R166 ;  /* 0x001878a601007387 */ /* 0x000fe80000100a00 */
[----:B------:R-:W-:Y:S04]  /*5c970*/  STL [R1+0x1874], R165 ;  /* 0x001874a501007387 */ /* 0x000fe80000100800 */
        /* <DEDUP_REMOVED lines=9> */
[----:B------:R1:W-:Y:S04]  /*5ca10*/  STL.64 [R1+0x1828], R124 ;  /* 0x0018287c01007387 */ /* 0x0003e80000100a00 */
[----:B-1----:R-:W2:Y:S04]  /*5ca20*/  LDL.LU R124, [R1] ;  /* 0x00000000017c7983 */ /* 0x002ea80000300800 */
        /* <DEDUP_REMOVED lines=14> */
[----:B------:R-:W-:Y:S01]  /*5cb10*/  FFMA R12, R162, R16, -R9 ;  /* 0x00000010a20c7223 */ /* 0x000fe20000000809 */
[----:B------:R-:W-:-:S02]  /*5cb20*/  IMAD.MOV.U32 R162, RZ, RZ, R11 ;  /* 0x000000ffffa27224 */ /* 0x000fc400078e000b */
[----:B------:R-:W-:Y:S01]  /*5cb30*/  FFMA R11, R158, R16, -R9 ;  /* 0x000000109e0b7223 */ /* 0x000fe20000000809 */
[----:B------:R-:W-:Y:S01]  /*5cb40*/  MOV R158, R10 ;  /* 0x0000000a009e7202 */ /* 0x000fe20000000f00 */
[-C--:B------:R-:W-:Y:S01]  /*5cb50*/  FFMA R10, R161, R16.reuse, -R3 ;  /* 0x00000010a10a7223 */ /* 0x080fe20000000803 */
[----:B------:R-:W-:Y:S01]  /*5cb60*/  FSETP.GEU.AND P5, PT, R12, -126, PT ;  /* 0xc2fc00000c00780b */ /* 0x000fe20003fae000 */
[----:B------:R-:W-:Y:S01]  /*5cb70*/  IMAD.MOV.U32 R161, RZ, RZ, R5 ;  /* 0x000000ffffa17224 */ /* 0x000fe200078e0005 */
[----:B------:R-:W-:Y:S01]  /*5cb80*/  FSETP.GEU.AND P6, PT, R11, -126, PT ;  /* 0xc2fc00000b00780b */ /* 0x000fe20003fce000 */
[----:B------:R-:W-:Y:S01]  /*5cb90*/  FFMA R5, R157, R16, -R3 ;  /* 0x000000109d057223 */ /* 0x000fe20000000803 */
[----:B------:R-:W-:-:S04]  /*5cba0*/  FSETP.GEU.AND P3, PT, R10, -126, PT ;  /* 0xc2fc00000a00780b */ /* 0x000fc80003f6e000 */
[----:B------:R-:W-:Y:S02]  /*5cbb0*/  FSETP.GEU.AND P4, PT, R5, -126, PT ;  /* 0xc2fc00000500780b */ /* 0x000fe40003f8e000 */
[----:B------:R-:W-:-:S03]  /*5cbc0*/  MOV R157, R69 ;  /* 0x00000045009d7202 */ /* 0x000fc60000000f00 */
[----:B------:R-:W-:Y:S02]  /*5cbd0*/  @!P5 FMUL R12, R12, 0.5 ;  /* 0x3f0000000c0cd820 */ /* 0x000fe40000400000 */
[----:B------:R-:W-:Y:S02]  /*5cbe0*/  @!P6 FMUL R11, R11, 0.5 ;  /* 0x3f0000000b0be820 */ /* 0x000fe40000400000 */
[----:B------:R1:W4:Y:S01]  /*5cbf0*/  MUFU.EX2 R69, R12 ;  /* 0x0000000c00457308 */ /* 0x0003220000000800 */
[----:B------:R-:W-:-:S03]  /*5cc00*/  @!P3 FMUL R10, R10, 0.5 ;  /* 0x3f0000000a0ab820 */ /* 0x000fc60000400000 */
[----:B------:R-:W-:Y:S01]  /*5cc10*/  @!P4 FMUL R5, R5, 0.5 ;  /* 0x3f0000000505c820 */ /* 0x000fe20000400000 */
[----:B-1----:R-:W-:-:S03]  /*5cc20*/  IMAD.MOV.U32 R12, RZ, RZ, R68 ;  /* 0x000000ffff0c7224 */ /* 0x002fc600078e0044 */
[----:B------:R1:W4:Y:S02]  /*5cc30*/  MUFU.EX2 R68, R11 ;  /* 0x0000000b00447308 */ /* 0x0003240000000800 */
[----:B-1----:R-:W-:-:S06]  /*5cc40*/  MOV R11, R67 ;  /* 0x00000043000b7202 */ /* 0x002fcc0000000f00 */
[----:B------:R1:W4:Y:S01]  /*5cc50*/  MUFU.EX2 R67, R10 ;  /* 0x0000000a00437308 */ /* 0x0003220000000800 */
[----:B------:R-:W-:Y:S01]  /*5cc60*/  MOV R140, R71 ;  /* 0x00000047008c7202 */ /* 0x000fe20000000f00 */
[----:B------:R-:W-:Y:S01]  /*5cc70*/  IMAD.MOV.U32 R141, RZ, RZ, R70 ;  /* 0x000000ffff8d7224 */ /* 0x000fe200078e0046 */
[----:B------:R-:W4:Y:S01]  /*5cc80*/  LDL.LU R71, [R1+0x1b6c] ;  /* 0x001b6c0001477983 */ /* 0x000f220000300800 */
[----:B------:R-:W-:Y:S01]  /*5cc90*/  MOV R142, R73 ;  /* 0x00000049008e7202 */ /* 0x000fe20000000f00 */
[----:B------:R-:W-:Y:S01]  /*5cca0*/  IMAD.MOV.U32 R170, RZ, RZ, R250 ;  /* 0x000000ffffaa7224 */ /* 0x000fe200078e00fa */
[----:B------:R-:W-:Y:S01]  /*5ccb0*/  MOV R169, R251 ;  /* 0x000000fb00a97202 */ /* 0x000fe20000000f00 */
[----:B------:R-:W4:Y:S01]  /*5ccc0*/  LDL.LU R70, [R1+0x1b68] ;  /* 0x001b680001467983 */ /* 0x000f220000300800 */
[----:B-1----:R-:W-:Y:S02]  /*5ccd0*/  IMAD.MOV.U32 R10, RZ, RZ, R12 ;  /* 0x000000ffff0a7224 */ /* 0x002fe400078e000c */
[----:B------:R-:W-:Y:S01]  /*5cce0*/  FFMA R12, R163, R16, -R9 ;  /* 0x00000010a30c7223 */ /* 0x000fe20000000809 */
[----:B------:R-:W-:Y:S01]  /*5ccf0*/  MOV R163, R66 ;  /* 0x0000004200a37202 */ /* 0x000fe20000000f00 */
[----:B------:R-:W4:Y:S01]  /*5cd00*/  LDL.LU R73, [R1+0x1b64] ;  /* 0x001b640001497983 */ /* 0x000f220000300800 */
[----:B------:R1:W4:Y:S01]  /*5cd10*/  MUFU.EX2 R66, R5 ;  /* 0x0000000500427308 */ /* 0x0003220000000800 */
[----:B------:R-:W-:Y:S01]  /*5cd20*/  MOV R165, R75 ;  /* 0x0000004b00a57202 */ /* 0x000fe20000000f00 */
[----:B------:R-:W-:-:S02]  /*5cd30*/  IMAD.MOV.U32 R172, RZ, RZ, R248 ;  /* 0x000000ffffac7224 */ /* 0x000fc400078e00f8 */
[----:B-1----:R-:W-:Y:S02]  /*5cd40*/  IMAD.MOV.U32 R5, RZ, RZ, R11 ;  /* 0x000000ffff057224 */ /* 0x002fe400078e000b */
[----:B------:R-:W-:Y:S01]  /*5cd50*/  FFMA R11, R160, R16, -R9 ;  /* 0x00000010a00b7223 */ /* 0x000fe20000000809 */
[----:B------:R-:W-:Y:S01]  /*5cd60*/  MOV R160, R10 ;  /* 0x0000000a00a07202 */ /* 0x000fe20000000f00 */
[-C--:B------:R-:W-:Y:S01]  /*5cd70*/  FFMA R10, R164, R16.reuse, -R3 ;  /* 0x00000010a40a7223 */ /* 0x080fe20000000803 */
[----:B------:R-:W-:Y:S02]  /*5cd80*/  IMAD.MOV.U32 R164, RZ, RZ, R5 ;  /* 0x000000ffffa47224 */ /* 0x000fe400078e0005 */
[----:B------:R-:W-:Y:S01]  /*5cd90*/  FFMA R5, R159, R16, -R3 ;  /* 0x000000109f057223 */ /* 0x000fe20000000803 */
[----:B------:R-:W-:Y:S01]  /*5cda0*/  IMAD.MOV.U32 R159, RZ, RZ, R72 ;  /* 0x000000ffff9f7224 */ /* 0x000fe200078e0048 */
[----:B------:R-:W-:Y:S01]  /*5cdb0*/  MOV R171, R249 ;  /* 0x000000f900ab7202 */ /* 0x000fe20000000f00 */
        /* <DEDUP_REMOVED lines=8> */
[----:B------:R-:W4:Y:S01]  /*5ce40*/  LDL.LU R74, [R1+0x1b58] ;  /* 0x001b5800014a7983 */ /* 0x000f220000300800 */
[----:B------:R-:W-:-:S03]  /*5ce50*/  IMAD.MOV.U32 R168, RZ, RZ, R76 ;  /* 0x000000ffffa87224 */ /* 0x000fc600078e004c */
        /* <DEDUP_REMOVED lines=97> */
[----:B------:R-:W3:Y:S01]  /*5d470*/  LDL.LU R79, [R1+0x1b4c] ;  /* 0x001b4c00014f7983 */ /* 0x000ee20000300800 */
[----:B------:R-:W-:Y:S01]  /*5d480*/  IMAD.MOV.U32 R155, RZ, RZ, R80 ;  /* 0x000000ffff9b7224 */ /* 0x000fe200078e0050 */
[----:B------:R-:W-:-:S02]  /*5d490*/  MOV R156, R83 ;  /* 0x00000053009c7202 */ /* 0x000fc40000000f00 */
        /* <DEDUP_REMOVED lines=25> */
[----:B------:R-:W-:-:S03]  /*5d630*/  MOV R169, R94 ;  /* 0x0000005e00a97202 */ /* 0x000fc60000000f00 */
[----:B------:R-:W4:Y:S01]  /*5d640*/  LDL.LU R93, [R1+0x1b14] ;  /* 0x001b1400015d7983 */ /* 0x000f220000300800 */
[----:B------:R-:W-:-:S03]  /*5d650*/  IMAD.MOV.U32 R170, RZ, RZ, R97 ;  /* 0x000000ffffaa7224 */ /* 0x000fc600078e0061 */
[----:B------:R-:W4:Y:S01]  /*5d660*/  LDL.LU R92, [R1+0x1b10] ;  /* 0x001b1000015c7983 */ /* 0x000f220000300800 */
[----:B------:R-:W-:-:S03]  /*5d670*/  MOV R171, R96 ;  /* 0x0000006000ab7202 */ /* 0x000fc60000000f00 */
[----:B------:R-:W3:Y:S01]  /*5d680*/  LDL.LU R95, [R1+0x1b0c] ;  /* 0x001b0c00015f7983 */ /* 0x000ee20000300800 */
[----:B------:R-:W-:-:S03]  /*5d690*/  MOV R172, R99 ;  /* 0x0000006300ac7202 */ /* 0x000fc60000000f00 */
[----:B------:R-:W3:Y:S01]  /*5d6a0*/  LDL.LU R94, [R1+0x1b08] ;  /* 0x001b0800015e7983 */ /* 0x000ee20000300800 */
[----:B------:R-:W-:-:S03]  /*5d6b0*/  IMAD.MOV.U32 R173, RZ, RZ, R98 ;  /* 0x000000ffffad7224 */ /* 0x000fc600078e0062 */
[----:B------:R-:W4:Y:S01]  /*5d6c0*/  LDL.LU R97, [R1+0x1b04] ;  /* 0x001b040001617983 */ /* 0x000f220000300800 */
[----:B------:R-:W-:-:S03]  /*5d6d0*/  MOV R174, R101 ;  /* 0x0000006500ae7202 */ /* 0x000fc60000000f00 */
[----:B------:R-:W4:Y:S01]  /*5d6e0*/  LDL.LU R96, [R1+0x1b00] ;  /* 0x001b000001607983 */ /* 0x000f220000300800 */
[----:B------:R-:W-:-:S03]  /*5d6f0*/  MOV R175, R100 ;  /* 0x0000006400af7202 */ /* 0x000fc60000000f00 */
[----:B------:R-:W3:Y:S01]  /*5d700*/  LDL.LU R99, [R1+0x1afc] ;  /* 0x001afc0001637983 */ /* 0x000ee20000300800 */
[----:B------:R-:W-:-:S03]  /*5d710*/  IMAD.MOV.U32 R176, RZ, RZ, R103 ;  /* 0x000000ffffb07224 */ /* 0x000fc600078e0067 */
[----:B------:R-:W3:Y:S01]  /*5d720*/  LDL.LU R98, [R1+0x1af8] ;  /* 0x001af80001627983 */ /* 0x000ee20000300800 */
[----:B------:R-:W-:-:S03]  /*5d730*/  MOV R177, R102 ;  /* 0x0000006600b17202 */ /* 0x000fc60000000f00 */
        /* <DEDUP_REMOVED lines=40> */
[----:B------:R-:W4:Y:S04]  /*5d9c0*/  LDL.LU R121, [R1+0x1aa4] ;  /* 0x001aa40001797983 */ /* 0x000f280000300800 */
[----:B------:R-:W4:Y:S04]  /*5d9d0*/  LDL.LU R120, [R1+0x1aa0] ;  /* 0x001aa00001787983 */ /* 0x000f280000300800 */
[----:B------:R-:W3:Y:S04]  /*5d9e0*/  LDL.LU R123, [R1+0x1a9c] ;  /* 0x001a9c00017b7983 */ /* 0x000ee80000300800 */
[----:B------:R-:W3:Y:S01]  /*5d9f0*/  LDL.LU R122, [R1+0x1a98] ;  /* 0x001a9800017a7983 */ /* 0x000ee20000300800 */
[----:B------:R-:W-:Y:S01]  /*5da00*/  @!P5 FMUL R69, R69, R69 ;  /* 0x000000454545d220 */ /* 0x000fe20000400000 */
[----:B------:R-:W-:Y:S01]  /*5da10*/  @!P6 FMUL R68, R68, R68 ;  /* 0x000000444444e220 */ /* 0x000fe20000400000 */
[----:B------:R-:W-:Y:S01]  /*5da20*/  @!P3 FMUL R67, R67, R67 ;  /* 0x000000434343b220 */ /* 0x000fe20000400000 */
[----:B------:R-:W-:Y:S01]  /*5da30*/  @!P4 FMUL R66, R66, R66 ;  /* 0x000000424242c220 */ /* 0x000fe20000400000 */
[----:B------:R-:W-:-:S02]  /*5da40*/  FSETP.GEU.AND P5, PT, R12, -126, PT ;  /* 0xc2fc00000c00780b */ /* 0x000fc40003fae000 */
[----:B------:R-:W-:Y:S02]  /*5da50*/  FSETP.GEU.AND P6, PT, R11, -126, PT ;  /* 0xc2fc00000b00780b */ /* 0x000fe40003fce000 */
[----:B------:R-:W-:Y:S02]  /*5da60*/  FSETP.GEU.AND P3, PT, R10, -126, PT ;  /* 0xc2fc00000a00780b */ /* 0x000fe40003f6e000 */
[----:B------:R-:W-:Y:S01]  /*5da70*/  FSETP.GEU.AND P4, PT, R5, -126, PT ;  /* 0xc2fc00000500780b */ /* 0x000fe20003f8e000 */
[----:B------:R-:W-:Y:S01]  /*5da80*/  IMAD.MOV.U32 R200, RZ, RZ, R64 ;  /* 0x000000ffffc87224 */ /* 0x000fe200078e0040 */
[----:B------:R-:W-:Y:S02]  /*5da90*/  MOV R199, R65 ;  /* 0x0000004100c77202 */ /* 0x000fe40000000f00 */
[----:B------:R-:W-:-:S03]  /*5daa0*/  MOV R201, R63 ;  /* 0x0000003f00c97202 */ /* 0x000fc60000000f00 */
[----:B------:R-:W-:Y:S02]  /*5dab0*/  @!P5 FMUL R12, R12, 0.5 ;  /* 0x3f0000000c0cd820 */ /* 0x000fe40000400000 */
[----:B------:R-:W-:Y:S02]  /*5dac0*/  @!P6 FMUL R11, R11, 0.5 ;  /* 0x3f0000000b0be820 */ /* 0x000fe40000400000 */
[----:B------:R-:W-:Y:S02]  /*5dad0*/  @!P3 FMUL R10, R10, 0.5 ;  /* 0x3f0000000a0ab820 */ /* 0x000fe40000400000 */
[----:B------:R-:W-:Y:S01]  /*5dae0*/  @!P4 FMUL R5, R5, 0.5 ;  /* 0x3f0000000505c820 */ /* 0x000fe20000400000 */
[----:B------:R-:W-:Y:S01]  /*5daf0*/  MOV R202, R62 ;  /* 0x0000003e00ca7202 */ /* 0x000fe20000000f00 */
[----:B------:R-:W1:Y:S08]  /*5db00*/  MUFU.EX2 R65, R12 ;  /* 0x0000000c00417308 */ /* 0x000e700000000800 */
[----:B------:R-:W1:Y:S08]  /*5db10*/  MUFU.EX2 R64, R11 ;  /* 0x0000000b00407308 */ /* 0x000e700000000800 */
[----:B------:R1:W1:Y:S08]  /*5db20*/  MUFU.EX2 R63, R10 ;  /* 0x0000000a003f7308 */ /* 0x0002700000000800 */
[----:B------:R-:W1:Y:S02]  /*5db30*/  MUFU.EX2 R62, R5 ;  /* 0x00000005003e7308 */ /* 0x000e640000000800 */
[----:B-1----:R-:W-:-:S02]  /*5db40*/  IADD3 R10, R4, 0x480, RZ ;  /* 0x00000480040a7810 */ /* 0x002fc40007ffe0ff */
[----:B------:R-:W-:Y:S01]  /*5db50*/  MOV R11, 0x40000040 ;  /* 0x40000040000b7802 */ /* 0x000fe20000000f00 */
[----:B------:R-:W-:Y:S01]  /*5db60*/  @!P5 FMUL R65, R65, R65 ;  /* 0x000000414141d220 */ /* 0x000fe20000400000 */
[----:B------:R-:W-:Y:S01]  /*5db70*/  @!P6 FMUL R64, R64, R64 ;  /* 0x000000404040e220 */ /* 0x000fe20000400000 */
[----:B------:R-:W-:Y:S01]  /*5db80*/  R2UR UR6, R10 ;  /* 0x000000000a0672ca */ /* 0x000fe200000e0000 */
[----:B------:R-:W-:Y:S01]  /*5db90*/  @!P3 FMUL R63, R63, R63 ;  /* 0x0000003f3f3fb220 */ /* 0x000fe20000400000 */
[----:B------:R-:W-:Y:S01]  /*5dba0*/  R2UR UR7, R11 ;  /* 0x000000000b0772ca */ /* 0x000fe200000e0000 */
[----:B------:R-:W-:Y:S01]  /*5dbb0*/  IMAD.MOV.U32 R203, RZ, RZ, R61 ;  /* 0x000000ffffcb7224 */ /* 0x000fe200078e003d */
[----:B------:R-:W-:Y:S01]  /*5dbc0*/  MOV R198, R252 ;  /* 0x000000fc00c67202 */ /* 0x000fe20000000f00 */
[----:B------:R-:W-:Y:S01]  /*5dbd0*/  IMAD.MOV.U32 R206, RZ, RZ, R58 ;  /* 0x000000ffffce7224 */ /* 0x000fe200078e003a */
[----:B------:R-:W-:Y:S01]  /*5dbe0*/  MOV R204, R60 ;  /* 0x0000003c00cc7202 */ /* 0x000fe20000000f00 */
[----:B------:R-:W-:Y:S01]  /*5dbf0*/  @!P4 FMUL R62, R62, R62 ;  /* 0x0000003e3e3ec220 */ /* 0x000fe20000400000 */
        /* <DEDUP_REMOVED lines=32> */
[----:B------:R-:W-:Y:S02]  /*5de00*/  MOV R231, R33 ;  /* 0x0000002100e77202 */ /* 0x000fe40000000f00 */
[----:B------:R-:W-:Y:S02]  /*5de10*/  MOV R232, R32 ;  /* 0x0000002000e87202 */ /* 0x000fe40000000f00 */
[----:B------:R-:W-:Y:S02]  /*5de20*/  MOV R234, R30 ;  /* 0x0000001e00ea7202 */ /* 0x000fe40000000f00 */
[----:B------:R-:W-:Y:S02]  /*5de30*/  MOV R235, R29 ;  /* 0x0000001d00eb7202 */ /* 0x000fe40000000f00 */
        /* <DEDUP_REMOVED lines=10> */
[----:B------:R-:W-:Y:S02]  /*5dee0*/  F2FP.F16.F32.PACK_AB R24, R68, R69 ;  /* 0x000000454418723e */ /* 0x000fe400000000ff */
[----:B------:R-:W-:Y:S02]  /*5def0*/  F2FP.F16.F32.PACK_AB R25, R66, R67 ;  /* 0x000000434219723e */ /* 0x000fe400000000ff */
[----:B------:R-:W-:-:S02]  /*5df00*/  F2FP.F16.F32.PACK_AB R26, R64, R65 ;  /* 0x00000041401a723e */ /* 0x000fc400000000ff */
[----:B------:R-:W-:-:S04]  /*5df10*/  F2FP.F16.F32.PACK_AB R27, R62, R63 ;  /* 0x0000003f3e1b723e */ /* 0x000fc800000000ff */
[----:B--2---:R-:W-:-:S06]  /*5df20*/  WARPGROUP.ARRIVE ;  /* 0x00000000000079c5 */ /* 0x004fcc0000000000 */
[----:B------:R-:W-:Y:S01]  /*5df30*/  HGMMA.64x256x16.F32 R124, R24, gdesc[UR4].tnspB, R124, gsb0 ;  /* 0x43e00004187c7df0 */ /* 0x000fe2000800087c */
        /* <DEDUP_REMOVED lines=229> */
[----:B------:R-:W2:Y:S04]  /*5ed90*/  LDL.LU.64 R166, [R1+0x1878] ;  /* 0x0018780001a67983 */ /* 0x000ea80000300a00 */
[----:B------:R-:W4:Y:S04]  /*5eda0*/  LDL.LU R165, [R1+0x1874] ;  /* 0x0018740001a57983 */ /* 0x000f280000300800 */
        /* <DEDUP_REMOVED lines=36> */
[-CC-:B---3--:R-:W-:Y:S01]  /*5eff0*/  FFMA R12, R170, R16.reuse, -R9.reuse ;  /* 0x00000010aa0c7223 */ /* 0x188fe20000000809 */
[----:B--2---:R-:W-:-:S04]  /*5f000*/  FFMA R11, R166, R16, -R9 ;  /* 0x00000010a60b7223 */ /* 0x004fc80000000809 */
[----:B------:R-:W-:Y:S02]  /*5f010*/  FSETP.GEU.AND P5, PT, R12, -126, PT ;  /* 0xc2fc00000c00780b */ /* 0x000fe40003fae000 */
[----:B------:R-:W-:-:S11]  /*5f020*/  FSETP.GEU.AND P6, PT, R11, -126, PT ;  /* 0xc2fc00000b00780b */ /* 0x000fd60003fce000 */
[----:B------:R-:W-:Y:S02]  /*5f030*/  @!P5 FMUL R12, R12, 0.5 ;  /* 0x3f0000000c0cd820 */ /* 0x000fe40000400000 */
[----:B------:R-:W-:Y:S02]  /*5f040*/  @!P6 FMUL R11, R11, 0.5 ;  /* 0x3f0000000b0be820 */ /* 0x000fe40000400000 */
[----:B------:R1:W2:Y:S08]  /*5f050*/  MUFU.EX2 R61, R12 ;  /* 0x0000000c003d7308 */ /* 0x0002b00000000800 */
[----:B------:R3:W2:Y:S01]  /*5f060*/  MUFU.EX2 R60, R11 ;  /* 0x0000000b003c7308 */ /* 0x0006a20000000800 */
[-CC-:B----4-:R-:W-:Y:S01]  /*5f070*/  FFMA R10, R169, R16.reuse, -R3.reuse ;  /* 0x00000010a90a7223 */ /* 0x190fe20000000803 */
[-C--:B------:R-:W-:Y:S01]  /*5f080*/  FFMA R5, R165, R16.reuse, -R3 ;  /* 0x00000010a5057223 */ /* 0x080fe20000000803 */
[----:B-1----:R-:W-:-:S03]  /*5f090*/  FFMA R12, R171, R16, -R9 ;  /* 0x00000010ab0c7223 */ /* 0x002fc60000000809 */
[----:B------:R-:W-:Y:S01]  /*5f0a0*/  FSETP.GEU.AND P3, PT, R10, -126, PT ;  /* 0xc2fc00000a00780b */ /* 0x000fe20003f6e000 */
[----:B---3--:R-:W-:Y:S01]  /*5f0b0*/  FFMA R11, R168, R16, -R9 ;  /* 0x00000010a80b7223 */ /* 0x008fe20000000809 */
[----:B------:R-:W-:Y:S01]  /*5f0c0*/  FSETP.GEU.AND P4, PT, R5, -126, PT ;  /* 0xc2fc00000500780b */ /* 0x000fe20003f8e000 */
[----:B--2---:R-:W-:Y:S01]  /*5f0d0*/  @!P5 FMUL R61, R61, R61 ;  /* 0x0000003d3d3dd220 */ /* 0x004fe20000400000 */
[----:B------:R-:W-:Y:S01]  /*5f0e0*/  FSETP.GEU.AND P5, PT, R12, -126, PT ;  /* 0xc2fc00000c00780b */ /* 0x000fe20003fae000 */
[----:B------:R-:W-:Y:S01]  /*5f0f0*/  @!P6 FMUL R60, R60, R60 ;  /* 0x0000003c3c3ce220 */ /* 0x000fe20000400000 */
[----:B------:R-:W-:-:S07]  /*5f100*/  FSETP.GEU.AND P6, PT, R11, -126, PT ;  /* 0xc2fc00000b00780b */ /* 0x000fce0003fce000 */
[----:B------:R-:W-:Y:S02]  /*5f110*/  @!P3 FMUL R10, R10, 0.5 ;  /* 0x3f0000000a0ab820 */ /* 0x000fe40000400000 */
[----:B------:R-:W-:Y:S02]  /*5f120*/  @!P4 FMUL R5, R5, 0.5 ;  /* 0x3f0000000505c820 */ /* 0x000fe40000400000 */
[----:B------:R-:W-:Y:S01]  /*5f130*/  @!P5 FMUL R12, R12, 0.5 ;  /* 0x3f0000000c0cd820 */ /* 0x000fe20000400000 */
[----:B------:R-:W1:Y:S01]  /*5f140*/  MUFU.EX2 R59, R10 ;  /* 0x0000000a003b7308 */ /* 0x000e620000000800 */
[----:B------:R-:W-:-:S07]  /*5f150*/  @!P6 FMUL R11, R11, 0.5 ;  /* 0x3f0000000b0be820 */ /* 0x000fce0000400000 */
[----:B------:R-:W2:Y:S08]  /*5f160*/  MUFU.EX2 R58, R5 ;  /* 0x00000005003a7308 */ /* 0x000eb00000000800 */
[----:B------:R-:W3:Y:S08]  /*5f170*/  MUFU.EX2 R57, R12 ;  /* 0x0000000c00397308 */ /* 0x000ef00000000800 */
[----:B------:R-:W4:Y:S01]  /*5f180*/  MUFU.EX2 R56, R11 ;  /* 0x0000000b00387308 */ /* 0x000f220000000800 */
[----:B-1----:R-:W-:Y:S01]  /*5f190*/  @!P3 FMUL R59, R59, R59 ;  /* 0x0000003b3b3bb220 */ /* 0x002fe20000400000 */
[----:B--2---:R-:W-:-:S04]  /*5f1a0*/  @!P4 FMUL R58, R58, R58 ;  /* 0x0000003a3a3ac220 */ /* 0x004fc80000400000 */
[----:B------:R-:W-:Y:S01]  /*5f1b0*/  STL [R1+0x910], R59 ;  /* 0x0009103b01007387 */ /* 0x000fe20000100800 */
[----:B---3--:R-:W-:-:S03]  /*5f1c0*/  @!P5 FMUL R57, R57, R57 ;  /* 0x000000393939d220 */ /* 0x008fc60000400000 */
[----:B------:R-:W-:Y:S01]  /*5f1d0*/  STL [R1+0x90c], R58 ;  /* 0x00090c3a01007387 */ /* 0x000fe20000100800 */
[----:B----4-:R-:W-:-:S03]  /*5f1e0*/  @!P6 FMUL R56, R56, R56 ;  /* 0x000000383838e220 */ /* 0x010fc60000400000 */
[----:B------:R-:W-:Y:S04]  /*5f1f0*/  STL [R1+0x918], R57 ;  /* 0x0009183901007387 */ /* 0x000fe80000100800 */
[----:B------:R1:W-:Y:S04]  /*5f200*/  STL [R1+0x914], R56 ;  /* 0x0009143801007387 */ /* 0x0003e80000100800 */
        /* <DEDUP_REMOVED lines=38> */
[----:B------:R-:W-:-:S03]  /*5f470*/  F2FP.F16.F32.PACK_AB R26, R56, R57 ;  /* 0x00000039381a723e */ /* 0x000fc600000000ff */
[----:B------:R-:W-:Y:S01]  /*5f480*/  STL.64 [R1+0x1620], R66 ;  /* 0x0016204201007387 */ /* 0x000fe20000100a00 */
[----:B------:R-:W-:-:S03]  /*5f490*/  F2FP.F16.F32.PACK_AB R25, R58, R59 ;  /* 0x0000003b3a19723e */ /* 0x000fc600000000ff */
[----:B------:R-:W-:Y:S01]  /*5f4a0*/  STL.64 [R1+0x1618], R64 ;  /* 0x0016184001007387 */ /* 0x000fe20000100a00 */
[----:B------:R-:W-:-:S03]  /*5f4b0*/  F2FP.F16.F32.PACK_AB R24, R60, R61 ;  /* 0x0000003d3c18723e */ /* 0x000fc600000000ff */
[----:B------:R-:W-:Y:S04]  /*5f4c0*/  STL.64 [R1+0x1610], R62 ;  /* 0x0016103e01007387 */ /* 0x000fe80000100a00 */
[----:B------:R2:W-:Y:S04]  /*5f4d0*/  STL.64 [R1+0x1608], R60 ;  /* 0x0016083c01007387 */ /* 0x0005e80000100a00 */
[----:B-1----:R-:W3:Y:S04]  /*5f4e0*/  LDL.LU.64 R56, [R1+0x200] ;  /* 0x0002000001387983 */ /* 0x002ee80000300a00 */
[----:B------:R-:W3:Y:S04]  /*5f4f0*/  LDL.LU.64 R58, [R1+0x208] ;  /* 0x00020800013a7983 */ /* 0x000ee80000300a00 */
[----:B--2---:R-:W3:Y:S04]  /*5f500*/  LDL.LU.64 R60, [R1+0x210] ;  /* 0x00021000013c7983 */ /* 0x004ee80000300a00 */
        /* <DEDUP_REMOVED lines=48> */
[----:B------:R-:W-:-:S03]  /*5f810*/  FFMA R5, R167, R16, -R3 ;  /* 0x00000010a7057223 */ /* 0x000fc60000000803 */
[----:B------:R-:W3:Y:S04]  /*5f820*/  LDL.LU.64 R158, [R1+0x398] ;  /* 0x00039800019e7983 */ /* 0x000ee80000300a00 */
[----:B------:R-:W3:Y:S04]  /*5f830*/  LDL.LU.64 R160, [R1+0x3a0] ;  /* 0x0003a00001a07983 */ /* 0x000ee80000300a00 */
[----:B------:R-:W3:Y:S01]  /*5f840*/  LDL.LU.64 R162, [R1+0x3a8] ;  /* 0x0003a80001a27983 */ /* 0x000ee20000300a00 */
[----:B------:R-:W-:Y:S01]  /*5f850*/  FFMA R10, R172, R16, -R3 ;  /* 0x00000010ac0a7223 */ /* 0x000fe20000000803 */
[C---:B------:R-:W-:Y:S01]  /*5f860*/  FSETP.GEU.AND P4, PT, R5.reuse, -126, PT ;  /* 0xc2fc00000500780b */ /* 0x040fe20003f8e000 */
[----:B------:R-:W-:Y:S01]  /*5f870*/  IMAD.MOV.U32 R11, RZ, RZ, 0x40000040 ;  /* 0x40000040ff0b7424 */ /* 0x000fe200078e00ff */
[----:B------:R-:W3:Y:S01]  /*5f880*/  LDL.LU.64 R164, [R1+0x3b0] ;  /* 0x0003b00001a47983 */ /* 0x000ee20000300a00 */
[----:B------:R-:W1:Y:S03]  /*5f890*/  LDC R16, c[0x0][0x604] ;  /* 0x00018100ff107b82 */ /* 0x000e660000000800 */
        /* <DEDUP_REMOVED lines=9> */
[----:B------:R-:W-:Y:S01]  /*5f930*/  FSETP.GEU.AND P3, PT, R10, -126, PT ;  /* 0xc2fc00000a00780b */ /* 0x000fe20003f6e000 */
[----:B------:R-:W-:-:S04]  /*5f940*/  @!P4 FMUL R5, R5, 0.5 ;  /* 0x3f0000000505c820 */ /* 0x000fc80000400000 */
[----:B------:R-:W2:Y:S08]  /*5f950*/  MUFU.EX2 R54, R5 ;  /* 0x0000000500367308 */ /* 0x000eb00000000800 */
[----:B------:R-:W-:-:S04]  /*5f960*/  @!P3 FMUL R10, R10, 0.5 ;  /* 0x3f0000000a0ab820 */ /* 0x000fc80000400000 */
[----:B------:R4:W1:Y:S01]  /*5f970*/  MUFU.EX2 R55, R10 ;  /* 0x0000000a00377308 */ /* 0x0008620000000800 */
[----:B------:R-:W-:Y:S01]  /*5f980*/  R2UR UR7, R11 ;  /* 0x000000000b0772ca */ /* 0x000fe200000e0000 */
[----:B--2---:R-:W-:Y:S01]  /*5f990*/  @!P4 FMUL R54, R54, R54 ;  /* 0x000000363636c220 */ /* 0x004fe20000400000 */
[----:B----4-:R-:W-:-:S04]  /*5f9a0*/  IADD3 R10, R4, 0x500, RZ ;  /* 0x00000500040a7810 */ /* 0x010fc80007ffe0ff */
[----:B------:R-:W-:Y:S01]  /*5f9b0*/  R2UR UR6, R10 ;  /* 0x000000000a0672ca */ /* 0x000fe200000e0000 */
[----:B-1----:R-:W-:-:S05]  /*5f9c0*/  @!P3 FMUL R55, R55, R55 ;  /* 0x000000373737b220 */ /* 0x002fca0000400000 */
[----:B------:R-:W-:Y:S01]  /*5f9d0*/  F2FP.F16.F32.PACK_AB R27, R54, R55 ;  /* 0x00000037361b723e */ /* 0x000fe200000000ff */
[----:B------:R-:W-:Y:S04]  /*5f9e0*/  STL [R1+0x920], R55 ;  /* 0x0009203701007387 */ /* 0x000fe80000100800 */
[----:B------:R-:W-:Y:S01]  /*5f9f0*/  STL [R1+0x91c], R54 ;  /* 0x00091c3601007387 */ /* 0x000fe20000100800 */
        /* <DEDUP_REMOVED lines=15> */
[----:B------:R-:W-:-:S03]  /*5faf0*/  MOV R194, R139 ;  /* 0x0000008b00c27202 */ /* 0x000fc60000000f00 */
[----:B------:R1:W-:Y:S01]  /*5fb00*/  STL.64 [R1+0x248], R74 ;  /* 0x0002484a01007387 */ /* 0x0003e20000100a00 */
[----:B------:R-:W-:-:S03]  /*5fb10*/  MOV R197, R136 ;  /* 0x0000008800c57202 */ /* 0x000fc60000000f00 */
[----:B------:R-:W2:Y:S01]  /*5fb20*/  LDL.LU R142, [R1+0x1750] ;  /* 0x00175000018e7983 */ /* 0x000ea20000300800 */
[----:B------:R-:W-:Y:S01]  /*5fb30*/  MOV R196, R137 ;  /* 0x0000008900c47202 */ /* 0x000fe20000000f00 */
[----:B------:R-:W-:Y:S02]  /*5fb40*/  IMAD.MOV.U32 R198, RZ, RZ, R135 ;  /* 0x000000ffffc67224 */ /* 0x000fe400078e0087 */
[----:B------:R-:W3:Y:S01]  /*5fb50*/  LDL.LU.64 R140, [R1+0x1748] ;  /* 0x00174800018c7983 */ /* 0x000ee20000300a00 */
[----:B------:R-:W-:Y:S01]  /*5fb60*/  MOV R199, R134 ;  /* 0x0000008600c77202 */ /* 0x000fe20000000f00 */
[----:B------:R-:W-:Y:S02]  /*5fb70*/  IMAD.MOV.U32 R201, RZ, RZ, R132 ;  /* 0x000000ffffc97224 */ /* 0x000fe400078e0084 */
[----:B------:R-:W4:Y:S01]  /*5fb80*/  LDL.LU R139, [R1+0x1740] ;  /* 0x00174000018b7983 */ /* 0x000f220000300800 */
[----:B------:R-:W-:-:S03]  /*5fb90*/  MOV R200, R133 ;  /* 0x0000008500c87202 */ /* 0x000fc60000000f00 */
[----:B------:R-:W4:Y:S01]  /*5fba0*/  LDL.LU.64 R136, [R1+0x1738] ;  /* 0x0017380001887983 */ /* 0x000f220000300a00 */
[----:B------:R-:W-:Y:S01]  /*5fbb0*/  MOV R203, R130 ;  /* 0x0000008200cb7202 */ /* 0x000fe20000000f00 */
[----:B------:R-:W-:Y:S01]  /*5fbc0*/  IMAD.MOV.U32 R204, RZ, RZ, R129 ;  /* 0x000000ffffcc7224 */ /* 0x000fe200078e0081 */
[----:B------:R-:W-:Y:S01]  /*5fbd0*/  MOV R202, R131 ;  /* 0x0000008300ca7202 */ /* 0x000fe20000000f00 */
[----:B------:R-:W4:Y:S01]  /*5fbe0*/  LDL.LU.64 R134, [R1+0x1730] ;  /* 0x0017300001867983 */ /* 0x000f220000300a00 */
[----:B------:R-:W-:Y:S01]  /*5fbf0*/  MOV R205, R128 ;  /* 0x0000008000cd7202 */ /* 0x000fe20000000f00 */
[----:B------:R-:W-:Y:S02]  /*5fc00*/  IMAD.MOV.U32 R207, RZ, RZ, R126 ;  /* 0x000000ffffcf7224 */ /* 0x000fe400078e007e */
[----:B------:R-:W4:Y:S01]  /*5fc10*/  LDL.LU.64 R132, [R1+0x1728] ;  /* 0x0017280001847983 */ /* 0x000f220000300a00 */
        /* <DEDUP_REMOVED lines=74> */
[----:B------:R-:W-:Y:S02]  /*600c0*/  MOV R186, R76 ;  /* 0x0000004c00ba7202 */ /* 0x000fe40000000f00 */
[----:B------:R-:W-:Y:S01]  /*600d0*/  MOV R185, R77 ;  /* 0x0000004d00b97202 */ /* 0x000fe20000000f00 */
[----:B------:R-:W4:Y:S04]  /*600e0*/  LDL.LU.64 R80, [R1+0x1658] ;  /* 0x0016580001507983 */ /* 0x000f280000300a00 */
[----:B------:R-:W4:Y:S04]  /*600f0*/  LDL.LU.64 R78, [R1+0x1650] ;  /* 0x00165000014e7983 */ /* 0x000f280000300a00 */
[----:B------:R-:W4:Y:S04]  /*60100*/  LDL.LU.64 R76, [R1+0x1648] ;  /* 0x00164800014c7983 */ /* 0x000f280000300a00 */
        /* <DEDUP_REMOVED lines=8> */
[----:B------:R-:W-:Y:S04]  /*60190*/  STL.64 [R1+0x1600], R186 ;  /* 0x001600ba01007387 */ /* 0x000fe80000100a00 */
[----:B------:R-:W-:Y:S01]  /*601a0*/  STL.64 [R1+0x15f8], R184 ;  /* 0x0015f8b801007387 */ /* 0x000fe20000100a00 */
        /* <DEDUP_REMOVED lines=9> */
[----:B------:R-:W-:Y:S01]  /*60240*/  IMAD.MOV.U32 R43, RZ, RZ, R153 ;  /* 0x000000ffff2b7224 */ /* 0x000fe200078e0099 */
[----:B------:R-:W-:Y:S02]  /*60250*/  MOV R45, R151 ;  /* 0x00000097002d7202 */ /* 0x000fe40000000f00 */
[----:B------:R-:W-:Y:S01]  /*60260*/  MOV R44, R152 ;  /* 0x00000098002c7202 */ /* 0x000fe20000000f00 */
[----:B------:R-:W-:Y:S01]  /*60270*/  IMAD.MOV.U32 R40, RZ, RZ, R156 ;  /* 0x000000ffff287224 */ /* 0x000fe200078e009c */
[----:B------:R-:W-:Y:S02]  /*60280*/  MOV R42, R154 ;  /* 0x0000009a002a7202 */ /* 0x000fe40000000f00 */
        /* <DEDUP_REMOVED lines=13> */
[----:B--2---:R-:W-:Y:S04]  /*60360*/  STL [R1+0x15f0], R142 ;  /* 0x0015f08e01007387 */ /* 0x004fe80000100800 */
[----:B---3--:R-:W-:Y:S04]  /*60370*/  STL.64 [R1+0x15e8], R140 ;  /* 0x0015e88c01007387 */ /* 0x008fe80000100a00 */
[----:B----4-:R-:W-:Y:S04]  /*60380*/  STL [R1+0x15e0], R139 ;  /* 0x0015e08b01007387 */ /* 0x010fe80000100800 */
        /* <DEDUP_REMOVED lines=89> */
[----:B------:R-:W-:-:S03]  /*60920*/  MOV R23, R169 ;  /* 0x000000a900177202 */ /* 0x000fc60000000f00 */
[----:B------:R-:W2:Y:S01]  /*60930*/  LDL.LU.64 R160, [R1+0x190] ;  /* 0x0001900001a07983 */ /* 0x000ea20000300a00 */
[----:B------:R-:W-:-:S03]  /*60940*/  MOV R22, R170 ;  /* 0x000000aa00167202 */ /* 0x000fc60000000f00 */
[----:B------:R-:W2:Y:S01]  /*60950*/  LDL.LU.64 R162, [R1+0x198] ;  /* 0x0001980001a27983 */ /* 0x000ea20000300a00 */
[----:B------:R-:W-:-:S03]  /*60960*/  IMAD.MOV.U32 R21, RZ, RZ, R171 ;  /* 0x000000ffff157224 */ /* 0x000fc600078e00ab */
        /* <DEDUP_REMOVED lines=9> */
[----:B------:R-:W-:-:S03]  /*60a00*/  MOV R15, R176 ;  /* 0x000000b0000f7202 */ /* 0x000fc60000000f00 */
[----:B------:R-:W2:Y:S01]  /*60a10*/  LDL.LU.64 R172, [R1+0x1c0] ;  /* 0x0001c00001ac7983 */ /* 0x000ea20000300a00 */
[----:B------:R-:W-:Y:S01]  /*60a20*/  MOV R13, R178 ;  /* 0x000000b2000d7202 */ /* 0x000fe20000000f00 */
[----:B------:R-:W-:Y:S01]  /*60a30*/  IMAD.MOV.U32 R7, RZ, RZ, R180 ;  /* 0x000000ffff077224 */ /* 0x000fe200078e00b4 */
[----:B------:R-:W-:Y:S01]  /*60a40*/  MOV R8, R179 ;  /* 0x000000b300087202 */ /* 0x000fe20000000f00 */
[----:B------:R-:W2:Y:S01]  /*60a50*/  LDL.LU.64 R174, [R1+0x1c8] ;  /* 0x0001c80001ae7983 */ /* 0x000ea20000300a00 */
[----:B------:R-:W-:Y:S01]  /*60a60*/  MOV R6, R181 ;  /* 0x000000b500067202 */ /* 0x000fe20000000f00 */
[----:B------:R-:W-:Y:S02]  /*60a70*/  IMAD.MOV.U32 R0, RZ, RZ, R183 ;  /* 0x000000ffff007224 */ /* 0x000fe400078e00b7 */
[----:B------:R-:W2:Y:S01]  /*60a80*/  LDL.LU.64 R176, [R1+0x1d0] ;  /* 0x0001d00001b07983 */ /* 0x000ea20000300a00 */
[----:B------:R-:W-:-:S03]  /*60a90*/  MOV R2, R182 ;  /* 0x000000b600027202 */ /* 0x000fc60000000f00 */
[----:B------:R-:W2:Y:S04]  /*60aa0*/  LDL.LU.64 R178, [R1+0x1d8] ;  /* 0x0001d80001b27983 */ /* 0x000ea80000300a00 */
[----:B------:R-:W2:Y:S04]  /*60ab0*/  LDL.LU.64 R180, [R1+0x1e0] ;  /* 0x0001e00001b47983 */ /* 0x000ea80000300a00 */
[----:B------:R-:W2:Y:S04]  /*60ac0*/  LDL.LU.64 R182, [R1+0x1e8] ;  /* 0x0001e80001b67983 */ /* 0x000ea80000300a00 */
[----:B------:R-:W2:Y:S04]  /*60ad0*/  LDL.LU.64 R184, [R1+0x1f0] ;  /* 0x0001f00001b87983 */ /* 0x000ea80000300a00 */
[----:B------:R-:W2:Y:S01]  /*60ae0*/  LDL.LU.64 R186, [R1+0x1f8] ;  /* 0x0001f80001ba7983 */ /* 0x000ea20000300a00 */
[----:B------:R-:W-:-:S02]  /*60af0*/  IADD3 R10, R4, 0x2500, RZ ;  /* 0x00002500040a7810 */ /* 0x000fc40007ffe0ff */
[----:B------:R-:W-:Y:S02]  /*60b00*/  MOV R11, 0x40000040 ;  /* 0x40000040000b7802 */ /* 0x000fe40000000f00 */
        /* <DEDUP_REMOVED lines=62> */
[----:B-1----:R-:W-:-:S03]  /*60ef0*/  MOV R138, R142 ;  /* 0x0000008e008a7202 */ /* 0x002fc60000000f00 */
[----:B------:R-:W-:Y:S04]  /*60f00*/  STL.64 [R1+0x1f0], R184 ;  /* 0x0001f0b801007387 */ /* 0x000fe80000100a00 */
[----:B------:R1:W-:Y:S04]  /*60f10*/  STL.64 [R1+0x1f8], R186 ;  /* 0x0001f8ba01007387 */ /* 0x0003e80000100a00 */
[----:B-1----:R-:W2:Y:S04]  /*60f20*/  LDL.LU.64 R186, [R1+0x1600] ;  /* 0x0016000001ba7983 */ /* 0x002ea80000300a00 */
[----:B------:R-:W3:Y:S04]  /*60f30*/  LDL.LU.64 R184, [R1+0x15f8] ;  /* 0x0015f80001b87983 */ /* 0x000ee80000300a00 */
[----:B------:R-:W4:Y:S04]  /*60f40*/  LDL.LU R142, [R1+0x15f0] ;  /* 0x0015f000018e7983 */ /* 0x000f280000300800 */
[----:B------:R-:W2:Y:S04]  /*60f50*/  LDL.LU.64 R140, [R1+0x15e8] ;  /* 0x0015e800018c7983 */ /* 0x000ea80000300a00 */
[----:B------:R-:W3:Y:S04]  /*60f60*/  LDL.LU R139, [R1+0x15e0] ;  /* 0x0015e000018b7983 */ /* 0x000ee80000300800 */
        /* <DEDUP_REMOVED lines=33> */
[----:B------:R-:W-:-:S03]  /*61180*/  IMAD.MOV.U32 R58, RZ, RZ, R62 ;  /* 0x000000ffff3a7224 */ /* 0x000fc600078e003e */
[----:B------:R-:W3:Y:S01]  /*61190*/  LDL.LU.64 R70, [R1+0x14d0] ;  /* 0x0014d00001467983 */ /* 0x000ee20000300a00 */
[----:B------:R-:W-:-:S03]  /*611a0*/  MOV R59, R63 ;  /* 0x0000003f003b7202 */ /* 0x000fc60000000f00 */
[----:B------:R-:W3:Y:S01]  /*611b0*/  LDL.LU.64 R68, [R1+0x14c8] ;  /* 0x0014c80001447983 */ /* 0x000ee20000300a00 */
[----:B------:R-:W-:-:S03]  /*611c0*/  MOV R56, R60 ;  /* 0x0000003c00387202 */ /* 0x000fc60000000f00 */
[----:B------:R-:W3:Y:S01]  /*611d0*/  LDL.LU.64 R66, [R1+0x14c0] ;  /* 0x0014c00001427983 */ /* 0x000ee20000300a00 */
[----:B------:R-:W-:-:S03]  /*611e0*/  MOV R57, R61 ;  /* 0x0000003d00397202 */ /* 0x000fc60000000f00 */
[----:B------:R-:W3:Y:S04]  /*611f0*/  LDL.LU.64 R64, [R1+0x14b8] ;  /* 0x0014b80001407983 */ /* 0x000ee80000300a00 */
[----:B------:R-:W3:Y:S04]  /*61200*/  LDL.LU.64 R62, [R1+0x14b0] ;  /* 0x0014b000013e7983 */ /* 0x000ee80000300a00 */
[----:B------:R-:W3:Y:S04]  /*61210*/  LDL.LU.64 R60, [R1+0x14a8] ;  /* 0x0014a800013c7983 */ /* 0x000ee80000300a00 */
        /* <DEDUP_REMOVED lines=19> */
[----:B------:R-:W-:-:S03]  /*61350*/  MOV R10, R178 ;  /* 0x000000b2000a7202 */ /* 0x000fc60000000f00 */
[----:B------:R-:W3:Y:S04]  /*61360*/  LDL.LU R162, [R1+0x1a8] ;  /* 0x0001a80001a27983 */ /* 0x000ee80000300800 */
[----:B------:R-:W3:Y:S04]  /*61370*/  LDL.LU R163, [R1+0x1ac] ;  /* 0x0001ac0001a37983 */ /* 0x000ee80000300800 */
[----:B------:R-:W3:Y:S04]  /*61380*/  LDL.LU R164, [R1+0x1b0] ;  /* 0x0001b00001a47983 */ /* 0x000ee80000300800 */
[----:B------:R-:W3:Y:S01]  /*61390*/  LDL.LU R165, [R1+0x1b4] ;  /* 0x0001b40001a57983 */ /* 0x000ee20000300800 */
[----:B------:R-:W-:-:S03]  /*613a0*/  IMAD.MOV.U32 R53, RZ, RZ, R177 ;  /* 0x000000ffff357224 */ /* 0x000fc600078e00b1 */
        /* <DEDUP_REMOVED lines=16> */
[----:B------:R-:W3:Y:S01]  /*614b0*/  LDL.LU R172, [R1+0x1d0] ;  /* 0x0001d00001ac7983 */ /* 0x000ee20000300800 */
[----:B------:R-:W-:-:S03]  /*614c0*/  IMAD.MOV.U32 R50, RZ, RZ, R183 ;  /* 0x000000ffff327224 */ /* 0x000fc600078e00b7 */
[----:B------:R-:W3:Y:S04]  /*614d0*/  LDL.LU R175, [R1+0x1488] ;  /* 0x0014880001af7983 */ /* 0x000ee80000300800 */
[----:B------:R-:W3:Y:S01]  /*614e0*/  LDL.LU R27, [R1+0x1f0] ;  /* 0x0001f000011b7983 */ /* 0x000ee20000300800 */
[----:B------:R-:W-:-:S03]  /*614f0*/  MOV R5, R181 ;  /* 0x000000b500057202 */ /* 0x000fc60000000f00 */
[----:B------:R-:W4:Y:S04]  /*61500*/  LDL.LU R182, [R1+0x1484] ;  /* 0x0014840001b67983 */ /* 0x000f280000300800 */
[----:B------:R-:W3:Y:S04]  /*61510*/  LDL.LU R26, [R1+0x1f4] ;  /* 0x0001f400011a7983 */ /* 0x000ee80000300800 */
[----:B------:R-:W4:Y:S04]  /*61520*/  LDL.LU R183, [R1+0x1480] ;  /* 0x0014800001b77983 */ /* 0x000f280000300800 */
[----:B------:R-:W3:Y:S04]  /*61530*/  LDL.LU R25, [R1+0x1f8] ;  /* 0x0001f80001197983 */ /* 0x000ee80000300800 */
[----:B------:R-:W2:Y:S04]  /*61540*/  LDL.LU R181, [R1+0x147c] ;  /* 0x00147c0001b57983 */ /* 0x000ea80000300800 */
[----:B------:R-:W3:Y:S04]  /*61550*/  LDL.LU R24, [R1+0x1fc] ;  /* 0x0001fc0001187983 */ /* 0x000ee80000300800 */
[----:B----4-:R-:W-:Y:S04]  /*61560*/  STL.64 [R1+0x1260], R182 ;  /* 0x001260b601007387 */ /* 0x010fe80000100a00 */
[----:B--2---:R-:W-:Y:S04]  /*61570*/  STL [R1+0x125c], R181 ;  /* 0x00125cb501007387 */ /* 0x004fe80000100800 */
[----:B------:R-:W-:Y:S04]  /*61580*/  STL [R1+0x1258], R142 ;  /* 0x0012588e01007387 */ /* 0x000fe80000100800 */
[----:B------:R-:W-:Y:S04]  /*61590*/  STL.64 [R1+0x1250], R140 ;  /* 0x0012508c01007387 */ /* 0x000fe80000100a00 */
[----:B---3--:R-:W-:Y:S04]  /*615a0*/  STL [R1+0x1248], R139 ;  /* 0x0012488b01007387 */ /* 0x008fe80000100800 */
        /* <DEDUP_REMOVED lines=119> */
[----:B------:R-:W3:Y:S04]  /*61d20*/  LDL.LU R141, [R1+0x154] ;  /* 0x00015400018d7983 */ /* 0x000ee80000300800 */
[----:B------:R-:W4:Y:S01]  /*61d30*/  LDL.LU R142, [R1+0x158] ;  /* 0x00015800018e7983 */ /* 0x000f220000300800 */
[----:B------:R-:W-:Y:S01]  /*61d40*/  FFMA R12, R178, R16, -R9 ;  /* 0x00000010b20c7223 */ /* 0x000fe20000000809 */
[----:B------:R-:W-:-:S02]  /*61d50*/  IMAD.MOV.U32 R178, RZ, RZ, R11 ;  /* 0x000000ffffb27224 */ /* 0x000fc400078e000b */
[----:B------:R-:W-:Y:S01]  /*61d60*/  FFMA R11, R174, R16, -R9 ;  /* 0x00000010ae0b7223 */ /* 0x000fe20000000809 */
[----:B------:R-:W-:Y:S01]  /*61d70*/  MOV R174, R10 ;  /* 0x0000000a00ae7202 */ /* 0x000fe20000000f00 */
[-CC-:B------:R-:W-:Y:S01]  /*61d80*/  FFMA R10, R177, R16.reuse, -R3.reuse ;  /* 0x00000010b10a7223 */ /* 0x180fe20000000803 */
[----:B------:R-:W-:Y:S02]  /*61d90*/  FSETP.GEU.AND P5, PT, R12, -126, PT ;  /* 0xc2fc00000c00780b */ /* 0x000fe40003fae000 */
[----:B------:R-:W-:Y:S01]  /*61da0*/  MOV R177, R5 ;  /* 0x0000000500b17202 */ /* 0x000fe20000000f00 */
[----:B------:R-:W-:Y:S01]  /*61db0*/  FFMA R5, R173, R16, -R3 ;  /* 0x00000010ad057223 */ /* 0x000fe20000000803 */
[----:B------:R-:W-:Y:S02]  /*61dc0*/  FSETP.GEU.AND P6, PT, R11, -126, PT ;  /* 0xc2fc00000b00780b */ /* 0x000fe40003fce000 */
[----:B------:R-:W-:Y:S02]  /*61dd0*/  FSETP.GEU.AND P3, PT, R10, -126, PT ;  /* 0xc2fc00000a00780b */ /* 0x000fe40003f6e000 */
[----:B------:R-:W-:Y:S01]  /*61de0*/  FSETP.GEU.AND P4, PT, R5, -126, PT ;  /* 0xc2fc00000500780b */ /* 0x000fe20003f8e000 */
[----:B------:R-:W-:-:S04]  /*61df0*/  IMAD.MOV.U32 R173, RZ, RZ, R53 ;  /* 0x000000ffffad7224 */ /* 0x000fc800078e0035 */
[----:B------:R-:W-:-:S04]  /*61e00*/  @!P5 FMUL R12, R12, 0.5 ;  /* 0x3f0000000c0cd820 */ /* 0x000fc80000400000 */
[----:B------:R-:W-:Y:S01]  /*61e10*/  @!P6 FMUL R11, R11, 0.5 ;  /* 0x3f0000000b0be820 */ /* 0x000fe20000400000 */
[----:B------:R1:W2:Y:S01]  /*61e20*/  MUFU.EX2 R53, R12 ;  /* 0x0000000c00357308 */ /* 0x0002a20000000800 */
[----:B------:R-:W-:Y:S02]  /*61e30*/  @!P3 FMUL R10, R10, 0.5 ;  /* 0x3f0000000a0ab820 */ /* 0x000fe40000400000 */
[----:B------:R-:W-:Y:S01]  /*61e40*/  @!P4 FMUL R5, R5, 0.5 ;  /* 0x3f0000000505c820 */ /* 0x000fe20000400000 */
[----:B-1----:R-:W-:-:S04]  /*61e50*/  MOV R12, R52 ;  /* 0x00000034000c7202 */ /* 0x002fc80000000f00 */
[----:B------:R1:W2:Y:S02]  /*61e60*/  MUFU.EX2 R52, R11 ;  /* 0x0000000b00347308 */ /* 0x0002a40000000800 */
[----:B-1----:R-:W-:-:S06]  /*61e70*/  MOV R11, R51 ;  /* 0x00000033000b7202 */ /* 0x002fcc0000000f00 */
[----:B------:R1:W2:Y:S02]  /*61e80*/  MUFU.EX2 R51, R10 ;  /* 0x0000000a00337308 */ /* 0x0002a40000000800 */
[----:B-1----:R-:W-:Y:S02]  /*61e90*/  IMAD.MOV.U32 R10, RZ, RZ, R12 ;  /* 0x000000ffff0a7224 */ /* 0x002fe400078e000c */
[----:B------:R-:W-:Y:S01]  /*61ea0*/  FFMA R12, R179, R16, -R9 ;  /* 0x00000010b30c7223 */ /* 0x000fe20000000809 */
[----:B------:R-:W-:-:S03]  /*61eb0*/  MOV R179, R50 ;  /* 0x0000003200b37202 */ /* 0x000fc60000000f00 */
[----:B------:R1:W2:Y:S01]  /*61ec0*/  MUFU.EX2 R50, R5 ;  /* 0x0000000500327308 */ /* 0x0002a20000000800 */
[----:B------:R-:W-:Y:S02]  /*61ed0*/  MOV R182, R25 ;  /* 0x0000001900b67202 */ /* 0x000fe40000000f00 */
[----:B-1----:R-:W-:Y:S01]  /*61ee0*/  MOV R5, R11 ;  /* 0x0000000b00057202 */ /* 0x002fe20000000f00 */
[-C--:B------:R-:W-:Y:S01]  /*61ef0*/  FFMA R11, R176, R16.reuse, -R9 ;  /* 0x00000010b00b7223 */ /* 0x080fe20000000809 */
[----:B------:R-:W-:Y:S02]  /*61f00*/  IMAD.MOV.U32 R176, RZ, RZ, R10 ;  /* 0x000000ffffb07224 */ /* 0x000fe400078e000a */
[-CC-:B------:R-:W-:Y:S01]  /*61f10*/  FFMA R10, R180, R16.reuse, -R3.reuse ;  /* 0x00000010b40a7223 */ /* 0x180fe20000000803 */
[----:B------:R-:W-:Y:S01]  /*61f20*/  MOV R180, R5 ;  /* 0x0000000500b47202 */ /* 0x000fe20000000f00 */
[----:B------:R-:W-:Y:S01]  /*61f30*/  FFMA R5, R175, R16, -R3 ;  /* 0x00000010af057223 */ /* 0x000fe20000000803 */
[----:B------:R-:W-:Y:S01]  /*61f40*/  IMAD.MOV.U32 R183, RZ, RZ, R24 ;  /* 0x000000ffffb77224 */ /* 0x000fe200078e0018 */
[----:B------:R-:W-:-:S02]  /*61f50*/  MOV R181, R26 ;  /* 0x0000001a00b57202 */ /* 0x000fc40000000f00 */
[----:B------:R-:W-:Y:S01]  /*61f60*/  MOV R175, R180 ;  /* 0x000000b400af7202 */ /* 0x000fe20000000f00 */
[----:B------:R-:W-:Y:S01]  /*61f70*/  IMAD.MOV.U32 R180, RZ, RZ, R27 ;  /* 0x000000ffffb47224 */ /* 0x000fe200078e001b */
        /* <DEDUP_REMOVED lines=93> */
[----:B------:R-:W-:Y:S01]  /*62550*/  MOV R148, R48 ;  /* 0x0000003000947202 */ /* 0x000fe20000000f00 */
[----:B------:R-:W-:Y:S01]  /*62560*/  IMAD.MOV.U32 R150, RZ, RZ, R46 ;  /* 0x000000ffff967224 */ /* 0x000fe200078e002e */
[----:B------:R-:W-:-:S03]  /*62570*/  MOV R149, R47 ;  /* 0x0000002f00957202 */ /* 0x000fc60000000f00 */
        /* <DEDUP_REMOVED lines=8> */
[----:B----4-:R-:W-:-:S02]  /*62600*/  IADD3 R10, R4, 0x580, RZ ;  /* 0x00000580040a7810 */ /* 0x010fc40007ffe0ff */
[----:B------:R-:W-:Y:S01]  /*62610*/  MOV R11, 0x40000040 ;  /* 0x40000040000b7802 */ /* 0x000fe20000000f00 */
[----:B-1----:R-:W-:Y:S01]  /*62620*/  @!P5 FMUL R49, R49, R49 ;  /* 0x000000313131d220 */ /* 0x002fe20000400000 */
[----:B---3--:R-:W-:Y:S01]  /*62630*/  @!P6 FMUL R48, R48, R48 ;  /* 0x000000303030e220 */ /* 0x008fe20000400000 */
[----:B------:R-:W-:Y:S01]  /*62640*/  R2UR UR6, R10 ;  /* 0x000000000a0672ca */ /* 0x000fe200000e0000 */
[----:B------:R-:W-:Y:S01]  /*62650*/  @!P3 FMUL R47, R47, R47 ;  /* 0x0000002f2f2fb220 */ /* 0x000fe20000400000 */
[----:B------:R-:W-:Y:S01]  /*62660*/  R2UR UR7, R11 ;  /* 0x000000000b0772ca */ /* 0x000fe200000e0000 */
[----:B------:R-:W-:Y:S01]  /*62670*/  IMAD.MOV.U32 R78, RZ, RZ, R187 ;  /* 0x000000ffff4e7224 */ /* 0x000fe200078e00bb */
[----:B------:R-:W-:Y:S01]  /*62680*/  MOV R76, R186 ;  /* 0x000000ba004c7202 */ /* 0x000fe20000000f00 */
[----:B------:R-:W-:Y:S01]  /*62690*/  IMAD.MOV.U32 R81, RZ, RZ, R252 ;  /* 0x000000ffff517224 */ /* 0x000fe200078e00fc */
[----:B------:R-:W-:Y:S01]  /*626a0*/  MOV R77, R185 ;  /* 0x000000b9004d7202 */ /* 0x000fe20000000f00 */
[----:B------:R-:W-:-:S02]  /*626b0*/  IMAD.MOV.U32 R84, RZ, RZ, R249 ;  /* 0x000000ffff547224 */ /* 0x000fc400078e00f9 */
        /* <DEDUP_REMOVED lines=64> */
[----:B------:R-:W3:Y:S01]  /*62ac0*/  LDL.LU R186, [R1+0x1478] ;  /* 0x0014780001ba7983 */ /* 0x000ee20000300800 */
[----:B------:R-:W-:-:S02]  /*62ad0*/  MOV R127, R206 ;  /* 0x000000ce007f7202 */ /* 0x000fc40000000f00 */
[----:B------:R-:W-:Y:S01]  /*62ae0*/  MOV R128, R205 ;  /* 0x000000cd00807202 */ /* 0x000fe20000000f00 */
[----:B------:R-:W4:Y:S01]  /*62af0*/  LDL.LU R185, [R1+0x1474] ;  /* 0x0014740001b97983 */ /* 0x000f220000300800 */
[----:B------:R-:W-:Y:S02]  /*62b00*/  MOV R130, R203 ;  /* 0x000000cb00827202 */ /* 0x000fe40000000f00 */
[----:B------:R-:W-:Y:S01]  /*62b10*/  MOV R131, R202 ;  /* 0x000000ca00837202 */ /* 0x000fe20000000f00 */
[----:B------:R-:W4:Y:S01]  /*62b20*/  LDL.LU R187, [R1+0x1470] ;  /* 0x0014700001bb7983 */ /* 0x000f220000300800 */
[----:B------:R-:W-:Y:S02]  /*62b30*/  MOV R133, R200 ;  /* 0x000000c800857202 */ /* 0x000fe40000000f00 */
[----:B------:R-:W-:Y:S01]  /*62b40*/  MOV R134, R199 ;  /* 0x000000c700867202 */ /* 0x000fe20000000f00 */
[----:B------:R-:W4:Y:S01]  /*62b50*/  LDL.LU R184, [R1+0x146c] ;  /* 0x00146c0001b87983 */ /* 0x000f220000300800 */
[----:B------:R-:W-:-:S02]  /*62b60*/  MOV R136, R197 ;  /* 0x000000c500887202 */ /* 0x000fc40000000f00 */
[----:B------:R-:W-:Y:S01]  /*62b70*/  MOV R137, R196 ;  /* 0x000000c400897202 */ /* 0x000fe20000000f00 */
[----:B------:R-:W4:Y:S01]  /*62b80*/  LDL.LU R188, [R1+0x1468] ;  /* 0x0014680001bc7983 */ /* 0x000f220000300800 */
        /* <DEDUP_REMOVED lines=28> */
[----:B------:R-:W-:-:S02]  /*62d50*/  F2FP.F16.F32.PACK_AB R24, R52, R53 ;  /* 0x000000353418723e */ /* 0x000fc400000000ff */
[----:B------:R-:W-:Y:S02]  /*62d60*/  F2FP.F16.F32.PACK_AB R25, R50, R51 ;  /* 0x000000333219723e */ /* 0x000fe400000000ff */
[----:B------:R-:W-:Y:S02]  /*62d70*/  F2FP.F16.F32.PACK_AB R26, R48, R49 ;  /* 0x00000031301a723e */ /* 0x000fe400000000ff */
[----:B------:R-:W-:-:S04]  /*62d80*/  F2FP.F16.F32.PACK_AB R27, R46, R47 ;  /* 0x0000002f2e1b723e */ /* 0x000fc800000000ff */
[----:B--2---:R-:W-:-:S06]  /*62d90*/  WARPGROUP.ARRIVE ;  /* 0x00000000000079c5 */ /* 0x004fcc0000000000 */
        /* <DEDUP_REMOVED lines=210> */
[----:B------:R-:W2:Y:S04]  /*63ac0*/  LDL.LU R181, [R1+0x125c] ;  /* 0x00125c0001b57983 */ /* 0x000ea80000300800 */
        /* <DEDUP_REMOVED lines=42> */
[----:B---3--:R-:W-:-:S05]  /*63d70*/  FFMA R12, R186, R16, -R9 ;  /* 0x00000010ba0c7223 */ /* 0x008fca0000000809 */
[----:B------:R-:W-:Y:S01]  /*63d80*/  FSETP.GEU.AND P5, PT, R12, -126, PT ;  /* 0xc2fc00000c00780b */ /* 0x000fe20003fae000 */
[----:B----4-:R-:W-:-:S12]  /*63d90*/  FFMA R10, R185, R16, -R3 ;  /* 0x00000010b90a7223 */ /* 0x010fd80000000803 */
[----:B------:R-:W-:-:S04]  /*63da0*/  @!P5 FMUL R12, R12, 0.5 ;  /* 0x3f0000000c0cd820 */ /* 0x000fc80000400000 */
[----:B------:R1:W3:Y:S02]  /*63db0*/  MUFU.EX2 R45, R12 ;  /* 0x0000000c002d7308 */ /* 0x0002e40000000800 */
[-C--:B-1----:R-:W-:Y:S01]  /*63dc0*/  FFMA R12, R187, R16.reuse, -R9 ;  /* 0x00000010bb0c7223 */ /* 0x082fe20000000809 */
[----:B--2---:R-:W-:Y:S04]  /*63dd0*/  STL [R1+0xb18], R142 ;  /* 0x000b188e01007387 */ /* 0x004fe80000100800 */
        /* <DEDUP_REMOVED lines=42> */
[----:B------:R-:W4:Y:S04]  /*64080*/  LDL.LU.64 R62, [R1+0x8] ;  /* 0x00000800013e7983 */ /* 0x000f280000300a00 */
[----:B------:R-:W3:Y:S04]  /*64090*/  LDL.LU.64 R64, [R1+0x10] ;  /* 0x0000100001407983 */ /* 0x000ee80000300a00 */
[----:B------:R-:W2:Y:S04]  /*640a0*/  LDL.LU.64 R66, [R1+0x18] ;  /* 0x0000180001427983 */ /* 0x000ea80000300a00 */
        /* <DEDUP_REMOVED lines=29> */
[----:B------:R-:W2:Y:S01]  /*64280*/  LDL.LU.64 R126, [R1+0x108] ;  /* 0x00010800017e7983 */ /* 0x000ea20000300a00 */
[----:B------:R-:W-:-:S03]  /*64290*/  FFMA R5, R181, R16, -R3 ;  /* 0x00000010b5057223 */ /* 0x000fc60000000803 */
[----:B------:R-:W4:Y:S01]  /*642a0*/  LDL.LU.64 R128, [R1+0x110] ;  /* 0x0001100001807983 */ /* 0x000f220000300a00 */
[----:B------:R-:W-:-:S03]  /*642b0*/  FFMA R11, R182, R16, -R9 ;  /* 0x00000010b60b7223 */ /* 0x000fc60000000809 */
[----:B------:R-:W3:Y:S04]  /*642c0*/  LDL.LU.64 R130, [R1+0x118] ;  /* 0x0001180001827983 */ /* 0x000ee80000300a00 */
[----:B------:R-:W2:Y:S04]  /*642d0*/  LDL.LU.64 R132, [R1+0x120] ;  /* 0x0001200001847983 */ /* 0x000ea80000300a00 */
[----:B------:R-:W4:Y:S04]  /*642e0*/  LDL.LU.64 R134, [R1+0x128] ;  /* 0x0001280001867983 */ /* 0x000f280000300a00 */
[----:B------:R-:W3:Y:S01]  /*642f0*/  LDL.LU.64 R136, [R1+0x130] ;  /* 0x0001300001887983 */ /* 0x000ee20000300a00 */
[----:B------:R-:W-:-:S03]  /*64300*/  FSETP.GEU.AND P4, PT, R5, -126, PT ;  /* 0xc2fc00000500780b */ /* 0x000fc60003f8e000 */
[----:B------:R-:W2:Y:S01]  /*64310*/  LDL.LU.64 R138, [R1+0x138] ;  /* 0x00013800018a7983 */ /* 0x000ea20000300a00 */
[----:B------:R-:W-:-:S03]  /*64320*/  FSETP.GEU.AND P6, PT, R11, -126, PT ;  /* 0xc2fc00000b00780b */ /* 0x000fc60003fce000 */
        /* <DEDUP_REMOVED lines=12> */
[----:B------:R-:W-:-:S03]  /*643f0*/  @!P4 FMUL R5, R5, 0.5 ;  /* 0x3f0000000505c820 */ /* 0x000fc60000400000 */
[----:B------:R-:W4:Y:S01]  /*64400*/  LDL.LU.64 R164, [R1+0x1a0] ;  /* 0x0001a00001a47983 */ /* 0x000f220000300a00 */
[----:B------:R-:W-:-:S03]  /*64410*/  @!P6 FMUL R11, R11, 0.5 ;  /* 0x3f0000000b0be820 */ /* 0x000fc60000400000 */
[----:B------:R-:W3:Y:S04]  /*64420*/  LDL.LU.64 R166, [R1+0x1a8] ;  /* 0x0001a80001a67983 */ /* 0x000ee80000300a00 */
[----:B------:R-:W2:Y:S04]  /*64430*/  LDL.LU.64 R168, [R1+0x1b0] ;  /* 0x0001b00001a87983 */ /* 0x000ea80000300a00 */
[----:B------:R-:W4:Y:S01]  /*64440*/  LDL.LU.64 R170, [R1+0x1b8] ;  /* 0x0001b80001aa7983 */ /* 0x000f220000300a00 */
[----:B------:R1:W-:Y:S03]  /*64450*/  MUFU.EX2 R42, R5 ;  /* 0x00000005002a7308 */ /* 0x0003e60000000800 */
[----:B------:R-:W3:Y:S04]  /*64460*/  LDL.LU.64 R172, [R1+0x1c0] ;  /* 0x0001c00001ac7983 */ /* 0x000ee80000300a00 */
[----:B------:R-:W2:Y:S01]  /*64470*/  LDL.LU.64 R174, [R1+0x1c8] ;  /* 0x0001c80001ae7983 */ /* 0x000ea20000300a00 */
[----:B------:R1:W4:Y:S02]  /*64480*/  MUFU.EX2 R44, R11 ;  /* 0x0000000b002c7308 */ /* 0x0003240000000800 */
[-C--:B-1----:R-:W-:Y:S01]  /*64490*/  FFMA R5, R183, R16.reuse, -R3 ;  /* 0x00000010b7057223 */ /* 0x082fe20000000803 */
[----:B------:R-:W4:Y:S04]  /*644a0*/  LDL.LU.64 R176, [R1+0x1d0] ;  /* 0x0001d00001b07983 */ /* 0x000f280000300a00 */
[----:B------:R-:W3:Y:S01]  /*644b0*/  LDL.LU.64 R178, [R1+0x1d8] ;  /* 0x0001d80001b27983 */ /* 0x000ee20000300a00 */
[----:B------:R-:W-:-:S03]  /*644c0*/  FFMA R11, R184, R16, -R9 ;  /* 0x00000010b80b7223 */ /* 0x000fc60000000809 */
[----:B------:R-:W2:Y:S04]  /*644d0*/  LDL.LU.64 R180, [R1+0x1e0] ;  /* 0x0001e00001b47983 */ /* 0x000ea80000300a00 */
[----:B------:R-:W4:Y:S04]  /*644e0*/  LDL.LU.64 R182, [R1+0x1e8] ;  /* 0x0001e80001b67983 */ /* 0x000f280000300a00 */
[----:B------:R-:W3:Y:S04]  /*644f0*/  LDL.LU.64 R184, [R1+0x1f0] ;  /* 0x0001f00001b87983 */ /* 0x000ee80000300a00 */
[----:B------:R-:W2:Y:S04]  /*64500*/  LDL.LU.64 R186, [R1+0x1f8] ;  /* 0x0001f80001ba7983 */ /* 0x000ea80000300a00 */
        /* <DEDUP_REMOVED lines=128> */
[----:B------:R-:W-:-:S13]  /*64d10*/  FSETP.GEU.AND P3, PT, R10, -126, PT ;  /* 0xc2fc00000a00780b */ /* 0x000fda0003f6e000 */
[----:B------:R-:W-:-:S04]  /*64d20*/  @!P3 FMUL R10, R10, 0.5 ;  /* 0x3f0000000a0ab820 */ /* 0x000fc80000400000 */
[----:B------:R1:W3:Y:S01]  /*64d30*/  MUFU.EX2 R43, R10 ;  /* 0x0000000a002b7308 */ /* 0x0002e20000000800 */
[----:B------:R-:W-:Y:S01]  /*64d40*/  @!P5 FMUL R45, R45, R45 ;  /* 0x0000002d2d2dd220 */ /* 0x000fe20000400000 */
[----:B------:R-:W-:Y:S01]  /*64d50*/  @!P6 FMUL R44, R44, R44 ;  /* 0x0000002c2c2ce220 */ /* 0x000fe20000400000 */
[----:B------:R-:W-:Y:S01]  /*64d60*/  @!P4 FMUL R42, R42, R42 ;  /* 0x0000002a2a2ac220 */ /* 0x000fe20000400000 */
[----:B------:R-:W-:Y:S01]  /*64d70*/  FSETP.GEU.AND P5, PT, R12, -126, PT ;  /* 0xc2fc00000c00780b */ /* 0x000fe20003fae000 */
[----:B-1----:R-:W-:Y:S01]  /*64d80*/  FFMA R10, R188, R16, -R3 ;  /* 0x00000010bc0a7223 */ /* 0x002fe20000000803 */
[----:B------:R-:W-:Y:S02]  /*64d90*/  FSETP.GEU.AND P6, PT, R11, -126, PT ;  /* 0xc2fc00000b00780b */ /* 0x000fe40003fce000 */
[----:B------:R-:W-:Y:S01]  /*64da0*/  FSETP.GEU.AND P4, PT, R5, -126, PT ;  /* 0xc2fc00000500780b */ /* 0x000fe20003f8e000 */
[----:B---3--:R-:W-:Y:S01]  /*64db0*/  @!P3 FMUL R43, R43, R43 ;  /* 0x0000002b2b2bb220 */ /* 0x008fe20000400000 */
[----:B------:R-:W-:-:S07]  /*64dc0*/  FSETP.GEU.AND P3, PT, R10, -126, PT ;  /* 0xc2fc00000a00780b */ /* 0x000fce0003f6e000 */
[----:B------:R-:W-:Y:S02]  /*64dd0*/  @!P5 FMUL R12, R12, 0.5 ;  /* 0x3f0000000c0cd820 */ /* 0x000fe40000400000 */
[----:B------:R-:W-:Y:S02]  /*64de0*/  @!P6 FMUL R11, R11, 0.5 ;  /* 0x3f0000000b0be820 */ /* 0x000fe40000400000 */
[----:B------:R-:W-:Y:S01]  /*64df0*/  @!P4 FMUL R5, R5, 0.5 ;  /* 0x3f0000000505c820 */ /* 0x000fe20000400000 */
[----:B------:R-:W1:Y:S01]  /*64e00*/  MUFU.EX2 R41, R12 ;  /* 0x0000000c00297308 */ /* 0x000e620000000800 */
[----:B------:R-:W-:-:S07]  /*64e10*/  @!P3 FMUL R10, R10, 0.5 ;  /* 0x3f0000000a0ab820 */ /* 0x000fce0000400000 */
        /* <DEDUP_REMOVED lines=21> */
[----:B------:R1:W-:Y:S04]  /*64f70*/  STL [R1+0x960], R39 ;  /* 0x0009602701007387 */ /* 0x0003e80000100800 */
[----:B------:R3:W-:Y:S01]  /*64f80*/  STL [R1+0x95c], R38 ;  /* 0x00095c2601007387 */ /* 0x0007e20000100800 */
[----:B--2---:R-:W-:-:S06]  /*64f90*/  WARPGROUP.ARRIVE ;  /* 0x00000000000079c5 */ /* 0x004fcc0000000000 */
        /* <DEDUP_REMOVED lines=10> */
[----:B------:R-:W-:Y:S01]  /*65040*/  IMAD.MOV.U32 R7, RZ, RZ, R184 ;  /* 0x000000ffff077224 */ /* 0x000fe200078e00b8 */
[----:B------:R-:W-:Y:S02]  /*65050*/  MOV R6, R185 ;  /* 0x000000b900067202 */ /* 0x000fe40000000f00 */
[----:B------:R-:W-:Y:S01]  /*65060*/  STL.64 [R1+0x2c0], R108 ;  /* 0x0002c06c01007387 */ /* 0x000fe20000100a00 */
[----:B------:R-:W-:-:S03]  /*65070*/  MOV R12, R182 ;  /* 0x000000b6000c7202 */ /* 0x000fc60000000f00 */
[----:B------:R2:W-:Y:S01]  /*65080*/  STL [R1+0x2c8], R110 ;  /* 0x0002c86e01007387 */ /* 0x0005e20000100800 */
[----:B------:R-:W-:Y:S01]  /*65090*/  MOV R8, R183 ;  /* 0x000000b700087202 */ /* 0x000fe20000000f00 */
[----:B------:R-:W-:Y:S02]  /*650a0*/  IMAD.MOV.U32 R13, RZ, RZ, R181 ;  /* 0x000000ffff0d7224 */ /* 0x000fe400078e00b5 */
        /* <DEDUP_REMOVED lines=29> */
[----:B-1----:R-:W-:Y:S02]  /*65280*/  IMAD.MOV.U32 R39, RZ, RZ, R160 ;  /* 0x000000ffff277224 */ /* 0x002fe400078e00a0 */
[----:B------:R-:W4:Y:S01]  /*65290*/  LDL.LU.64 R166, [R1+0x10b8] ;  /* 0x0010b80001a67983 */ /* 0x000f220000300a00 */
[----:B---3--:R-:W-:-:S03]  /*652a0*/  MOV R38, R161 ;  /* 0x000000a100267202 */ /* 0x008fc60000000f00 */
        /* <DEDUP_REMOVED lines=73> */
[----:B------:R-:W-:-:S03]  /*65740*/  MOV R252, R111 ;  /* 0x0000006f00fc7202 */ /* 0x000fc60000000f00 */
[----:B------:R-:W4:Y:S01]  /*65750*/  LDL.LU.64 R114, [R1+0xfe8] ;  /* 0x000fe80001727983 */ /* 0x000f220000300a00 */
[----:B------:R-:W-:Y:S01]  /*65760*/  IMAD.MOV.U32 R204, RZ, RZ, R106 ;  /* 0x000000ffffcc7224 */ /* 0x000fe200078e006a */
[----:B------:R-:W-:Y:S02]  /*65770*/  MOV R16, R107 ;  /* 0x0000006b00107202 */ /* 0x000fe40000000f00 */
[----:B------:R-:W4:Y:S01]  /*65780*/  LDL.LU.64 R112, [R1+0xfe0] ;  /* 0x000fe00001707983 */ /* 0x000f220000300a00 */
[----:B------:R-:W-:-:S03]  /*65790*/  MOV R205, R104 ;  /* 0x0000006800cd7202 */ /* 0x000fc60000000f00 */
[----:B--2---:R-:W4:Y:S01]  /*657a0*/  LDL.LU.64 R110, [R1+0xfd8] ;  /* 0x000fd800016e7983 */ /* 0x004f220000300a00 */
        /* <DEDUP_REMOVED lines=20> */
[----:B------:R-:W4:Y:S04]  /*658f0*/  LDL.LU.64 R96, [R1+0xfa0] ;  /* 0x000fa00001607983 */ /* 0x000f280000300a00 */
[----:B------:R-:W4:Y:S04]  /*65900*/  LDL.LU.64 R94, [R1+0xf98] ;  /* 0x000f9800015e7983 */ /* 0x000f280000300a00 */
[----:B------:R-:W4:Y:S04]  /*65910*/  LDL.LU.64 R92, [R1+0xf90] ;  /* 0x000f9000015c7983 */ /* 0x000f280000300a00 */
[----:B------:R-:W4:Y:S04]  /*65920*/  LDL.LU.64 R90, [R1+0xf88] ;  /* 0x000f8800015a7983 */ /* 0x000f280000300a00 */
[----:B------:R-:W4:Y:S01]  /*65930*/  LDL.LU.64 R88, [R1+0xf80] ;  /* 0x000f800001587983 */ /* 0x000f220000300a00 */
[----:B------:R-:W-:-:S03]  /*65940*/  MOV R58, R78 ;  /* 0x0000004e003a7202 */ /* 0x000fc60000000f00 */
[----:B------:R-:W4:Y:S01]  /*65950*/  LDL.LU.64 R86, [R1+0xf78] ;  /* 0x000f780001567983 */ /* 0x000f220000300a00 */
[----:B------:R-:W-:-:S03]  /*65960*/  MOV R59, R79 ;  /* 0x0000004f003b7202 */ /* 0x000fc60000000f00 */
[----:B------:R-:W4:Y:S01]  /*65970*/  LDL.LU.64 R84, [R1+0xf70] ;  /* 0x000f700001547983 */ /* 0x000f220000300a00 */
[----:B------:R-:W-:Y:S01]  /*65980*/  MOV R56, R76 ;  /* 0x0000004c00387202 */ /* 0x000fe20000000f00 */
[----:B------:R-:W-:Y:S02]  /*65990*/  IMAD.MOV.U32 R57, RZ, RZ, R77 ;  /* 0x000000ffff397224 */ /* 0x000fe400078e004d */
        /* <DEDUP_REMOVED lines=27> */
[----:B------:R-:W4:Y:S01]  /*65b50*/  LDL.LU.64 R60, [R1+0xf10] ;  /* 0x000f1000013c7983 */ /* 0x000f220000300a00 */
[----:B------:R-:W-:-:S02]  /*65b60*/  IADD3 R10, R4, 0x2600, RZ ;  /* 0x00002600040a7810 */ /* 0x000fc40007ffe0ff */
[----:B------:R-:W-:Y:S01]  /*65b70*/  MOV R11, 0x40000040 ;  /* 0x40000040000b7802 */ /* 0x000fe20000000f00 */
[----:B------:R-:W2:Y:S01]  /*65b80*/  LDL.LU R5, [R1+0x2c8] ;  /* 0x0002c80001057983 */ /* 0x000ea20000300800 */
        /* <DEDUP_REMOVED lines=84> */
[----:B------:R-:W-:-:S03]  /*660d0*/  MOV R78, R196 ;  /* 0x000000c4004e7202 */ /* 0x000fc60000000f00 */
[----:B------:R-:W4:Y:S04]  /*660e0*/  LDL.LU R197, [R1+0xef8] ;  /* 0x000ef80001c57983 */ /* 0x000f280000300800 */
[----:B------:R-:W4:Y:S04]  /*660f0*/  LDL.LU R201, [R1+0xef4] ;  /* 0x000ef40001c97983 */ /* 0x000f280000300800 */
[----:B------:R-:W4:Y:S01]  /*66100*/  LDL.LU R196, [R1+0xef0] ;  /* 0x000ef00001c47983 */ /* 0x000f220000300800 */
[----:B------:R-:W-:Y:S02]  /*66110*/  MOV R87, R16 ;  /* 0x0000001000577202 */ /* 0x000fe40000000f00 */
[----:B------:R-:W4:Y:S01]  /*66120*/  LDC R16, c[0x0][0x604] ;  /* 0x00018100ff107b82 */ /* 0x000f220000000800 */
[----:B---3--:R-:W-:Y:S01]  /*66130*/  MOV R88, R10 ;  /* 0x0000000a00587202 */ /* 0x008fe20000000f00 */
[----:B--2---:R-:W-:Y:S01]  /*66140*/  IMAD.MOV.U32 R89, RZ, RZ, R11 ;  /* 0x000000ffff597224 */ /* 0x004fe200078e000b */
[----:B------:R-:W-:-:S02]  /*66150*/  MOV R90, R5 ;  /* 0x00000005005a7202 */ /* 0x000fc40000000f00 */
[----:B------:R-:W-:Y:S01]  /*66160*/  MOV R162, R12 ;  /* 0x0000000c00a27202 */ /* 0x000fe20000000f00 */
[----:B------:R-:W-:Y:S01]  /*66170*/  IMAD.MOV.U32 R143, RZ, RZ, R36 ;  /* 0x000000ffff8f7224 */ /* 0x000fe200078e0024 */
[----:B------:R-:W-:Y:S02]  /*66180*/  MOV R142, R37 ;  /* 0x00000025008e7202 */ /* 0x000fe40000000f00 */
[----:B------:R-:W-:Y:S02]  /*66190*/  MOV R144, R35 ;  /* 0x0000002300907202 */ /* 0x000fe40000000f00 */
        /* <DEDUP_REMOVED lines=58> */
[----:B------:R-:W-:-:S02]  /*66540*/  MOV R123, R220 ;  /* 0x000000dc007b7202 */ /* 0x000fc40000000f00 */
[----:B------:R-:W-:Y:S01]  /*66550*/  MOV R124, R219 ;  /* 0x000000db007c7202 */ /* 0x000fe20000000f00 */
[----:B------:R-:W3:Y:S01]  /*66560*/  LDL.LU R203, [R1+0xee8] ;  /* 0x000ee80001cb7983 */ /* 0x000ee20000300800 */
[----:B------:R-:W-:Y:S02]  /*66570*/  MOV R126, R217 ;  /* 0x000000d9007e7202 */ /* 0x000fe40000000f00 */
[----:B------:R-:W-:Y:S01]  /*66580*/  MOV R127, R216 ;  /* 0x000000d8007f7202 */ /* 0x000fe20000000f00 */
[----:B------:R-:W3:Y:S01]  /*66590*/  LDL.LU R206, [R1+0xee4] ;  /* 0x000ee40001ce7983 */ /* 0x000ee20000300800 */
[----:B------:R-:W-:Y:S02]  /*665a0*/  MOV R129, R214 ;  /* 0x000000d600817202 */ /* 0x000fe40000000f00 */
[----:B------:R-:W-:Y:S01]  /*665b0*/  MOV R130, R213 ;  /* 0x000000d500827202 */ /* 0x000fe20000000f00 */
[----:B------:R-:W3:Y:S01]  /*665c0*/  LDL.LU R202, [R1+0xee0] ;  /* 0x000ee00001ca7983 */ /* 0x000ee20000300800 */
        /* <DEDUP_REMOVED lines=21> */
[----:B------:R-:W-:Y:S01]  /*66720*/  MOV R166, R2 ;  /* 0x0000000200a67202 */ /* 0x000fe20000000f00 */
        /* <DEDUP_REMOVED lines=34> */
[----:B------:R2:W4:Y:S08]  /*66950*/  MUFU.EX2 R31, R10 ;  /* 0x0000000a001f7308 */ /* 0x0005300000000800 */
[----:B------:R-:W3:Y:S01]  /*66960*/  MUFU.EX2 R30, R5 ;  /* 0x00000005001e7308 */ /* 0x000ee20000000800 */
[----:B--2---:R-:W-:-:S02]  /*66970*/  IADD3 R10, R4, 0x680, RZ ;  /* 0x00000680040a7810 */ /* 0x004fc40007ffe0ff */
[----:B------:R-:W-:Y:S01]  /*66980*/  MOV R11, 0x40000040 ;  /* 0x40000040000b7802 */ /* 0x000fe20000000f00 */
[----:B-1----:R-:W-:Y:S01]  /*66990*/  @!P5 FMUL R33, R33, R33 ;  /* 0x000000212121d220 */ /* 0x002fe20000400000 */
[----:B----4-:R-:W-:Y:S01]  /*669a0*/  @!P6 FMUL R32, R32, R32 ;  /* 0x000000202020e220 */ /* 0x010fe20000400000 */
[----:B------:R-:W-:Y:S01]  /*669b0*/  R2UR UR6, R10 ;  /* 0x000000000a0672ca */ /* 0x000fe200000e0000 */
[----:B------:R-:W-:Y:S01]  /*669c0*/  @!P3 FMUL R31, R31, R31 ;  /* 0x0000001f1f1fb220 */ /* 0x000fe20000400000 */
[----:B------:R-:W-:Y:S02]  /*669d0*/  R2UR UR7, R11 ;  /* 0x000000000b0772ca */ /* 0x000fe400000e0000 */
[----:B------:R-:W-:Y:S01]  /*669e0*/  F2FP.F16.F32.PACK_AB R24, R36, R37 ;  /* 0x000000252418723e */ /* 0x000fe200000000ff */
[----:B---3--:R-:W-:Y:S01]  /*669f0*/  @!P4 FMUL R30, R30, R30 ;  /* 0x0000001e1e1ec220 */ /* 0x008fe20000400000 */
[----:B------:R-:W-:Y:S02]  /*66a00*/  F2FP.F16.F32.PACK_AB R25, R34, R35 ;  /* 0x000000232219723e */ /* 0x000fe400000000ff */
[----:B------:R-:W-:-:S02]  /*66a10*/  F2FP.F16.F32.PACK_AB R26, R32, R33 ;  /* 0x00000021201a723e */ /* 0x000fc400000000ff */
        /* <DEDUP_REMOVED lines=288> */
[----:B------:R-:W-:Y:S01]  /*67c20*/  FSETP.GEU.AND P5, PT, R12, -126, PT ;  /* 0xc2fc00000c00780b */ /* 0x000fe20003fae000 */
[----:B------:R-:W-:Y:S01]  /*67c30*/  @!P4 FMUL R22, R22, R22 ;  /* 0x000000161616c220 */ /* 0x000fe20000400000 */
[----:B------:R-:W-:Y:S01]  /*67c40*/  FSETP.GEU.AND P6, PT, R11, -126, PT ;  /* 0xc2fc00000b00780b */ /* 0x000fe20003fce000 */
[----:B------:R-:W-:Y:S01]  /*67c50*/  STL [R1+0x988], R29 ;  /* 0x0009881d01007387 */ /* 0x000fe20000100800 */
[----:B------:R-:W-:Y:S01]  /*67c60*/  FSETP.GEU.AND P3, PT, R10, -126, PT ;  /* 0xc2fc00000a00780b */ /* 0x000fe20003f6e000 */
[----:B------:R-:W1:Y:S01]  /*67c70*/  LDC R16, c[0x0][0x604] ;  /* 0x00018100ff107b82 */ /* 0x000e620000000800 */
[----:B------:R-:W-:-:S07]  /*67c80*/  FSETP.GEU.AND P4, PT, R5, -126, PT ;  /* 0xc2fc00000500780b */ /* 0x000fce0003f8e000 */
[----:B------:R-:W-:Y:S02]  /*67c90*/  @!P5 FMUL R12, R12, 0.5 ;  /* 0x3f0000000c0cd820 */ /* 0x000fe40000400000 */
[----:B------:R-:W-:Y:S02]  /*67ca0*/  @!P6 FMUL R11, R11, 0.5 ;  /* 0x3f0000000b0be820 */ /* 0x000fe40000400000 */
[----:B------:R-:W-:Y:S02]  /*67cb0*/  @!P3 FMUL R10, R10, 0.5 ;  /* 0x3f0000000a0ab820 */ /* 0x000fe40000400000 */
[----:B------:R-:W-:Y:S01]  /*67cc0*/  @!P4 FMUL R5, R5, 0.5 ;  /* 0x3f0000000505c820 */ /* 0x000fe20000400000 */
[----:B------:R-:W3:Y:S08]  /*67cd0*/  MUFU.EX2 R21, R12 ;  /* 0x0000000c00157308 */ /* 0x000ef00000000800 */
[----:B------:R4:W3:Y:S08]  /*67ce0*/  MUFU.EX2 R20, R11 ;  /* 0x0000000b00147308 */ /* 0x0008f00000000800 */
[----:B------:R3:W1:Y:S08]  /*67cf0*/  MUFU.EX2 R19, R10 ;  /* 0x0000000a00137308 */ /* 0x0006700000000800 */
[----:B------:R-:W1:Y:S01]  /*67d00*/  MUFU.EX2 R18, R5 ;  /* 0x0000000500127308 */ /* 0x000e620000000800 */
[----:B----4-:R-:W-:Y:S01]  /*67d10*/  IMAD.MOV.U32 R11, RZ, RZ, 0x40000040 ;  /* 0x40000040ff0b7424 */ /* 0x010fe200078e00ff */
[----:B---3--:R-:W-:Y:S01]  /*67d20*/  IADD3 R10, R4, 0x700, RZ ;  /* 0x00000700040a7810 */ /* 0x008fe20007ffe0ff */
[----:B------:R-:W-:Y:S01]  /*67d30*/  @!P5 FMUL R21, R21, R21 ;  /* 0x000000151515d220 */ /* 0x000fe20000400000 */
[----:B------:R-:W-:-:S02]  /*67d40*/  @!P6 FMUL R20, R20, R20 ;  /* 0x000000141414e220 */ /* 0x000fc40000400000 */
[----:B------:R-:W-:Y:S01]  /*67d50*/  R2UR UR6, R10 ;  /* 0x000000000a0672ca */ /* 0x000fe200000e0000 */
[----:B-1----:R-:W-:Y:S01]  /*67d60*/  @!P3 FMUL R19, R19, R19 ;  /* 0x000000131313b220 */ /* 0x002fe20000400000 */
[----:B------:R-:W-:Y:S02]  /*67d70*/  R2UR UR7, R11 ;  /* 0x000000000b0772ca */ /* 0x000fe400000e0000 */
[----:B------:R-:W-:Y:S01]  /*67d80*/  F2FP.F16.F32.PACK_AB R24, R28, R29 ;  /* 0x0000001d1c18723e */ /* 0x000fe200000000ff */
[----:B------:R-:W-:Y:S01]  /*67d90*/  @!P4 FMUL R18, R18, R18 ;  /* 0x000000121212c220 */ /* 0x000fe20000400000 */
[----:B------:R-:W-:Y:S02]  /*67da0*/  F2FP.F16.F32.PACK_AB R25, R22, R23 ;  /* 0x000000171619723e */ /* 0x000fe400000000ff */
[----:B------:R-:W-:Y:S02]  /*67db0*/  F2FP.F16.F32.PACK_AB R26, R20, R21 ;  /* 0x00000015141a723e */ /* 0x000fe400000000ff */
[----:B------:R-:W-:Y:S01]  /*67dc0*/  F2FP.F16.F32.PACK_AB R27, R18, R19 ;  /* 0x00000013121b723e */ /* 0x000fe200000000ff */
        /* <DEDUP_REMOVED lines=23> */
[----:B------:R-:W-:Y:S01]  /*67f40*/  IMAD.MOV.U32 R189, RZ, RZ, R184 ;  /* 0x000000ffffbd7224 */ /* 0x000fe200078e00b8 */
[----:B------:R-:W-:Y:S02]  /*67f50*/  MOV R188, R185 ;  /* 0x000000b900bc7202 */ /* 0x000fe40000000f00 */
[----:B------:R-:W-:Y:S01]  /*67f60*/  STL.64 [R1+0x258], R82 ;  /* 0x0002585201007387 */ /* 0x000fe20000100a00 */
[----:B------:R-:W-:-:S03]  /*67f70*/  MOV R196, R182 ;  /* 0x000000b600c47202 */ /* 0x000fc60000000f00 */
[----:B------:R1:W-:Y:S01]  /*67f80*/  STL.64 [R1+0x260], R84 ;  /* 0x0002605401007387 */ /* 0x0003e20000100a00 */
        /* <DEDUP_REMOVED lines=143> */
[----:B------:R-:W-:Y:S02]  /*68880*/  MOV R31, R86 ;  /* 0x00000056001f7202 */ /* 0x000fe40000000f00 */
[----:B------:R-:W-:Y:S01]  /*68890*/  MOV R30, R87 ;  /* 0x00000057001e7202 */ /* 0x000fe20000000f00 */
        /* <DEDUP_REMOVED lines=86> */
[----:B-1----:R-:W3:Y:S04]  /*68e00*/  LDL.LU R142, [R1+0xb18] ;  /* 0x000b1800018e7983 */ /* 0x002ee80000300800 */
        /* <DEDUP_REMOVED lines=78> */
[----:B------:R-:W2:Y:S01]  /*692f0*/  LDL.LU R175, [R1+0x1cc] ;  /* 0x0001cc0001af7983 */ /* 0x000ea20000300800 */
[----:B------:R-:W-:-:S03]  /*69300*/  MOV R12, R145 ;  /* 0x00000091000c7202 */ /* 0x000fc60000000f00 */
[----:B------:R-:W2:Y:S04]  /*69310*/  LDL.LU R176, [R1+0x1d0] ;  /* 0x0001d00001b07983 */ /* 0x000ea80000300800 */
[----:B------:R-:W2:Y:S01]  /*69320*/  LDL.LU R177, [R1+0x1d4] ;  /* 0x0001d40001b17983 */ /* 0x000ea20000300800 */
[----:B------:R-:W-:-:S03]  /*69330*/  MOV R11, R148 ;  /* 0x00000094000b7202 */ /* 0x000fc60000000f00 */
[----:B------:R-:W3:Y:S04]  /*69340*/  LDL.LU R144, [R1+0x9cc] ;  /* 0x0009cc0001907983 */ /* 0x000ee80000300800 */
[----:B------:R-:W2:Y:S04]  /*69350*/  LDL.LU R178, [R1+0x1d8] ;  /* 0x0001d80001b27983 */ /* 0x000ea80000300800 */
[----:B------:R-:W4:Y:S04]  /*69360*/  LDL.LU R145, [R1+0x9c8] ;  /* 0x0009c80001917983 */ /* 0x000f280000300800 */
[----:B------:R-:W2:Y:S04]  /*69370*/  LDL.LU R179, [R1+0x1dc] ;  /* 0x0001dc0001b37983 */ /* 0x000ea80000300800 */
[----:B------:R-:W2:Y:S04]  /*69380*/  LDL.LU R148, [R1+0x9c4] ;  /* 0x0009c40001947983 */ /* 0x000ea80000300800 */
        /* <DEDUP_REMOVED lines=16> */
[-CC-:B---3--:R-:W-:Y:S01]  /*69490*/  FFMA R14, R144, R16.reuse, -R9.reuse ;  /* 0x00000010900e7223 */ /* 0x188fe20000000809 */
[----:B------:R-:W-:Y:S01]  /*694a0*/  MOV R144, R13 ;  /* 0x0000000d00907202 */ /* 0x000fe20000000f00 */
[--C-:B----4-:R-:W-:Y:S01]  /*694b0*/  FFMA R13, R145, R16, -R9.reuse ;  /* 0x00000010910d7223 */ /* 0x110fe20000000809 */
[----:B------:R-:W-:Y:S01]  /*694c0*/  MOV R145, R12 ;  /* 0x0000000c00917202 */ /* 0x000fe20000000f00 */
[----:B--2---:R-:W-:Y:S01]  /*694d0*/  FFMA R12, R148, R16, -R9 ;  /* 0x00000010940c7223 */ /* 0x004fe20000000809 */
[----:B------:R-:W-:-:S02]  /*694e0*/  IMAD.MOV.U32 R148, RZ, RZ, R11 ;  /* 0x000000ffff947224 */ /* 0x000fc400078e000b */
[----:B------:R-:W-:Y:S01]  /*694f0*/  FFMA R11, R149, R16, -R9 ;  /* 0x00000010950b7223 */ /* 0x000fe20000000809 */
[----:B------:R-:W-:Y:S02]  /*69500*/  MOV R9, R138 ;  /* 0x0000008a00097202 */ /* 0x000fe40000000f00 */
[----:B------:R-:W2:Y:S04]  /*69510*/  LDL.LU R138, [R1+0x9a4] ;  /* 0x0009a400018a7983 */ /* 0x000ea80000300800 */
[----:B------:R-:W-:Y:S04]  /*69520*/  STL [R1+0x630], R152 ;  /* 0x0006309801007387 */ /* 0x000fe80000100800 */
[----:B------:R-:W-:Y:S04]  /*69530*/  STL.64 [R1+0x628], R142 ;  /* 0x0006288e01007387 */ /* 0x000fe80000100a00 */
[----:B------:R-:W-:Y:S04]  /*69540*/  STL.64 [R1+0x620], R140 ;  /* 0x0006208c01007387 */ /* 0x000fe80000100a00 */
        /* <DEDUP_REMOVED lines=116> */
[----:B------:R-:W-:Y:S01]  /*69c90*/  FFMA R10, R146, R16, -R3 ;  /* 0x00000010920a7223 */ /* 0x000fe20000000803 */
[----:B------:R-:W-:-:S02]  /*69ca0*/  IMAD.MOV.U32 R146, RZ, RZ, R9 ;  /* 0x000000ffff927224 */ /* 0x000fc400078e0009 */
[-CC-:B------:R-:W-:Y:S01]  /*69cb0*/  FFMA R9, R147, R16.reuse, -R3.reuse ;  /* 0x0000001093097223 */ /* 0x180fe20000000803 */
[----:B------:R-:W-:Y:S01]  /*69cc0*/  MOV R147, R5 ;  /* 0x0000000500937202 */ /* 0x000fe20000000f00 */
[----:B------:R-:W-:Y:S01]  /*69cd0*/  IMAD.MOV.U32 R136, RZ, RZ, R18 ;  /* 0x000000ffff887224 */ /* 0x000fe200078e0012 */
[----:B------:R-:W-:Y:S01]  /*69ce0*/  MOV R135, R19 ;  /* 0x0000001300877202 */ /* 0x000fe20000000f00 */
[-CC-:B------:R-:W-:Y:S01]  /*69cf0*/  FFMA R5, R150, R16.reuse, -R3.reuse ;  /* 0x0000001096057223 */ /* 0x180fe20000000803 */
[----:B------:R-:W4:Y:S01]  /*69d00*/  LDL.LU R19, [R1+0x9a0] ;  /* 0x0009a00001137983 */ /* 0x000f220000300800 */
[----:B------:R-:W-:Y:S01]  /*69d10*/  MOV R143, R147 ;  /* 0x00000093008f7202 */ /* 0x000fe20000000f00 */
[----:B------:R-:W-:Y:S01]  /*69d20*/  FFMA R3, R151, R16, -R3 ;  /* 0x0000001097037223 */ /* 0x000fe20000000803 */
[----:B------:R-:W-:Y:S01]  /*69d30*/  MOV R137, R21 ;  /* 0x0000001500897202 */ /* 0x000fe20000000f00 */
[----:B------:R-:W4:Y:S01]  /*69d40*/  LDL.LU R18, [R1+0x99c] ;  /* 0x00099c0001127983 */ /* 0x000f220000300800 */
[----:B------:R-:W-:Y:S01]  /*69d50*/  MOV R147, R149 ;  /* 0x0000009500937202 */ /* 0x000fe20000000f00 */
        /* <DEDUP_REMOVED lines=11> */
[----:B------:R-:W-:-:S02]  /*69e10*/  MOV R140, R22 ;  /* 0x00000016008c7202 */ /* 0x000fc40000000f00 */
[----:B------:R-:W-:Y:S01]  /*69e20*/  MOV R184, R27 ;  /* 0x0000001b00b87202 */ /* 0x000fe20000000f00 */
[----:B------:R-:W4:Y:S01]  /*69e30*/  LDL.LU R22, [R1+0x98c] ;  /* 0x00098c0001167983 */ /* 0x000f220000300800 */
[----:B------:R-:W-:Y:S01]  /*69e40*/  MOV R185, R26 ;  /* 0x0000001a00b97202 */ /* 0x000fe20000000f00 */
[----:B------:R-:W-:Y:S01]  /*69e50*/  IMAD.MOV.U32 R142, RZ, RZ, R28 ;  /* 0x000000ffff8e7224 */ /* 0x000fe200078e001c */
[----:B------:R-:W-:Y:S02]  /*69e60*/  MOV R141, R29 ;  /* 0x0000001d008d7202 */ /* 0x000fe40000000f00 */
        /* <DEDUP_REMOVED lines=96> */
[----:B------:R-:W-:Y:S01]  /*6a470*/  MOV R89, R32 ;  /* 0x0000002000597202 */ /* 0x000fe20000000f00 */
[----:B------:R-:W-:-:S02]  /*6a480*/  IMAD.MOV.U32 R90, RZ, RZ, R35 ;  /* 0x000000ffff5a7224 */ /* 0x000fc400078e0023 */
        /* <DEDUP_REMOVED lines=50> */
[----:B------:R-:W4:Y:S04]  /*6a7b0*/  LDL.LU R57, [R1+0x918] ;  /* 0x0009180001397983 */ /* 0x000f280000300800 */
[----:B------:R-:W4:Y:S04]  /*6a7c0*/  LDL.LU R56, [R1+0x914] ;  /* 0x0009140001387983 */ /* 0x000f280000300800 */
[----:B------:R-:W3:Y:S04]  /*6a7d0*/  LDL.LU R59, [R1+0x910] ;  /* 0x00091000013b7983 */ /* 0x000ee80000300800 */
[----:B------:R-:W3:Y:S01]  /*6a7e0*/  LDL.LU R58, [R1+0x90c] ;  /* 0x00090c00013a7983 */ /* 0x000ee20000300800 */
[----:B------:R-:W-:-:S02]  /*6a7f0*/  FSETP.GEU.AND P5, PT, R14, -126, PT ;  /* 0xc2fc00000e00780b */ /* 0x000fc40003fae000 */
[----:B------:R-:W-:Y:S02]  /*6a800*/  FSETP.GEU.AND P4, PT, R9, -126, PT ;  /* 0xc2fc00000900780b */ /* 0x000fe40003f8e000 */
[----:B------:R-:W-:Y:S02]  /*6a810*/  FSETP.GEU.AND P6, PT, R13, -126, PT ;  /* 0xc2fc00000d00780b */ /* 0x000fe40003fce000 */
[----:B------:R-:W-:Y:S01]  /*6a820*/  FSETP.GEU.AND P3, PT, R10, -126, PT ;  /* 0xc2fc00000a00780b */ /* 0x000fe20003f6e000 */
[----:B------:R-:W-:-:S06]  /*6a830*/  IMAD.MOV.U32 R186, RZ, RZ, R17 ;  /* 0x000000ffffba7224 */ /* 0x000fcc00078e0011 */
[----:B------:R-:W-:Y:S02]  /*6a840*/  @!P5 FMUL R14, R14, 0.5 ;  /* 0x3f0000000e0ed820 */ /* 0x000fe40000400000 */
[----:B------:R-:W-:Y:S02]  /*6a850*/  @!P4 FMUL R9, R9, 0.5 ;  /* 0x3f0000000909c820 */ /* 0x000fe40000400000 */
[----:B------:R-:W-:Y:S01]  /*6a860*/  @!P6 FMUL R13, R13, 0.5 ;  /* 0x3f0000000d0de820 */ /* 0x000fe20000400000 */
[----:B------:R-:W1:Y:S01]  /*6a870*/  MUFU.EX2 R17, R14 ;  /* 0x0000000e00117308 */ /* 0x000e620000000800 */
[----:B------:R-:W-:Y:S01]  /*6a880*/  @!P3 FMUL R10, R10, 0.5 ;  /* 0x3f0000000a0ab820 */ /* 0x000fe20000400000 */
[----:B------:R-:W-:-:S06]  /*6a890*/  MOV R187, R15 ;  /* 0x0000000f00bb7202 */ /* 0x000fcc0000000f00 */
[----:B------:R-:W1:Y:S08]  /*6a8a0*/  MUFU.EX2 R14, R9 ;  /* 0x00000009000e7308 */ /* 0x000e700000000800 */
[----:B------:R-:W1:Y:S08]  /*6a8b0*/  MUFU.EX2 R16, R13 ;  /* 0x0000000d00107308 */ /* 0x000e700000000800 */
[----:B------:R-:W1:Y:S02]  /*6a8c0*/  MUFU.EX2 R15, R10 ;  /* 0x0000000a000f7308 */ /* 0x000e640000000800 */
[----:B-1----:R-:W-:Y:S01]  /*6a8d0*/  @!P5 FMUL R17, R17, R17 ;  /* 0x000000111111d220 */ /* 0x002fe20000400000 */
[----:B------:R-:W-:Y:S01]  /*6a8e0*/  @!P4 FMUL R14, R14, R14 ;  /* 0x0000000e0e0ec220 */ /* 0x000fe20000400000 */
[----:B------:R-:W-:-:S02]  /*6a8f0*/  FSETP.GEU.AND P5, PT, R12, -126, PT ;  /* 0xc2fc00000c00780b */ /* 0x000fc40003fae000 */
[----:B------:R-:W-:Y:S01]  /*6a900*/  FSETP.GEU.AND P4, PT, R3, -126, PT ;  /* 0xc2fc00000300780b */ /* 0x000fe20003f8e000 */
[----:B------:R-:W-:Y:S01]  /*6a910*/  @!P6 FMUL R16, R16, R16 ;  /* 0x000000101010e220 */ /* 0x000fe20000400000 */
        /* <DEDUP_REMOVED lines=8> */
[----:B------:R1:W1:Y:S08]  /*6a9a0*/  MUFU.EX2 R12, R11 ;  /* 0x0000000b000c7308 */ /* 0x0002700000000800 */
[----:B------:R-:W1:Y:S08]  /*6a9b0*/  MUFU.EX2 R9, R5 ;  /* 0x0000000500097308 */ /* 0x000e700000000800 */
[----:B------:R-:W1:Y:S02]  /*6a9c0*/  MUFU.EX2 R3, R3 ;  /* 0x0000000300037308 */ /* 0x000e640000000800 */
[----:B-1----:R-:W-:Y:S01]  /*6a9d0*/  IMAD.MOV.U32 R11, RZ, RZ, 0x40000040 ;  /* 0x40000040ff0b7424 */ /* 0x002fe200078e00ff */
[----:B------:R-:W-:Y:S01]  /*6a9e0*/  IADD3 R10, R4, 0x780, RZ ;  /* 0x00000780040a7810 */ /* 0x000fe20007ffe0ff */
[----:B------:R-:W-:Y:S01]  /*6a9f0*/  @!P5 FMUL R13, R13, R13 ;  /* 0x0000000d0d0dd220 */ /* 0x000fe20000400000 */
[----:B------:R-:W-:Y:S01]  /*6aa00*/  @!P6 FMUL R12, R12, R12 ;  /* 0x0000000c0c0ce220 */ /* 0x000fe20000400000 */
[----:B------:R-:W-:Y:S01]  /*6aa10*/  MOV R116, R220 ;  /* 0x000000dc00747202 */ /* 0x000fe20000000f00 */
[----:B------:R-:W-:Y:S01]  /*6aa20*/  IMAD.MOV.U32 R117, RZ, RZ, R2 ;  /* 0x000000ffff757224 */ /* 0x000fe200078e0002 */
[----:B------:R-:W-:Y:S01]  /*6aa30*/  R2UR UR6, R10 ;  /* 0x000000000a0672ca */ /* 0x000fe200000e0000 */
[----:B------:R-:W-:-:S02]  /*6aa40*/  IMAD.MOV.U32 R120, RZ, RZ, R214 ;  /* 0x000000ffff787224 */ /* 0x000fc400078e00d6 */
[----:B------:R-:W-:Y:S01]  /*6aa50*/  @!P3 FMUL R9, R9, R9 ;  /* 0x000000090909b220 */ /* 0x000fe20000400000 */
[----:B------:R-:W-:Y:S01]  /*6aa60*/  R2UR UR7, R11 ;  /* 0x000000000b0772ca */ /* 0x000fe200000e0000 */
[----:B------:R-:W-:Y:S01]  /*6aa70*/  IMAD.MOV.U32 R123, RZ, RZ, R250 ;  /* 0x000000ffff7b7224 */ /* 0x000fe200078e00fa */
[----:B------:R-:W-:Y:S01]  /*6aa80*/  MOV R118, R213 ;  /* 0x000000d500767202 */ /* 0x000fe20000000f00 */
[----:B------:R-:W-:Y:S01]  /*6aa90*/  IMAD.MOV.U32 R126, RZ, RZ, R247 ;  /* 0x000000ffff7e7224 */ /* 0x000fe200078e00f7 */
[----:B------:R-:W-:Y:S01]  /*6aaa0*/  MOV R119, R0 ;  /* 0x0000000000777202 */ /* 0x000fe20000000f00 */
[----:B------:R-:W-:Y:S02]  /*6aab0*/  IMAD.MOV.U32 R129, RZ, RZ, R244 ;  /* 0x000000ffff817224 */ /* 0x000fe400078e00f4 */
        /* <DEDUP_REMOVED lines=38> */
[----:B------:R1:W5:Y:S01]  /*6ad20*/  LDL.LU R220, [R1+0x908] ;  /* 0x0009080001dc7983 */ /* 0x0003620000300800 */
        /* <DEDUP_REMOVED lines=17> */
[----:B------:R1:W5:Y:S01]  /*6ae40*/  LDL.LU R251, [R1+0x8f0] ;  /* 0x0008f00001fb7983 */ /* 0x0003620000300800 */
[----:B------:R-:W-:-:S02]  /*6ae50*/  MOV R167, R7 ;  /* 0x0000000700a77202 */ /* 0x000fc40000000f00 */
[----:B------:R-:W-:Y:S01]  /*6ae60*/  MOV R169, R209 ;  /* 0x000000d100a97202 */ /* 0x000fe20000000f00 */
[----:B------:R1:W5:Y:S01]  /*6ae70*/  LDL.LU R250, [R1+0x8ec] ;  /* 0x0008ec0001fa7983 */ /* 0x0003620000300800 */
[----:B------:R-:W-:Y:S02]  /*6ae80*/  MOV R170, R208 ;  /* 0x000000d000aa7202 */ /* 0x000fe40000000f00 */
[----:B------:R-:W-:Y:S01]  /*6ae90*/  MOV R172, R206 ;  /* 0x000000ce00ac7202 */ /* 0x000fe20000000f00 */
[----:B------:R1:W5:Y:S01]  /*6aea0*/  LDL.LU R249, [R1+0x8e8] ;  /* 0x0008e80001f97983 */ /* 0x0003620000300800 */
        /* <DEDUP_REMOVED lines=13> */
[----:B------:R-:W-:Y:S01]  /*6af80*/  F2FP.F16.F32.PACK_AB R24, R16, R17 ;  /* 0x000000111018723e */ /* 0x000fe200000000ff */
[----:B------:R1:W5:Y:S01]  /*6af90*/  LDL.LU R244, [R1+0x8d4] ;  /* 0x0008d40001f47983 */ /* 0x0003620000300800 */
[----:B------:R-:W-:Y:S02]  /*6afa0*/  F2FP.F16.F32.PACK_AB R25, R14, R15 ;  /* 0x0000000f0e19723e */ /* 0x000fe400000000ff */
[----:B------:R-:W-:Y:S01]  /*6afb0*/  F2FP.F16.F32.PACK_AB R26, R12, R13 ;  /* 0x0000000d0c1a723e */ /* 0x000fe200000000ff */
[----:B------:R1:W5:Y:S01]  /*6afc0*/  LDL.LU R243, [R1+0x8d0] ;  /* 0x0008d00001f37983 */ /* 0x0003620000300800 */
[----:B------:R-:W-:-:S03]  /*6afd0*/  F2FP.F16.F32.PACK_AB R27, R3, R9 ;  /* 0x00000009031b723e */ /* 0x000fc600000000ff */
[----:B------:R1:W5:Y:S01]  /*6afe0*/  LDL.LU R242, [R1+0x8cc] ;  /* 0x0008cc0001f27983 */ /* 0x0003620000300800 */
[----:B--2---:R-:W-:-:S03]  /*6aff0*/  WARPGROUP.ARRIVE ;  /* 0x00000000000079c5 */ /* 0x004fc60000000000 */
[----:B------:R1:W5:Y:S03]  /*6b000*/  LDL.LU R241, [R1+0x8c8] ;  /* 0x0008c80001f17983 */ /* 0x0003660000300800 */
[----:B------:R-:W-:Y:S01]  /*6b010*/  HGMMA.64x256x16.F32 R60, R24, gdesc[UR4].tnspB, R60, gsb0 ;  /* 0x43e00004183c7df0 */ /* 0x000fe2000800083c */
        /* <DEDUP_REMOVED lines=252> */
[----:B--2---:R1:W5:Y:S04]  /*6bfe0*/  LDL.LU R152, [R1+0x630] ;  /* 0x0006300001987983 */ /* 0x0043680000300800 */
[----:B------:R-:W2:Y:S04]  /*6bff0*/  LDL.LU.64 R142, [R1+0x628] ;  /* 0x00062800018e7983 */ /* 0x000ea80000300a00 */
[----:B------:R-:W3:Y:S04]  /*6c000*/  LDL.LU.64 R140, [R1+0x620] ;  /* 0x00062000018c7983 */ /* 0x000ee80000300a00 */
[----:B------:R-:W4:Y:S04]  /*6c010*/  LDL.LU.64 R138, [R1+0x618] ;  /* 0x00061800018a7983 */ /* 0x000f280000300a00 */
        /* <DEDUP_REMOVED lines=55> */
[----:B---3--:R-:W-:Y:S01]  /*6c390*/  FFMA R2, R2, R213, R141 ;  /* 0x000000d502027223 */ /* 0x008fe2000000008d */
[----:B----4-:R-:W-:-:S03]  /*6c3a0*/  FFMA R0, R0, R214, R139 ;  /* 0x000000d600007223 */ /* 0x010fc6000000008b */
[----:B------:R-:W-:Y:S01]  /*6c3b0*/  FADD R2, R2, R140 ;  /* 0x0000008c02027221 */ /* 0x000fe20000000000 */
[----:B------:R-:W-:-:S03]  /*6c3c0*/  FADD R138, R0, R138 ;  /* 0x0000008a008a7221 */ /* 0x000fc60000000000 */
[----:B--2---:R-:W-:Y:S01]  /*6c3d0*/  FADD R137, R2, R137 ;  /* 0x0000008902897221 */ /* 0x004fe20000000000 */
        /* <DEDUP_REMOVED lines=126> */
[----:B------:R-:W-:Y:S02]  /*6cbc0*/  FADD R213, R13, R12 ;  /* 0x0000000c0dd57221 */ /* 0x000fe40000000000 */
[----:B------:R-:W-:Y:S01]  /*6cbd0*/  FADD R214, R9, R3 ;  /* 0x0000000309d67221 */ /* 0x000fe20000000000 */
[----:B------:R-:W-:Y:S06]  /*6cbe0*/  @P1 BRA `(.L_x_46) ;  /* 0x0000000400281947 */ /* 0x000fec0003800000 */
[----:B-----5:R-:W-:Y:S01]  /*6cbf0*/  ISETP.LT.OR P1, PT, R191, 0x1, !P0 ;  /* 0x00000001bf00780c */ /* 0x020fe20004721670 */
[----:B------:R-:W-:-:S12]  /*6cc00*/  BSSY B0, `(.L_x_47) ;  /* 0x0000047000007945 */ /* 0x000fd80003800000 */
[----:B------:R-:W-:Y:S05]  /*6cc10*/  @P1 BRA `(.L_x_48) ;  /* 0x0000000400141947 */ /* 0x000fea0003800000 */
[----:B------:R-:W-:Y:S02]  /*6cc20*/  ISETP.NE.AND P2, PT, R211, RZ, PT ;  /* 0x000000ffd300720c */ /* 0x000fe40003f45270 */
[----:B-1----:R-:W-:Y:S02]  /*6cc30*/  LEA R0, R152, R252, 0x3 ;  /* 0x000000fc98007211 */ /* 0x002fe400078e18ff */
[----:B------:R-:W-:-:S09]  /*6cc40*/  SHF.L.U32 R2, R193, 0x1f, RZ ;  /* 0x0000001fc1027819 */ /* 0x000fd200000006ff */
.L_x_49:
[----:B-1----:R1:W2:Y:S02]  /*6cc50*/  SYNCS.PHASECHK.TRANS64.TRYWAIT P1, [R0+URZ+0x110020], R2 ;  /* 0x11002002000075a7 */ /* 0x0022a4000802017f */
[----:B--2---:R-:W-:Y:S05]  /*6cc60*/  @!P1 NANOSLEEP.SYNCS 0x989680 ;  /* 0x009896800000995d */ /* 0x004fea0003900000 */
[----:B------:R-:W2:Y:S02]  /*6cc70*/  @!P1 SYNCS.PHASECHK.TRANS64 P1, [R0+URZ+0x110020], R2 ;  /* 0x11002002000095a7 */ /* 0x000ea4000802007f */
[----:B--2---:R-:W-:Y:S05]  /*6cc80*/  @!P1 BRA `(.L_x_49) ;  /* 0xfffffffc00f09947 */ /* 0x004fea000383ffff */
[----:B------:R-:W-:Y:S05]  /*6cc90*/  @P2 BRA `(.L_x_50) ;  /* 0x00000000001c2947 */ /* 0x000fea0003800000 */
[----:B------:R-:W2:Y:S01]  /*6cca0*/  S2R R3, SR_TID.X ;  /* 0x0000000000037919 */ /* 0x000ea20000002100 */
[----:B-1----:R-:W-:-:S04]  /*6ccb0*/  IMAD.MOV.U32 R2, RZ, RZ, 0x40000 ;  /* 0x00040000ff027424 */ /* 0x002fc800078e00ff */
[----:B------:R3:W-:Y:S01]  /*6ccc0*/  SYNCS.ARRIVE.TRANS64 RZ, [R0+URZ+0x110000], R2 ;  /* 0x1100000200ff79a7 */ /* 0x0007e2000800003f */
[----:B--2---:R-:W-:-:S04]  /*6ccd0*/  LOP3.LUT R3, R3, 0x1f, RZ, 0xc0, !PT ;  /* 0x0000001f03037812 */ /* 0x004fc800078ec0ff */
[----:B------:R-:W-:-:S13]  /*6cce0*/  ISETP.NE.AND P1, PT, R3, RZ, PT ;  /* 0x000000ff0300720c */ /* 0x000fda0003f25270 */
[----:B---3--:R-:W-:Y:S05]  /*6ccf0*/  @!P1 BRA `(.L_x_50) ;  /* 0x0000000000049947 */ /* 0x008fea0003800000 */
[----:B------:R-:W-:Y:S01]  /*6cd00*/  BPT.TRAP 0x1 ;  /* 0x000000040000795c */ /* 0x000fe20000300000 */
.L_x_50:
[----:B-1----:R-:W1:Y:S01]  /*6cd10*/  LDC.64 R2, c[0x0][0x198] ;  /* 0x00006600ff027b82 */ /* 0x002e620000000a00 */
[C---:B------:R-:W-:Y:S01]  /*6cd20*/  R2UR UR6, R195.reuse ;  /* 0x00000000c30672ca */ /* 0x040fe200000e0000 */
[----:B------:R-:W-:Y:S01]  /*6cd30*/  UMOV UR18, URZ ;  /* 0x0000003f00127c82 */ /* 0x000fe20008000000 */
[----:B------:R-:W-:Y:S01]  /*6cd40*/  R2UR UR7, R0 ;  /* 0x00000000000772ca */ /* 0x000fe200000e0000 */
[----:B------:R-:W-:Y:S01]  /*6cd50*/  UMOV UR20, UR36 ;  /* 0x0000002400147c82 */ /* 0x000fe20008000000 */
[----:B------:R-:W-:Y:S01]  /*6cd60*/  LEA R0, R152, R252, 0x12 ;  /* 0x000000fc98007211 */ /* 0x000fe200078e90ff */
        /* <DEDUP_REMOVED lines=11> */
[----:B------:R-:W-:Y:S01]  /*6ce20*/  IADD3 R195, R195, 0x1, RZ ;  /* 0x00000001c3c37810 */ /* 0x000fe20007ffe0ff */
[----:B------:R-:W-:Y:S01]  /*6ce30*/  UMOV UR28, UR36 ;  /* 0x00000024001c7c82 */ /* 0x000fe20008000000 */
[----:B------:R-:W-:-:S02]  /*6ce40*/  UMOV UR29, UR37 ;  /* 0x00000025001d7c82 */ /* 0x000fc40008000000 */
        /* <DEDUP_REMOVED lines=34> */
.L_x_48:
[----:B------:R-:W-:Y:S05]  /*6d070*/  BSYNC B0 ;  /* 0x0000000000007941 */ /* 0x000fea0003800000 */
.L_x_47:
[----:B------:R-:W-:-:S07]  /*6d080*/  IADD3 R191, R191, -0x1, RZ ;  /* 0xffffffffbfbf7810 */ /* 0x000fce0007ffe0ff */
.L_x_46:
[----:B------:R-:W-:Y:S01]  /*6d090*/  VIADD R9, R142, 0x1 ;  /* 0x000000018e097836 */ /* 0x000fe20000000000 */
[----:B-----5:R-:W-:Y:S01]  /*6d0a0*/  ISETP.GT.AND P3, PT, R212, 0x1, PT ;  /* 0x00000001d400780c */ /* 0x020fe20003f64270 */
[----:B------:R-:W-:Y:S01]  /*6d0b0*/  VIADD R6, R6, 0x100 ;  /* 0x0000010006067836 */ /* 0x000fe20000000000 */
[----:B------:R-:W-:Y:S01]  /*6d0c0*/  IADD3 R2, R212, -0x1, RZ ;  /* 0xffffffffd4027810 */ /* 0x000fe20007ffe0ff */
[----:B------:R-:W-:Y:S01]  /*6d0d0*/  IMAD.MOV.U32 R15, RZ, RZ, R190 ;  /* 0x000000ffff0f7224 */ /* 0x000fe200078e00be */
[C---:B------:R-:W-:Y:S02]  /*6d0e0*/  ISETP.NE.AND P1, PT, R9.reuse, 0x4, PT ;  /* 0x000000040900780c */ /* 0x040fe40003f25270 */
[----:B------:R-:W-:Y:S02]  /*6d0f0*/  MOV R212, R2 ;  /* 0x0000000200d47202 */ /* 0x000fe40000000f00 */
[----:B-1----:R-:W-:Y:S02]  /*6d100*/  SEL R0, RZ, 0x1, P1 ;  /* 0x00000001ff007807 */ /* 0x002fe40000800000 */
[----:B------:R-:W-:-:S02]  /*6d110*/  SEL R9, R9, RZ, P1 ;  /* 0x000000ff09097207 */ /* 0x000fc40000800000 */
[----:B------:R-:W-:Y:S02]  /*6d120*/  LOP3.LUT R13, R210, R0, RZ, 0x3c, !PT ;  /* 0x00000000d20d7212 */ /* 0x000fe400078e3cff */
[----:B------:R-:W-:Y:S02]  /*6d130*/  IADD3 R0, R4, 0x1, RZ ;  /* 0x0000000104007810 */ /* 0x000fe40007ffe0ff */
[----:B------:R-:W-:Y:S02]  /*6d140*/  MOV R14, R192 ;  /* 0x000000c0000e7202 */ /* 0x000fe40000000f00 */
[----:B------:R-:W-:-:S04]  /*6d150*/  ISETP.NE.AND P2, PT, R0, 0x4, PT ;  /* 0x000000040000780c */ /* 0x000fc80003f45270 */
[----:B------:R-:W-:Y:S01]  /*6d160*/  SEL R10, R0, RZ, P2 ;  /* 0x000000ff000a7207 */ /* 0x000fe20001000000 */
[----:B------:R-:W-:Y:S08]  /*6d170*/  @P3 BRA `(.L_x_51) ;  /* 0xfffffd8000943947 */ /* 0x000ff0000383ffff */
.L_x_37:
[----:B------:R-:W-:Y:S05]  /*6d180*/  WARPSYNC.ALL ;  /* 0x0000000000007948 */ /* 0x000fea0003800000 */
[----:B------:R-:W1:Y:S01]  /*6d190*/  SHFL.BFLY PT, R0, R213, 0x1, 0x1f ;  /* 0x0c201f00d5007f89 */ /* 0x000e6200000e0000 */
[----:B------:R-:W-:Y:S01]  /*6d1a0*/  BSSY B0, `(.L_x_52) ;  /* 0x0000025000007945 */ /* 0x000fe20003800000 */
[----:B-----5:R-:W-:Y:S02]  /*6d1b0*/  MOV R10, 0x7f800000 ;  /* 0x7f800000000a7802 */ /* 0x020fe40000000f00 */
[----:B------:R-:W2:Y:S01]  /*6d1c0*/  SHFL.BFLY PT, R2, R214, 0x1, 0x1f ;  /* 0x0c201f00d6027f89 */ /* 0x000ea200000e0000 */
[----:B------:R-:W-:-:S02]  /*6d1d0*/  MOV R9, 0x3f800000 ;  /* 0x3f80000000097802 */ /* 0x000fc40000000f00 */
[----:B------:R-:W-:Y:S01]  /*6d1e0*/  MOV R8, 0x7f800000 ;  /* 0x7f80000000087802 */ /* 0x000fe20000000f00 */
[----:B-1----:R-:W-:Y:S01]  /*6d1f0*/  FADD R213, R0, R213 ;  /* 0x000000d500d57221 */ /* 0x002fe20000000000 */
[----:B--2---:R-:W-:-:S04]  /*6d200*/  FADD R214, R2, R214 ;  /* 0x000000d602d67221 */ /* 0x004fc80000000000 */
[----:B------:R-:W1:Y:S04]  /*6d210*/  SHFL.BFLY PT, R0, R213, 0x2, 0x1f ;  /* 0x0c401f00d5007f89 */ /* 0x000e6800000e0000 */
[----:B------:R-:W2:Y:S01]  /*6d220*/  SHFL.BFLY PT, R11, R214, 0x2, 0x1f ;  /* 0x0c401f00d60b7f89 */ /* 0x000ea200000e0000 */
[C---:B-1----:R-:W-:Y:S01]  /*6d230*/  FSETP.NE.AND P0, PT, R213.reuse, -R0, PT ;  /* 0x80000000d500720b */ /* 0x042fe20003f05000 */
[----:B------:R-:W-:Y:S01]  /*6d240*/  FADD R213, R213, R0 ;  /* 0x00000000d5d57221 */ /* 0x000fe20000000000 */
[----:B------:R-:W-:Y:S02]  /*6d250*/  IMAD.MOV.U32 R0, RZ, RZ, 0x3f800000 ;  /* 0x3f800000ff007424 */ /* 0x000fe400078e00ff */
[----:B--2---:R-:W-:-:S09]  /*6d260*/  FADD R4, R214, R11 ;  /* 0x0000000bd6047221 */ /* 0x004fd20000000000 */
[----:B------:R-:W-:Y:S05]  /*6d270*/  @!P0 BRA `(.L_x_53) ;  /* 0x00000000005c8947 */ /* 0x000fea0003800000 */
[----:B------:R-:W-:Y:S01]  /*6d280*/  MOV R0, R213 ;  /* 0x000000d500007202 */ /* 0x000fe20000000f00 */
[----:B------:R-:W-:Y:S04]  /*6d290*/  BSSY B1, `(.L_x_54) ;  /* 0x000000d000017945 */ /* 0x000fe80003800000 */
[----:B------:R-:W-:-:S05]  /*6d2a0*/  VIADD R2, R0, 0x1800000 ;  /* 0x0180000000027836 */ /* 0x000fca0000000000 */
[----:B------:R-:W-:-:S04]  /*6d2b0*/  LOP3.LUT R2, R2, 0x7f800000, RZ, 0xc0, !PT ;  /* 0x7f80000002027812 */ /* 0x000fc800078ec0ff */
[----:B------:R-:W-:-:S13]  /*6d2c0*/  ISETP.GT.U32.AND P0, PT, R2, 0x1ffffff, PT ;  /* 0x01ffffff0200780c */ /* 0x000fda0003f04070 */
[----:B------:R-:W-:Y:S05]  /*6d2d0*/  @P0 BRA `(.L_x_55) ;  /* 0x0000000000100947 */ /* 0x000fea0003800000 */
[----:B------:R-:W-:-:S07]  /*6d2e0*/  MOV R7, 0x6d300 ;  /* 0x0006d30000077802 */ /* 0x000fce0000000f00 */
[----:B------:R-:W-:Y:S05]  /*6d2f0*/  CALL.REL.NOINC `($__internal_0_$__cuda_sm20_rcp_rn_f32_slowpath) ;  /* 0x0000005c00b07944 */ /* 0x000fea0003c00000 */
[----:B------:R-:W-:Y:S01]  /*6d300*/  MOV R2, R5 ;  /* 0x0000000500027202 */ /* 0x000fe20000000f00 */
[----:B------:R-:W-:Y:S06]  /*6d310*/  BRA `(.L_x_56) ;  /* 0x0000000000107947 */ /* 0x000fec0003800000 */
.L_x_55:
[----:B------:R-:W1:Y:S02]  /*6d320*/  MUFU.RCP R2, R0 ;  /* 0x0000000000027308 */ /* 0x000e640000001000 */
[----:B-1----:R-:W-:-:S04]  /*6d330*/  FFMA R3, R0, R2, -1 ;  /* 0xbf80000000037423 */ /* 0x002fc80000000002 */
[----:B------:R-:W-:-:S04]  /*6d340*/  FADD.FTZ R3, -R3, -RZ ;  /* 0x800000ff03037221 */ /* 0x000fc80000010100 */
[----:B------:R-:W-:-:S07]  /*6d350*/  FFMA R2, R2, R3, R2 ;  /* 0x0000000302027223 */ /* 0x000fce0000000002 */
.L_x_56:
[----:B------:R-:W-:Y:S05]  /*6d360*/  BSYNC B1 ;  /* 0x0000000000017941 */ /* 0x000fea0003800000 */
.L_x_54:
[----:B------:R-:W-:Y:S01]  /*6d370*/  FSETP.GEU.AND P0, PT, |R0|, 1.175494350822287508e-38, PT ;  /* 0x008000000000780b */ /* 0x000fe20003f0e200 */
[----:B------:R-:W1:-:S12]  /*6d380*/  LDC R8, c[0x0][0x600] ;  /* 0x00018000ff087b82 */ /* 0x000e580000000800 */
[----:B------:R-:W-:-:S06]  /*6d390*/  @!P0 FMUL R0, R0, 16777216 ;  /* 0x4b80000000008820 */ /* 0x000fcc0000400000 */
[----:B------:R-:W2:Y:S02]  /*6d3a0*/  MUFU.LG2 R0, R0 ;  /* 0x0000000000007308 */ /* 0x000ea40000000c00 */
[----:B--2---:R-:W-:-:S04]  /*6d3b0*/  @!P0 FADD R0, R0, -24 ;  /* 0xc1c0000000008421 */ /* 0x004fc80000000000 */
[----:B------:R-:W-:-:S04]  /*6d3c0*/  FMUL R0, R0, 0.69314718246459960938 ;  /* 0x3f31721800007820 */ /* 0x000fc80000400000 */
[----:B-1----:R-:W-:Y:S01]  /*6d3d0*/  FFMA R8, R192, R8, R0 ;  /* 0x00000008c0087223 */ /* 0x002fe20000000000 */
[----:B------:R-:W-:-:S07]  /*6d3e0*/  MOV R0, R2 ;  /* 0x0000000200007202 */ /* 0x000fce0000000f00 */
.L_x_53:
[----:B------:R-:W-:Y:S05]  /*6d3f0*/  BSYNC B0 ;  /* 0x0000000000007941 */ /* 0x000fea0003800000 */
.L_x_52:
[----:B------:R-:W2:Y:S01]  /*6d400*/  LDL.LU R59, [R1+0x200] ;  /* 0x00020000013b7983 */ /* 0x000ea20000300800 */
[----:B------:R-:W1:Y:S03]  /*6d410*/  LDC R2, c[0x0][0x608] ;  /* 0x00018200ff027b82 */ /* 0x000e660000000800 */
[----:B------:R-:W3:Y:S04]  /*6d420*/  LDL.LU R55, [R1+0x204] ;  /* 0x0002040001377983 */ /* 0x000ee80000300800 */
[----:B------:R-:W4:Y:S04]  /*6d430*/  LDL.LU R52, [R1+0x210] ;  /* 0x0002100001347983 */ /* 0x000f280000300800 */
        /* <DEDUP_REMOVED lines=60> */
[----:B------:R-:W5:Y:S01]  /*6d800*/  LDL.LU R3, [R1+0x3f4] ;  /* 0x0003f40001037983 */ /* 0x000f620000300800 */
[----:B-1----:R-:W-:Y:S01]  /*6d810*/  FMUL R0, R0, R2 ;  /* 0x0000000200007220 */ /* 0x002fe20000400000 */
[----:B------:R-:W-:-:S02]  /*6d820*/  FSETP.NE.AND P0, PT, R214, -R11, PT ;  /* 0x8000000bd600720b */ /* 0x000fc40003f05000 */
[----:B------:R-:W5:Y:S04]  /*6d830*/  LDL.LU R88, [R1] ;  /* 0x0000000001587983 */ /* 0x000f680000300800 */
        /* <DEDUP_REMOVED lines=11> */
[-C--:B--2---:R-:W-:Y:S01]  /*6d8f0*/  FMUL R59, R59, R0.reuse ;  /* 0x000000003b3b7220 */ /* 0x084fe20000400000 */
        /* <DEDUP_REMOVED lines=11> */
[----:B------:R-:W-:-:S02]  /*6d9b0*/  FMUL R239, R71, R0 ;  /* 0x0000000047ef7220 */ /* 0x000fc40000400000 */
[----:B------:R-:W2:Y:S01]  /*6d9c0*/  LDL.LU R71, [R1+0x60] ;  /* 0x0000600001477983 */ /* 0x000ea20000300800 */
[-C--:B------:R-:W-:Y:S01]  /*6d9d0*/  FMUL R68, R68, R0.reuse ;  /* 0x0000000044447220 */ /* 0x080fe20000400000 */
[-C--:B------:R-:W-:Y:S01]  /*6d9e0*/  FMUL R237, R70, R0.reuse ;  /* 0x0000000046ed7220 */ /* 0x080fe20000400000 */
[-C--:B------:R-:W-:Y:S02]  /*6d9f0*/  FMUL R70, R69, R0.reuse ;  /* 0x0000000045467220 */ /* 0x080fe40000400000 */
[----:B------:R-:W3:Y:S01]  /*6da00*/  LDL.LU R69, [R1+0x64] ;  /* 0x0000640001457983 */ /* 0x000ee20000300800 */
[----:B------:R-:W-:-:S03]  /*6da10*/  FMUL R72, R67, R0 ;  /* 0x0000000043487220 */ /* 0x000fc60000400000 */
[----:B------:R-:W4:Y:S01]  /*6da20*/  LDL.LU R67, [R1+0x70] ;  /* 0x0000700001437983 */ /* 0x000f220000300800 */
[----:B------:R-:W-:-:S03]  /*6da30*/  FMUL R235, R65, R0 ;  /* 0x0000000041eb7220 */ /* 0x000fc60000400000 */
[----:B------:R-:W5:Y:S01]  /*6da40*/  LDL.LU R65, [R1+0x74] ;  /* 0x0000740001417983 */ /* 0x000f620000300800 */
        /* <DEDUP_REMOVED lines=91> */
[----:B------:R-:W5:Y:S04]  /*6e000*/  LDL.LU R6, [R1+0x1e4] ;  /* 0x0001e40001067983 */ /* 0x000f680000300800 */
[----:B------:R-:W5:Y:S04]  /*6e010*/  LDL.LU R3, [R1+0x1f0] ;  /* 0x0001f00001037983 */ /* 0x000f680000300800 */
[----:B------:R-:W5:Y:S01]  /*6e020*/  LDL.LU R2, [R1+0x1f4] ;  /* 0x0001f40001027983 */ /* 0x000f620000300800 */
        /* <DEDUP_REMOVED lines=12> */
[----:B------:R-:W-:Y:S01]  /*6e0f0*/  BSSY B0, `(.L_x_57) ;  /* 0x0000063000007945 */ /* 0x000fe20003800000 */
        /* <DEDUP_REMOVED lines=25> */
[----:B------:R-:W-:-:S04]  /*6e290*/  FMUL R28, R28, R0 ;  /* 0x000000001c1c7220 */ /* 0x000fc80000400000 */
[----:B------:R1:W-:Y:S01]  /*6e2a0*/  STL [R1+0x4], R30 ;  /* 0x0000041e01007387 */ /* 0x0003e20000100800 */
[----:B------:R-:W-:-:S03]  /*6e2b0*/  FMUL R27, R27, R0 ;  /* 0x000000001b1b7220 */ /* 0x000fc60000400000 */
[----:B------:R1:W-:Y:S01]  /*6e2c0*/  STL [R1+0x14], R28 ;  /* 0x0000141c01007387 */ /* 0x0003e20000100800 */
[----:B------:R-:W-:-:S03]  /*6e2d0*/  FMUL R26, R26, R0 ;  /* 0x000000001a1a7220 */ /* 0x000fc60000400000 */
[----:B------:R1:W-:Y:S01]  /*6e2e0*/  STL [R1], R27 ;  /* 0x0000001b01007387 */ /* 0x0003e20000100800 */
        /* <DEDUP_REMOVED lines=32> */
[----:B------:R1:W-:Y:S01]  /*6e4f0*/  STL [R1+0x84], R14 ;  /* 0x0000840e01007387 */ /* 0x0003e20000100800 */
[----:B------:R-:W-:-:S03]  /*6e500*/  FMUL R7, R7, R0 ;  /* 0x0000000007077220 */ /* 0x000fc60000400000 */
[----:B------:R1:W-:Y:S01]  /*6e510*/  STL [R1+0x70], R13 ;  /* 0x0000700d01007387 */ /* 0x0003e20000100800 */
[-C--:B------:R-:W-:Y:S01]  /*6e520*/  FMUL R6, R6, R0.reuse ;  /* 0x0000000006067220 */ /* 0x080fe20000400000 */
[-C--:B------:R-:W-:Y:S02]  /*6e530*/  FMUL R3, R3, R0.reuse ;  /* 0x0000000003037220 */ /* 0x080fe40000400000 */
[----:B------:R1:W-:Y:S01]  /*6e540*/  STL [R1+0x94], R12 ;  /* 0x0000940c01007387 */ /* 0x0003e20000100800 */
[----:B------:R-:W-:-:S03]  /*6e550*/  FMUL R0, R2, R0 ;  /* 0x0000000002007220 */ /* 0x000fc60000400000 */
[----:B------:R1:W-:Y:S04]  /*6e560*/  STL [R1+0x80], R11 ;  /* 0x0000800b01007387 */ /* 0x0003e80000100800 */
[----:B------:R1:W-:Y:S04]  /*6e570*/  STL [R1+0xa4], R7 ;  /* 0x0000a40701007387 */ /* 0x0003e80000100800 */
[----:B------:R1:W-:Y:S04]  /*6e580*/  STL [R1+0x90], R6 ;  /* 0x0000900601007387 */ /* 0x0003e80000100800 */
[----:B------:R1:W-:Y:S04]  /*6e590*/  STL [R1+0xa0], R0 ;  /* 0x0000a00001007387 */ /* 0x0003e80000100800 */
[----:B------:R1:W-:Y:S01]  /*6e5a0*/  STL [R1+0xb0], R3 ;  /* 0x0000b00301007387 */ /* 0x0003e20000100800 */
[----:B------:R-:W-:Y:S05]  /*6e5b0*/  @!P0 BRA `(.L_x_58) ;  /* 0x0000000000588947 */ /* 0x000fea0003800000 */
[----:B-1----:R-:W-:Y:S01]  /*6e5c0*/  VIADD R0, R4, 0x1800000 ;  /* 0x0180000004007836 */ /* 0x002fe20000000000 */
[----:B------:R-:W-:Y:S04]  /*6e5d0*/  BSSY B1, `(.L_x_59) ;  /* 0x000000c000017945 */ /* 0x000fe80003800000 */
[----:B------:R-:W-:-:S04]  /*6e5e0*/  LOP3.LUT R0, R0, 0x7f800000, RZ, 0xc0, !PT ;  /* 0x7f80000000007812 */ /* 0x000fc800078ec0ff */
[----:B------:R-:W-:-:S13]  /*6e5f0*/  ISETP.GT.U32.AND P0, PT, R0, 0x1ffffff, PT ;  /* 0x01ffffff0000780c */ /* 0x000fda0003f04070 */
[----:B------:R-:W-:Y:S05]  /*6e600*/  @P0 BRA `(.L_x_60) ;  /* 0x0000000000100947 */ /* 0x000fea0003800000 */
[----:B------:R-:W-:Y:S02]  /*6e610*/  MOV R0, R4 ;  /* 0x0000000400007202 */ /* 0x000fe40000000f00 */
[----:B------:R-:W-:-:S07]  /*6e620*/  MOV R7, 0x6e640 ;  /* 0x0006e64000077802 */ /* 0x000fce0000000f00 */
[----:B------:R-:W-:Y:S05]  /*6e630*/  CALL.REL.NOINC `($__internal_0_$__cuda_sm20_rcp_rn_f32_slowpath) ;  /* 0x0000004800e07944 */ /* 0x000fea0003c00000 */
[----:B------:R-:W-:Y:S05]  /*6e640*/  BRA `(.L_x_61) ;  /* 0x0000000000107947 */ /* 0x000fea0003800000 */
.L_x_60:
[----:B------:R-:W1:Y:S02]  /*6e650*/  MUFU.RCP R5, R4 ;  /* 0x0000000400057308 */ /* 0x000e640000001000 */
[----:B-1----:R-:W-:-:S04]  /*6e660*/  FFMA R0, R4, R5, -1 ;  /* 0xbf80000004007423 */ /* 0x002fc80000000005 */
[----:B------:R-:W-:-:S04]  /*6e670*/  FADD.FTZ R0, -R0, -RZ ;  /* 0x800000ff00007221 */ /* 0x000fc80000010100 */
[----:B------:R-:W-:-:S07]  /*6e680*/  FFMA R5, R5, R0, R5 ;  /* 0x0000000005057223 */ /* 0x000fce0000000005 */
.L_x_61:
[----:B------:R-:W-:Y:S05]  /*6e690*/  BSYNC B1 ;  /* 0x0000000000017941 */ /* 0x000fea0003800000 */
.L_x_59:
[----:B------:R-:W-:Y:S01]  /*6e6a0*/  FSETP.GEU.AND P0, PT, |R4|, 1.175494350822287508e-38, PT ;  /* 0x008000000400780b */ /* 0x000fe20003f0e200 */
[----:B------:R-:W1:Y:S01]  /*6e6b0*/  LDC R10, c[0x0][0x600] ;  /* 0x00018000ff0a7b82 */ /* 0x000e620000000800 */
[----:B------:R-:W-:-:S11]  /*6e6c0*/  MOV R9, R5 ;  /* 0x0000000500097202 */ /* 0x000fd60000000f00 */
[----:B------:R-:W-:-:S06]  /*6e6d0*/  @!P0 FMUL R4, R4, 16777216 ;  /* 0x4b80000004048820 */ /* 0x000fcc0000400000 */
[----:B------:R-:W2:Y:S02]  /*6e6e0*/  MUFU.LG2 R4, R4 ;  /* 0x0000000400047308 */ /* 0x000ea40000000c00 */
[----:B--2---:R-:W-:-:S04]  /*6e6f0*/  @!P0 FADD R4, R4, -24 ;  /* 0xc1c0000004048421 */ /* 0x004fc80000000000 */
[----:B------:R-:W-:-:S04]  /*6e700*/  FMUL R4, R4, 0.69314718246459960938 ;  /* 0x3f31721804047820 */ /* 0x000fc80000400000 */
[----:B-1----:R-:W-:-:S07]  /*6e710*/  FFMA R10, R190, R10, R4 ;  /* 0x0000000abe0a7223 */ /* 0x002fce0000000004 */
.L_x_58:
[----:B------:R-:W-:Y:S05]  /*6e720*/  BSYNC B0 ;  /* 0x0000000000007941 */ /* 0x000fea0003800000 */
.L_x_57:
[----:B------:R-:W2:Y:S01]  /*6e730*/  LDL.LU R2, [R1+0x208] ;  /* 0x0002080001027983 */ /* 0x000ea20000300800 */
[----:B-1----:R-:W1:Y:S03]  /*6e740*/  LDC R0, c[0x0][0x608] ;  /* 0x00018200ff007b82 */ /* 0x002e660000000800 */
        /* <DEDUP_REMOVED lines=63> */
[----:B-1----:R-:W-:-:S03]  /*6eb40*/  FMUL R9, R9, R0 ;  /* 0x0000000009097220 */ /* 0x002fc60000400000 */
        /* <DEDUP_REMOVED lines=12> */
[----:B------:R-:W-:Y:S01]  /*6ec10*/  ULDC.64 UR4, c[0x0][0x208] ;  /* 0x0000820000047ab9 */ /* 0x000fe20000000a00 */
[----:B------:R-:W-:Y:S01]  /*6ec20*/  BSSY B0, `(.L_x_62) ;  /* 0x00000ce000007945 */ /* 0x000fe20003800000 */
[-C--:B--2---:R-:W-:Y:S01]  /*6ec30*/  FMUL R2, R2, R9.reuse ;  /* 0x0000000902027220 */ /* 0x084fe20000400000 */
[----:B------:R-:W2:Y:S01]  /*6ec40*/  LDL.LU R96, [R1+0x68] ;  /* 0x0000680001607983 */ /* 0x000ea20000300800 */
[----:B---3--:R-:W-:-:S03]  /*6ec50*/  FMUL R26, R26, R9 ;  /* 0x000000091a1a7220 */ /* 0x008fc60000400000 */
[----:B------:R-:W3:Y:S01]  /*6ec60*/  LDL.LU R93, [R1+0x6c] ;  /* 0x00006c00015d7983 */ /* 0x000ee20000300800 */
[----:B----4-:R-:W-:-:S03]  /*6ec70*/  FMUL R28, R28, R9 ;  /* 0x000000091c1c7220 */ /* 0x010fc60000400000 */
[----:B------:R-:W4:Y:S01]  /*6ec80*/  LDL.LU R92, [R1+0x78] ;  /* 0x00007800015c7983 */ /* 0x000f220000300800 */
[-C--:B-----5:R-:W-:Y:S01]  /*6ec90*/  FMUL R29, R29, R9.reuse ;  /* 0x000000091d1d7220 */ /* 0x0a0fe20000400000 */
[-C--:B------:R-:W-:Y:S01]  /*6eca0*/  FMUL R24, R24, R9.reuse ;  /* 0x0000000918187220 */ /* 0x080fe20000400000 */
[-C--:B------:R-:W-:Y:S01]  /*6ecb0*/  FMUL R27, R27, R9.reuse ;  /* 0x000000091b1b7220 */ /* 0x080fe20000400000 */
[-C--:B------:R-:W-:Y:S01]  /*6ecc0*/  FMUL R23, R23, R9.reuse ;  /* 0x0000000917177220 */ /* 0x080fe20000400000 */
[-C--:B------:R-:W-:Y:S01]  /*6ecd0*/  FMUL R25, R25, R9.reuse ;  /* 0x0000000919197220 */ /* 0x080fe20000400000 */
[-C--:B------:R-:W-:Y:S02]  /*6ece0*/  FMUL R242, R89, R9.reuse ;  /* 0x0000000959f27220 */ /* 0x080fe40000400000 */
[----:B------:R-:W5:Y:S01]  /*6ecf0*/  LDL.LU R89, [R1+0x7c] ;  /* 0x00007c0001597983 */ /* 0x000f620000300800 */
[-C--:B------:R-:W-:Y:S01]  /*6ed00*/  FMUL R61, R61, R9.reuse ;  /* 0x000000093d3d7220 */ /* 0x080fe20000400000 */
[----:B------:R-:W-:-:S02]  /*6ed10*/  FMUL R240, R88, R9 ;  /* 0x0000000958f07220 */ /* 0x000fc40000400000 */
[----:B------:R-:W5:Y:S01]  /*6ed20*/  LDL.LU R88, [R1+0x88] ;  /* 0x0000880001587983 */ /* 0x000f620000300800 */
[-C--:B------:R-:W-:Y:S01]  /*6ed30*/  FMUL R63, R63, R9.reuse ;  /* 0x000000093f3f7220 */ /* 0x080fe20000400000 */
[-C--:B------:R-:W-:Y:S02]  /*6ed40*/  FMUL R238, R85, R9.reuse ;  /* 0x0000000955ee7220 */ /* 0x080fe40000400000 */
[----:B------:R-:W5:Y:S01]  /*6ed50*/  LDL.LU R85, [R1+0x8c] ;  /* 0x00008c0001557983 */ /* 0x000f620000300800 */
[-C--:B------:R-:W-:Y:S01]  /*6ed60*/  FMUL R65, R65, R9.reuse ;  /* 0x0000000941417220 */ /* 0x080fe20000400000 */
[-C--:B------:R-:W-:Y:S02]  /*6ed70*/  FMUL R236, R84, R9.reuse ;  /* 0x0000000954ec7220 */ /* 0x080fe40000400000 */
[----:B------:R-:W5:Y:S01]  /*6ed80*/  LDL.LU R84, [R1+0x98] ;  /* 0x0000980001547983 */ /* 0x000f620000300800 */
[-C--:B------:R-:W-:Y:S01]  /*6ed90*/  FMUL R67, R67, R9.reuse ;  /* 0x0000000943437220 */ /* 0x080fe20000400000 */
        /* <DEDUP_REMOVED lines=10> */
[----:B------:R-:W-:-:S02]  /*6ee40*/  FMUL R228, R76, R9 ;  /* 0x000000094ce47220 */ /* 0x000fc40000400000 */
        /* <DEDUP_REMOVED lines=94> */
[-C--:B---3--:R-:W-:Y:S01]  /*6f430*/  FMUL R120, R93, R9.reuse ;  /* 0x000000095d787220 */ /* 0x088fe20000400000 */
[-C--:B----4-:R-:W-:Y:S01]  /*6f440*/  FMUL R117, R92, R9.reuse ;  /* 0x000000095c757220 */ /* 0x090fe20000400000 */
[-C--:B------:R-:W-:Y:S01]  /*6f450*/  FMUL R125, R100, R9.reuse ;  /* 0x00000009647d7220 */ /* 0x080fe20000400000 */
        /* <DEDUP_REMOVED lines=35> */
[----:B------:R-:W1:Y:S01]  /*6f690*/  S2R R0, SR_TID.X ;  /* 0x0000000000007919 */ /* 0x000e620000002100 */
        /* <DEDUP_REMOVED lines=12> */
[----:B------:R-:W-:Y:S01]  /*6f760*/  FMUL R53, R5, R9 ;  /* 0x0000000905357220 */ /* 0x000fe20000400000 */
[----:B-1----:R-:W-:-:S02]  /*6f770*/  LOP3.LUT P0, RZ, R0, 0x3, RZ, 0xc0, !PT ;  /* 0x0000000300ff7812 */ /* 0x002fc4000780c0ff */
[----:B------:R-:W-:Y:S01]  /*6f780*/  LOP3.LUT R3, R0, 0x7f, RZ, 0xc0, !PT ;  /* 0x0000007f00037812 */ /* 0x000fe200078ec0ff */
[----:B------:R-:W-:-:S03]  /*6f790*/  FMUL R243, R4, R9 ;  /* 0x0000000904f37220 */ /* 0x000fc60000400000 */
[----:B------:R-:W-:-:S07]  /*6f7a0*/  SHF.R.U32.HI R190, RZ, 0x5, R3 ;  /* 0x00000005ffbe7819 */ /* 0x000fce0000011603 */
[----:B------:R-:W-:Y:S05]  /*6f7b0*/  @P0 BRA `(.L_x_63) ;  /* 0x0000000000500947 */ /* 0x000fea0003800000 */
[----:B------:R-:W1:Y:S01]  /*6f7c0*/  LDC.64 R4, c[0x0][0x688] ;  /* 0x0001a200ff047b82 */ /* 0x000e620000000a00 */
[----:B------:R-:W-:-:S04]  /*6f7d0*/  IMAD.U32 R3, RZ, RZ, UR43 ;  /* 0x0000002bff037e24 */ /* 0x000fc8000f8e00ff */
[----:B-1----:R-:W-:Y:S01]  /*6f7e0*/  IMAD R3, R4, UR36, R3 ;  /* 0x0000002404037c24 */ /* 0x002fe2000f8e0203 */
[----:B------:R-:W-:Y:S02]  /*6f7f0*/  SHF.R.U32.HI R4, RZ, 0x2, R0 ;  /* 0x00000002ff047819 */ /* 0x000fe40000011600 */
[----:B------:R-:W-:Y:S01]  /*6f800*/  SHF.L.U32 R0, R190, 0x4, RZ ;  /* 0x00000004be007819 */ /* 0x000fe200000006ff */
[----:B------:R-:W-:Y:S01]  /*6f810*/  IMAD R3, R5, UR37, R3 ;  /* 0x0000002505037c24 */ /* 0x000fe2000f8e0203 */
[----:B------:R-:W-:-:S04]  /*6f820*/  LOP3.LUT R4, R4, 0x7, RZ, 0xc0, !PT ;  /* 0x0000000704047812 */ /* 0x000fc800078ec0ff */
[----:B------:R-:W-:Y:S02]  /*6f830*/  LOP3.LUT R0, R0, 0xfffffff0, R4, 0xe2, !PT ;  /* 0xfffffff000007812 */ /* 0x000fe400078ee204 */
[----:B------:R-:W1:Y:S02]  /*6f840*/  LDC.64 R4, c[0x0][0x680] ;  /* 0x0001a000ff047b82 */ /* 0x000e640000000a00 */
[C---:B------:R-:W-:Y:S02]  /*6f850*/  IADD3 R3, P0, R0.reuse, R3, RZ ;  /* 0x0000000300037210 */ /* 0x040fe40007f1e0ff */
[----:B------:R-:W-:Y:S02]  /*6f860*/  LOP3.LUT R0, R0, UR43, RZ, 0xfc, !PT ;  /* 0x0000002b00007c12 */ /* 0x000fe4000f8efcff */
[----:B------:R-:W-:Y:S02]  /*6f870*/  IADD3.X R6, RZ, RZ, RZ, P0, !PT ;  /* 0x000000ffff067210 */ /* 0x000fe400007fe4ff */
[----:B-1----:R-:W-:-:S04]  /*6f880*/  LEA R4, P1, R3, R4, 0x2 ;  /* 0x0000000403047211 */ /* 0x002fc800078210ff */
[----:B------:R-:W-:Y:S02]  /*6f890*/  LEA.HI.X R5, R3, R5, R6, 0x2, P1 ;  /* 0x0000000503057211 */ /* 0x000fe400008f1406 */
[----:B------:R-:W1:Y:S02]  /*6f8a0*/  LDC R3, c[0x0][0x288] ;  /* 0x0000a200ff037b82 */ /* 0x000e640000000800 */
[C---:B-1----:R-:W-:Y:S01]  /*6f8b0*/  ISETP.GE.U32.AND P0, PT, R0.reuse, R3, PT ;  /* 0x000000030000720c */ /* 0x042fe20003f06070 */
[----:B------:R-:W-:-:S12]  /*6f8c0*/  VIADD R0, R0, 0x8 ;  /* 0x0000000800007836 */ /* 0x000fd80000000000 */
[----:B------:R1:W-:Y:S01]  /*6f8d0*/  @!P0 STG.E desc[UR4][R4.64], R8 ;  /* 0x0000000804008986 */ /* 0x0003e2000c101904 */
[----:B------:R-:W-:-:S13]  /*6f8e0*/  ISETP.GE.U32.AND P0, PT, R0, R3, PT ;  /* 0x000000030000720c */ /* 0x000fda0003f06070 */
[----:B------:R1:W-:Y:S02]  /*6f8f0*/  @!P0 STG.E desc[UR4][R4.64+0x20], R10 ;  /* 0x0000200a04008986 */ /* 0x0003e4000c101904 */
.L_x_63:
[----:B------:R-:W-:Y:S05]  /*6f900*/  BSYNC B0 ;  /* 0x0000000000007941 */ /* 0x000fea0003800000 */
.L_x_62:
[----:B-1----:R-:W1:Y:S02]  /*6f910*/  LDC.64 R4, c[0x0][0x730] ;  /* 0x0001cc00ff047b82 */ /* 0x002e640000000a00 */
[----:B-1----:R-:W-:-:S04]  /*6f920*/  ISETP.NE.U32.AND P0, PT, R4, RZ, PT ;  /* 0x000000ff0400720c */ /* 0x002fc80003f05070 */
[----:B------:R-:W-:-:S13]  /*6f930*/  ISETP.NE.AND.EX P0, PT, R5, RZ, PT, P0 ;  /* 0x000000ff0500720c */ /* 0x000fda0003f05300 */
[----:B------:R-:W-:Y:S05]  /*6f940*/  @P0 BRA `(.L_x_64) ;  /* 0x0000000000200947 */ /* 0x000fea0003800000 */
[----:B------:R-:W1:Y:S02]  /*6f950*/  LDC.64 R4, c[0x0][0x728] ;  /* 0x0001ca00ff047b82 */ /* 0x000e640000000a00 */
[----:B-1----:R-:W-:-:S04]  /*6f960*/  ISETP.NE.U32.AND P0, PT, R4, RZ, PT ;  /* 0x000000ff0400720c */ /* 0x002fc80003f05070 */
[----:B------:R-:W-:-:S13]  /*6f970*/  ISETP.NE.AND.EX P0, PT, R5, RZ, PT, P0 ;  /* 0x000000ff0500720c */ /* 0x000fda0003f05300 */
[----:B------:R-:W-:Y:S05]  /*6f980*/  @!P0 BRA `(.L_x_65) ;  /* 0x00000000000c8947 */ /* 0x000fea0003800000 */
[----:B------:R-:W1:Y:S02]  /*6f990*/  LDC.64 R4, c[0x0][0x728] ;  /* 0x0001ca00ff047b82 */ /* 0x000e640000000a00 */
[----:B-1----:R1:W5:Y:S01]  /*6f9a0*/  LDG.E R58, desc[UR4][R4.64] ;  /* 0x00000004043a7981 */ /* 0x002362000c1e1900 */
[----:B------:R-:W-:Y:S05]  /*6f9b0*/  BRA `(.L_x_64) ;  /* 0x0000000000047947 */ /* 0x000fea0003800000 */
.L_x_65:
[----:B------:R-:W2:Y:S02]  /*6f9c0*/  LDC R58, c[0x0][0x720] ;  /* 0x0001c800ff3a7b82 */ /* 0x000ea40000000800 */
.L_x_64:
[----:B------:R-:W-:-:S04]  /*6f9d0*/  MOV R0, RZ ;  /* 0x000000ff00007202 */ /* 0x000fc80000000f00 */
[----:B------:R-:W-:-:S13]  /*6f9e0*/  LOP3.LUT P0, RZ, R0, 0x1bf, RZ, 0xc0, !PT ;  /* 0x000001bf00ff7812 */ /* 0x000fda000780c0ff */
[----:B------:R-:W-:Y:S05]  /*6f9f0*/  @!P0 BRA `(.L_x_66) ;  /* 0x0000000000348947 */ /* 0x000fea0003800000 */
[----:B------:R-:W-:Y:S01]  /*6fa00*/  MOV R14, 0x0 ;  /* 0x00000000000e7802 */ /* 0x000fe20000000f00 */
[----:B-1----:R-:W1:Y:S01]  /*6fa10*/  LDC R4, c[0x4][0x70] ;  /* 0x01001c00ff047b82 */ /* 0x002e620000000800 */
[----:B------:R-:W-:Y:S01]  /*6fa20*/  MOV R8, 0x70 ;  /* 0x0000007000087802 */ /* 0x000fe20000000f00 */
[----:B------:R-:W-:Y:S01]  /*6fa30*/  IMAD.MOV.U32 R13, RZ, RZ, RZ ;  /* 0x000000ffff0d7224 */ /* 0x000fe200078e00ff */
[----:B------:R-:W-:-:S05]  /*6fa40*/  MOV R12, 0x1 ;  /* 0x00000001000c7802 */ /* 0x000fca0000000f00 */
[----:B------:R-:W3:Y:S08]  /*6fa50*/  LDC R5, c[0x4][0x74] ;  /* 0x01001d00ff057b82 */ /* 0x000ef00000000800 */
[----:B------:R-:W4:Y:S08]  /*6fa60*/  LDC R6, c[0x4][0x78] ;  /* 0x01001e00ff067b82 */ /* 0x000f300000000800 */
[----:B------:R-:W1:Y:S08]  /*6fa70*/  LDC R7, c[0x4][0x7c] ;  /* 0x01001f00ff077b82 */ /* 0x000e700000000800 */
[----:B------:R-:W1:Y:S08]  /*6fa80*/  LDC R10, c[0x4][0x8] ;  /* 0x01000200ff0a7b82 */ /* 0x000e700000000800 */
[----:B------:R-:W1:Y:S08]  /*6fa90*/  LDC R11, c[0x4][0xc] ;  /* 0x01000300ff0b7b82 */ /* 0x000e700000000800 */
[----:B------:R-:W1:Y:S02]  /*6faa0*/  LDC.64 R14, c[0x4][R14] ;  /* 0x010000000e0e7b82 */ /* 0x000e640000000a00 */
[----:B------:R-:W-:-:S07]  /*6fab0*/  LEPC R20, `(.L_x_66) ;  /* 0x000000001014794e */ /* 0x000fce0000000000 */
[----:B-12345:R-:W-:Y:S05]  /*6fac0*/  CALL.ABS.NOINC R14 ;  /* 0x000000000e007343 */ /* 0x03efea0003c00000 */
.L_x_66:
        /* <DEDUP_REMOVED lines=15> */
.L_x_67:
[----:B------:R-:W3:Y:S02]  /*6fbc0*/  S2R R20, SR_TID.X ;  /* 0x0000000000147919 */ /* 0x000ee40000002100 */
[C---:B---3--:R-:W-:Y:S02]  /*6fbd0*/  LOP3.LUT R21, R20.reuse, 0x7f, RZ, 0xc0, !PT ;  /* 0x0000007f14157812 */ /* 0x048fe400078ec0ff */
[----:B-1----:R-:W-:Y:S02]  /*6fbe0*/  SHF.L.U32 R4, R20, 0x5, RZ ;  /* 0x0000000514047819 */ /* 0x002fe400000006ff */
[----:B------:R-:W-:Y:S02]  /*6fbf0*/  IADD3 R0, R21, 0x1f, RZ ;  /* 0x0000001f15007810 */ /* 0x000fe40007ffe0ff */
[----:B------:R-:W-:Y:S02]  /*6fc00*/  SHF.R.U32.HI R3, RZ, 0x1, R20 ;  /* 0x00000001ff037819 */ /* 0x000fe40000011614 */
[----:B------:R-:W-:-:S02]  /*6fc10*/  ISETP.GT.U32.AND P1, PT, R0, 0x3e, PT ;  /* 0x0000003e0000780c */ /* 0x000fc40003f24070 */
[----:B------:R-:W-:Y:S02]  /*6fc20*/  LOP3.LUT R0, R4, 0xc0, RZ, 0xc0, !PT ;  /* 0x000000c004007812 */ /* 0x000fe400078ec0ff */
[----:B------:R-:W-:Y:S02]  /*6fc30*/  LOP3.LUT P2, RZ, R20, 0x4, RZ, 0xc0, !PT ;  /* 0x0000000414ff7812 */ /* 0x000fe4000784c0ff */
[----:B------:R-:W-:Y:S01]  /*6fc40*/  LOP3.LUT R0, R0, 0x8, R3, 0xf8, !PT ;  /* 0x0000000800007812 */ /* 0x000fe200078ef803 */
[----:B------:R-:W-:-:S05]  /*6fc50*/  IMAD.SHL.U32 R3, R20, 0x4, RZ ;  /* 0x0000000414037824 */ /* 0x000fca00078e00ff */
[----:B------:R-:W-:Y:S02]  /*6fc60*/  LOP3.LUT R0, R0, 0x18, R3, 0x78, !PT ;  /* 0x0000001800007812 */ /* 0x000fe400078e7803 */
[C---:B------:R-:W-:Y:S02]  /*6fc70*/  LOP3.LUT R3, R4.reuse, 0x20, RZ, 0xc0, !PT ;  /* 0x0000002004037812 */ /* 0x040fe400078ec0ff */
[----:B------:R-:W-:Y:S02]  /*6fc80*/  LOP3.LUT R4, R4, 0x100, RZ, 0xc0, !PT ;  /* 0x0000010004047812 */ /* 0x000fe400078ec0ff */
[----:B------:R-:W-:-:S04]  /*6fc90*/  LEA R3, R190, R3, 0x9 ;  /* 0x00000003be037211 */ /* 0x000fc800078e48ff */
[----:B------:R-:W-:Y:S02]  /*6fca0*/  IADD3 R0, R0, R3, R4 ;  /* 0x0000000300007210 */ /* 0x000fe40007ffe004 */
[----:B------:R-:W1:Y:S02]  /*6fcb0*/  LDC.64 R4, c[0x0][0x730] ;  /* 0x0001cc00ff047b82 */ /* 0x000e640000000a00 */
[----:B-1----:R-:W-:-:S04]  /*6fcc0*/  ISETP.NE.U32.AND P0, PT, R4, RZ, PT ;  /* 0x000000ff0400720c */ /* 0x002fc80003f05070 */
[----:B------:R-:W-:-:S13]  /*6fcd0*/  ISETP.NE.AND.EX P0, PT, R5, RZ, PT, P0 ;  /* 0x000000ff0500720c */ /* 0x000fda0003f05300 */
[----:B--2--5:R-:W1:Y:S02]  /*6fce0*/  @P0 LDC R58, c[0x0][0x720] ;  /* 0x0001c800ff3a0b82 */ /* 0x024e640000000800 */
[-C--:B-1----:R-:W-:Y:S01]  /*6fcf0*/  FMUL R4, R59, R58.reuse ;  /* 0x0000003a3b047220 */ /* 0x082fe20000400000 */
[-C--:B------:R-:W-:Y:S01]  /*6fd00*/  FMUL R55, R55, R58.reuse ;  /* 0x0000003a37377220 */ /* 0x080fe20000400000 */
[-C--:B------:R-:W-:Y:S01]  /*6fd10*/  FMUL R2, R2, R58.reuse ;  /* 0x0000003a02027220 */ /* 0x080fe20000400000 */
[-C--:B------:R-:W-:Y:S01]  /*6fd20*/  FMUL R5, R26, R58.reuse ;  /* 0x0000003a1a057220 */ /* 0x080fe20000400000 */
[-C--:B------:R-:W-:Y:S01]  /*6fd30*/  FMUL R6, R52, R58.reuse ;  /* 0x0000003a34067220 */ /* 0x080fe20000400000 */
[-C--:B------:R-:W-:Y:S01]  /*6fd40*/  FMUL R48, R48, R58.reuse ;  /* 0x0000003a30307220 */ /* 0x080fe20000400000 */
[-C--:B------:R-:W-:Y:S01]  /*6fd50*/  FMUL R7, R28, R58.reuse ;  /* 0x0000003a1c077220 */ /* 0x080fe20000400000 */
[----:B------:R-:W-:Y:S01]  /*6fd60*/  FMUL R29, R29, R58 ;  /* 0x0000003a1d1d7220 */ /* 0x000fe20000400000 */
[----:B------:R-:W-:-:S02]  /*6fd70*/  F2FP.F16.F32.PACK_AB R4, R55, R4 ;  /* 0x000000043704723e */ /* 0x000fc400000000ff */
[----:B------:R-:W-:Y:S02]  /*6fd80*/  F2FP.F16.F32.PACK_AB R5, R5, R2 ;  /* 0x000000020505723e */ /* 0x000fe400000000ff */
[----:B------:R-:W-:Y:S02]  /*6fd90*/  F2FP.F16.F32.PACK_AB R6, R48, R6 ;  /* 0x000000063006723e */ /* 0x000fe400000000ff */
[----:B------:R-:W-:Y:S01]  /*6fda0*/  F2FP.F16.F32.PACK_AB R7, R29, R7 ;  /* 0x000000071d07723e */ /* 0x000fe200000000ff */
[----:B------:R-:W-:Y:S06]  /*6fdb0*/  @P1 BRA `(.L_x_68) ;  /* 0x0000000000041947 */ /* 0x000fec0003800000 */
[----:B------:R-:W-:-:S04]  /*6fdc0*/  DEPBAR.LE SB0, 0x1 ;  /* 0x000080400000791a */ /* 0x000fc80000000000 */
.L_x_68:
[----:B------:R-:W-:Y:S05]  /*6fdd0*/  WARPSYNC.ALL ;  /* 0x0000000000007948 */ /* 0x000fea0003800000 */
[----:B------:R-:W-:Y:S01]  /*6fde0*/  BAR.SYNC.DEFER_BLOCKING 0x1, 0x80 ;  /* 0x0042000000007b1d */ /* 0x000fe20000010000 */
[----:B------:R-:W-:Y:S01]  /*6fdf0*/  LEA R2, R0, R252, 0x1 ;  /* 0x000000fc00027211 */ /* 0x000fe200078e08ff */
[----:B------:R-:W-:Y:S02]  /*6fe00*/  IMAD.MOV.U32 R3, RZ, RZ, 0x10 ;  /* 0x00000010ff037424 */ /* 0x000fe400078e00ff */
[-C--:B------:R-:W-:Y:S01]  /*6fe10*/  FMUL R23, R23, R58.reuse ;  /* 0x0000003a17177220 */ /* 0x080fe20000400000 */
[-C--:B------:R-:W-:Y:S01]  /*6fe20*/  FMUL R0, R25, R58.reuse ;  /* 0x0000003a19007220 */ /* 0x080fe20000400000 */
[-C--:B------:R-:W-:Y:S01]  /*6fe30*/  FMUL R56, R56, R58.reuse ;  /* 0x0000003a38387220 */ /* 0x080fe20000400000 */
[-C--:B------:R-:W-:Y:S01]  /*6fe40*/  FMUL R27, R27, R58.reuse ;  /* 0x0000003a1b1b7220 */ /* 0x080fe20000400000 */
[-C--:B------:R-:W-:Y:S01]  /*6fe50*/  FMUL R47, R47, R58.reuse ;  /* 0x0000003a2f2f7220 */ /* 0x080fe20000400000 */
[----:B------:R-:W-:Y:S01]  /*6fe60*/  SEL R8, R3, 0xfffffff0, !P2 ;  /* 0xfffffff003087807 */ /* 0x000fe20005000000 */
[----:B------:R-:W2:Y:S04]  /*6fe70*/  LDL.LU R12, [R1+0x4] ;  /* 0x00000400010c7983 */ /* 0x000ea80000300800 */
[----:B------:R-:W3:Y:S04]  /*6fe80*/  LDL.LU R15, [R1] ;  /* 0x00000000010f7983 */ /* 0x000ee80000300800 */
[----:B------:R-:W4:Y:S04]  /*6fe90*/  LDL.LU R25, [R1+0x14] ;  /* 0x0000140001197983 */ /* 0x000f280000300800 */
[----:B------:R-:W5:Y:S04]  /*6fea0*/  LDL.LU R21, [R1+0x10] ;  /* 0x0000100001157983 */ /* 0x000f680000300800 */
[----:B------:R1:W-:Y:S04]  /*6feb0*/  STSM.16.M88.4 [R2], R4 ;  /* 0x0000000402007844 */ /* 0x0003e80000000200 */
[----:B------:R-:W3:Y:S01]  /*6fec0*/  LDL.LU R20, [R1+0x24] ;  /* 0x0000240001147983 */ /* 0x000ee20000300800 */
[-C--:B------:R-:W-:Y:S01]  /*6fed0*/  FMUL R14, R31, R58.reuse ;  /* 0x0000003a1f0e7220 */ /* 0x080fe20000400000 */
[-C--:B-1----:R-:W-:Y:S01]  /*6fee0*/  FMUL R4, R62, R58.reuse ;  /* 0x0000003a3e047220 */ /* 0x082fe20000400000 */
[-C--:B------:R-:W-:Y:S01]  /*6fef0*/  FMUL R5, R24, R58.reuse ;  /* 0x0000003a18057220 */ /* 0x080fe20000400000 */
[----:B------:R-:W-:Y:S01]  /*6ff00*/  FMUL R6, R51, R58 ;  /* 0x0000003a33067220 */ /* 0x000fe20000400000 */
[----:B------:R-:W-:-:S02]  /*6ff10*/  F2FP.F16.F32.PACK_AB R7, R0, R23 ;  /* 0x000000170007723e */ /* 0x000fc400000000ff */
[----:B------:R-:W-:Y:S01]  /*6ff20*/  F2FP.F16.F32.PACK_AB R4, R56, R4 ;  /* 0x000000043804723e */ /* 0x000fe200000000ff */
[----:B------:R-:W3:Y:S01]  /*6ff30*/  LDL.LU R23, [R1+0x20] ;  /* 0x0000200001177983 */ /* 0x000ee20000300800 */
[----:B------:R-:W-:Y:S02]  /*6ff40*/  F2FP.F16.F32.PACK_AB R5, R27, R5 ;  /* 0x000000051b05723e */ /* 0x000fe400000000ff */
[----:B------:R-:W-:Y:S01]  /*6ff50*/  F2FP.F16.F32.PACK_AB R6, R47, R6 ;  /* 0x000000062f06723e */ /* 0x000fe200000000ff */
[----:B------:R-:W3:Y:S01]  /*6ff60*/  LDL.LU R24, [R1+0x34] ;  /* 0x0000340001187983 */ /* 0x000ee20000300800 */
[----:B------:R-:W-:-:S03]  /*6ff70*/  LEA R0, R8, R2, 0x1 ;  /* 0x0000000208007211 */ /* 0x000fc600078e08ff */
[----:B------:R-:W3:Y:S04]  /*6ff80*/  LDL.LU R27, [R1+0x30] ;  /* 0x00003000011b7983 */ /* 0x000ee80000300800 */
[----:B------:R1:W-:Y:S01]  /*6ff90*/  STSM.16.M88.4 [R0], R4 ;  /* 0x0000000400007844 */ /* 0x0003e20000000200 */
[----:B------:R-:W-:-:S03]  /*6ffa0*/  FMUL R3, R246, R58 ;  /* 0x0000003af6037220 */ /* 0x000fc60000400000 */
[----:B------:R-:W3:Y:S04]  /*6ffb0*/  LDL.LU R28, [R1+0x44] ;  /* 0x00004400011c7983 */ /* 0x000ee80000300800 */
[----:B------:R-:W3:Y:S01]  /*6ffc0*/  LDL.LU R31, [R1+0x40] ;  /* 0x00004000011f7983 */ /* 0x000ee20000300800 */
[-C--:B------:R-:W-:Y:S01]  /*6ffd0*/  FMUL R190, R82, R58.reuse ;  /* 0x0000003a52be7220 */ /* 0x080fe20000400000 */
[-C--:B-1----:R-:W-:Y:S01]  /*6ffe0*/  FMUL R6, R18, R58.reuse ;  /* 0x0000003a12067220 */ /* 0x082fe20000400000 */
[-C--:B------:R-:W-:Y:S01]  /*6fff0*/  FMUL R18, R33, R58.reuse ;  /* 0x0000003a21127220 */ /* 0x080fe20000400000 */
[-C--:B------:R-:W-:Y:S01]  /*70000*/  FMUL R62, R64, R58.reuse ;  /* 0x0000003a403e7220 */ /* 0x080fe20000400000 */
[----:B------:R-:W2:Y:S04]  /*70010*/  LDL.LU R33, [R1+0x54] ;  /* 0x0000540001217983 */ /* 0x000ea80000300800 */
[----:B------:R-:W4:Y:S04]  /*70020*/  LDL.LU R52, [R1+0x50] ;  /* 0x0000500001347983 */ /* 0x000f280000300800 */
[----:B------:R-:W3:Y:S04]  /*70030*/  LDL.LU R246, [R1+0x64] ;  /* 0x0000640001f67983 */ /* 0x000ee80000300800 */
[----:B------:R-:W5:Y:S04]  /*70040*/  LDL.LU R55, [R1+0x60] ;  /* 0x0000600001377983 */ /* 0x000f680000300800 */
[----:B------:R-:W2:Y:S01]  /*70050*/  LDL.LU R56, [R1+0x74] ;  /* 0x0000740001387983 */ /* 0x000ea20000300800 */
[-C--:B------:R-:W-:Y:S01]  /*70060*/  FMUL R82, R83, R58.reuse ;  /* 0x0000003a53527220 */ /* 0x080fe20000400000 */
[----:B------:R-:W-:-:S02]  /*70070*/  FMUL R83, R245, R58 ;  /* 0x0000003af5537220 */ /* 0x000fc40000400000 */
[----:B------:R-:W3:Y:S01]  /*70080*/  LDL.LU R245, [R1+0x70] ;  /* 0x0000700001f57983 */ /* 0x000ee20000300800 */
[-C--:B------:R-:W-:Y:S01]  /*70090*/  FMUL R64, R68, R58.reuse ;  /* 0x0000003a44407220 */ /* 0x080fe20000400000 */
[-C--:B------:R-:W-:Y:S01]  /*700a0*/  FMUL R68, R72, R58.reuse ;  /* 0x0000003a48447220 */ /* 0x080fe20000400000 */
[-C--:B------:R-:W-:Y:S01]  /*700b0*/  FMUL R72, R78, R58.reuse ;  /* 0x0000003a4e487220 */ /* 0x080fe20000400000 */
[-C--:B------:R-:W-:Y:S01]  /*700c0*/  FMUL R78, R244, R58.reuse ;  /* 0x0000003af44e7220 */ /* 0x080fe20000400000 */
[-C--:B------:R-:W-:Y:S01]  /*700d0*/  FMUL R5, R22, R58.reuse ;  /* 0x0000003a16057220 */ /* 0x080fe20000400000 */
[----:B------:R-:W3:Y:S01]  /*700e0*/  LDL.LU R244, [R1+0x84] ;  /* 0x0000840001f47983 */ /* 0x000ee20000300800 */
[-C--:B------:R-:W-:Y:S01]  /*700f0*/  FMUL R13, R17, R58.reuse ;  /* 0x0000003a110d7220 */ /* 0x080fe20000400000 */
[-C--:B------:R-:W-:Y:S01]  /*70100*/  FMUL R17, R30, R58.reuse ;  /* 0x0000003a1e117220 */ /* 0x080fe20000400000 */
[-C--:B------:R-:W-:Y:S01]  /*70110*/  FMUL R22, R35, R58.reuse ;  /* 0x0000003a23167220 */ /* 0x080fe20000400000 */
[----:B------:R-:W3:Y:S01]  /*70120*/  LDL.LU R47, [R1+0x80] ;  /* 0x00008000012f7983 */ /* 0x000ee20000300800 */
[-C--:B------:R-:W-:Y:S01]  /*70130*/  FMUL R26, R37, R58.reuse ;  /* 0x0000003a251a7220 */ /* 0x080fe20000400000 */
[----:B------:R-:W-:-:S02]  /*70140*/  FMUL R30, R39, R58 ;  /* 0x0000003a271e7220 */ /* 0x000fc40000400000 */
[----:B------:R-:W3:Y:S01]  /*70150*/  LDL.LU R48, [R1+0x94] ;  /* 0x0000940001307983 */ /* 0x000ee20000300800 */
[----:B------:R-:W-:-:S03]  /*70160*/  FMUL R37, R40, R58 ;  /* 0x0000003a28257220 */ /* 0x000fc60000400000 */
[----:B------:R-:W3:Y:S01]  /*70170*/  LDL.LU R51, [R1+0x90] ;  /* 0x0000900001337983 */ /* 0x000ee20000300800 */
[-C--:B------:R-:W-:Y:S01]  /*70180*/  FMUL R9, R19, R58.reuse ;  /* 0x0000003a13097220 */ /* 0x080fe20000400000 */
[----:B------:R-:W-:Y:S01]  /*70190*/  @!PT LDS RZ, [RZ] ;  /* 0x00000000fffff984 */ /* 0x000fe20000000800 */
[----:B------:R-:W-:Y:S01]  /*701a0*/  @!PT LDS RZ, [RZ] ;  /* 0x00000000fffff984 */ /* 0x000fe20000000800 */
[----:B------:R-:W-:Y:S01]  /*701b0*/  @!PT LDS RZ, [RZ] ;  /* 0x00000000fffff984 */ /* 0x000fe20000000800 */
[----:B------:R-:W-:Y:S01]  /*701c0*/  @!PT LDS RZ, [RZ] ;  /* 0x00000000fffff984 */ /* 0x000fe20000000800 */
[----:B------:R1:W-:Y:S06]  /*701d0*/  MEMBAR.ALL.CTA ;  /* 0x0000000000007992 */ /* 0x0003ec0000008000 */
[----:B-1----:R-:W1:Y:S01]  /*701e0*/  FENCE.VIEW.ASYNC.S ;  /* 0x00000000000073c6 */ /* 0x002e620000000000 */
[----:B----4-:R-:W-:-:S03]  /*701f0*/  FMUL R35, R52, R58 ;  /* 0x0000003a34237220 */ /* 0x010fc60000400000 */
[----:B------:R-:W4:Y:S01]  /*70200*/  LDL.LU R52, [R1+0xa4] ;  /* 0x0000a40001347983 */ /* 0x000f220000300800 */
[----:B-----5:R-:W-:-:S03]  /*70210*/  FMUL R39, R55, R58 ;  /* 0x0000003a37277220 */ /* 0x020fc60000400000 */
[----:B------:R-:W5:Y:S01]  /*70220*/  LDL.LU R55, [R1+0xa0] ;  /* 0x0000a00001377983 */ /* 0x000f620000300800 */
[----:B--2---:R-:W-:-:S03]  /*70230*/  FMUL R40, R56, R58 ;  /* 0x0000003a38287220 */ /* 0x004fc60000400000 */
[----:B------:R-:W2:Y:S01]  /*70240*/  LDL.LU R56, [R1+0xb0] ;  /* 0x0000b00001387983 */ /* 0x000ea20000300800 */
[-C--:B------:R-:W-:Y:S01]  /*70250*/  FMUL R19, R21, R58.reuse ;  /* 0x0000003a15137220 */ /* 0x080fe20000400000 */
[-C--:B------:R-:W-:Y:S01]  /*70260*/  FMUL R21, R32, R58.reuse ;  /* 0x0000003a20157220 */ /* 0x080fe20000400000 */
[-C--:B------:R-:W-:Y:S01]  /*70270*/  FMUL R32, R33, R58.reuse ;  /* 0x0000003a21207220 */ /* 0x080fe20000400000 */
[-C--:B------:R-:W-:Y:S01]  /*70280*/  FMUL R33, R38, R58.reuse ;  /* 0x0000003a26217220 */ /* 0x080fe20000400000 */
[-C--:B------:R-:W-:Y:S01]  /*70290*/  FMUL R38, R43, R58.reuse ;  /* 0x0000003a2b267220 */ /* 0x080fe20000400000 */
[-C--:B---3--:R-:W-:Y:S02]  /*702a0*/  FMUL R43, R245, R58.reuse ;  /* 0x0000003af52b7220 */ /* 0x088fe40000400000 */
[----:B------:R-:W3:Y:S01]  /*702b0*/  S2R R245, SR_TID.X ;  /* 0x0000000000f57919 */ /* 0x000ee20000002100 */
[-C--:B------:R-:W-:Y:S01]  /*702c0*/  FMUL R60, R60, R58.reuse ;  /* 0x0000003a3c3c7220 */ /* 0x080fe20000400000 */
[-C--:B------:R-:W-:Y:S01]  /*702d0*/  FMUL R59, R66, R58.reuse ;  /* 0x0000003a423b7220 */ /* 0x080fe20000400000 */
[-C--:B------:R-:W-:Y:S01]  /*702e0*/  FMUL R10, R16, R58.reuse ;  /* 0x0000003a100a7220 */ /* 0x080fe20000400000 */
[-C--:B------:R-:W-:Y:S01]  /*702f0*/  FMUL R16, R25, R58.reuse ;  /* 0x0000003a19107220 */ /* 0x080fe20000400000 */
[-C--:B------:R-:W-:Y:S01]  /*70300*/  FMUL R61, R61, R58.reuse ;  /* 0x0000003a3d3d7220 */ /* 0x080fe20000400000 */
[-C--:B------:R-:W-:Y:S01]  /*70310*/  FMUL R242, R242, R58.reuse ;  /* 0x0000003af2f27220 */ /* 0x080fe20000400000 */
[----:B------:R-:W-:Y:S01]  /*70320*/  F2FP.F16.F32.PACK_AB R60, R60, R59 ;  /* 0x0000003b3c3c723e */ /* 0x000fe200000000ff */
        /* <DEDUP_REMOVED lines=11> */
[----:B------:R-:W-:-:S02]  /*703e0*/  VIADD R59, R2, 0x1000 ;  /* 0x00001000023b7836 */ /* 0x000fc40000000000 */
[-C--:B------:R-:W-:Y:S01]  /*703f0*/  FMUL R34, R41, R58.reuse ;  /* 0x0000003a29227220 */ /* 0x080fe20000400000 */
[-C--:B------:R-:W-:Y:S01]  /*70400*/  FMUL R70, R74, R58.reuse ;  /* 0x0000003a4a467220 */ /* 0x080fe20000400000 */
[-C--:B------:R-:W-:Y:S01]  /*70410*/  FMUL R41, R42, R58.reuse ;  /* 0x0000003a2a297220 */ /* 0x080fe20000400000 */
[----:B------:R-:W-:Y:S01]  /*70420*/  BSSY B0, `(.L_x_69) ;  /* 0x00000da000007945 */ /* 0x000fe20003800000 */
[-C--:B------:R-:W-:Y:S01]  /*70430*/  FMUL R74, R79, R58.reuse ;  /* 0x0000003a4f4a7220 */ /* 0x080fe20000400000 */
[-C--:B------:R-:W-:Y:S01]  /*70440*/  FMUL R29, R36, R58.reuse ;  /* 0x0000003a241d7220 */ /* 0x080fe20000400000 */
[----:B---3--:R-:W-:Y:S02]  /*70450*/  LOP3.LUT P0, RZ, R245, 0x4, RZ, 0xc0, !PT ;  /* 0x00000004f5ff7812 */ /* 0x008fe4000780c0ff */
[----:B------:R-:W-:Y:S01]  /*70460*/  MOV R245, 0x10 ;  /* 0x0000001000f57802 */ /* 0x000fe20000000f00 */
[----:B------:R-:W-:-:S03]  /*70470*/  FMUL R42, R44, R58 ;  /* 0x0000003a2c2a7220 */ /* 0x000fc60000400000 */
[----:B------:R-:W-:Y:S01]  /*70480*/  SEL R245, R245, 0xfffffff0, !P0 ;  /* 0xfffffff0f5f57807 */ /* 0x000fe20004000000 */
        /* <DEDUP_REMOVED lines=184> */
[----:B------:R-:W-:-:S02]  /*71010*/  LEA R59, R245, R59, 0x1 ;  /* 0x0000003bf53b7211 */ /* 0x000fc400078e08ff */
[----:B------:R-:W-:Y:S02]  /*71020*/  F2FP.F16.F32.PACK_AB R61, R61, R242 ;  /* 0x000000f23d3d723e */ /* 0x000fe400000000ff */
[----:B------:R-:W-:Y:S02]  /*71030*/  F2FP.F16.F32.PACK_AB R62, R62, R241 ;  /* 0x000000f13e3e723e */ /* 0x000fe400000000ff */
[----:B------:R-:W-:Y:S02]  /*71040*/  F2FP.F16.F32.PACK_AB R63, R63, R240 ;  /* 0x000000f03f3f723e */ /* 0x000fe400000000ff */
[----:B------:R-:W-:Y:S02]  /*71050*/  F2FP.F16.F32.PACK_AB R64, R64, R239 ;  /* 0x000000ef4040723e */ /* 0x000fe400000000ff */
[----:B------:R-:W-:Y:S02]  /*71060*/  F2FP.F16.F32.PACK_AB R65, R65, R238 ;  /* 0x000000ee4141723e */ /* 0x000fe400000000ff */
[----:B------:R-:W-:-:S02]  /*71070*/  F2FP.F16.F32.PACK_AB R66, R66, R237 ;  /* 0x000000ed4242723e */ /* 0x000fc400000000ff */
[----:B------:R-:W-:Y:S01]  /*71080*/  F2FP.F16.F32.PACK_AB R67, R67, R236 ;  /* 0x000000ec4343723e */ /* 0x000fe200000000ff */
[-C--:B----4-:R-:W-:Y:S01]  /*71090*/  FMUL R52, R52, R58.reuse ;  /* 0x0000003a34347220 */ /* 0x090fe20000400000 */
[-C--:B-----5:R-:W-:Y:S01]  /*710a0*/  FMUL R55, R55, R58.reuse ;  /* 0x0000003a37377220 */ /* 0x0a0fe20000400000 */
[-C--:B--2---:R-:W-:Y:S01]  /*710b0*/  FMUL R56, R56, R58.reuse ;  /* 0x0000003a38387220 */ /* 0x084fe20000400000 */
[----:B------:R-:W-:Y:S01]  /*710c0*/  FMUL R58, R243, R58 ;  /* 0x0000003af33a7220 */ /* 0x000fe20000400000 */
[----:B-1----:R-:W-:Y:S06]  /*710d0*/  BAR.SYNC.DEFER_BLOCKING 0x1, 0x80 ;  /* 0x0042000000007b1d */ /* 0x002fec0000010000 */
[----:B------:R-:W-:Y:S05]  /*710e0*/  @P1 BRA `(.L_x_70) ;  /* 0x0000000000341947 */ /* 0x000fea0003800000 */
[----:B------:R-:W1:Y:S01]  /*710f0*/  LDC.64 R236, c[0x0][0x198] ;  /* 0x00006600ffec7b82 */ /* 0x000e620000000a00 */
[----:B------:R-:W-:Y:S01]  /*71100*/  R2UR UR8, R252 ;  /* 0x00000000fc0872ca */ /* 0x000fe200000e0000 */
[----:B------:R-:W-:Y:S01]  /*71110*/  UMOV UR9, URZ ;  /* 0x0000003f00097c82 */ /* 0x000fe20008000000 */
[----:B------:R-:W-:Y:S01]  /*71120*/  UMOV UR10, UR43 ;  /* 0x0000002b000a7c82 */ /* 0x000fe20008000000 */
[----:B------:R-:W-:Y:S01]  /*71130*/  UMOV UR11, UR36 ;  /* 0x00000024000b7c82 */ /* 0x000fe20008000000 */
[----:B------:R-:W-:Y:S01]  /*71140*/  UMOV UR12, UR37 ;  /* 0x00000025000c7c82 */ /* 0x000fe20008000000 */
[----:B-1----:R-:W-:-:S04]  /*71150*/  IADD3 R238, P0, R236, 0x670, RZ ;  /* 0x00000670ecee7810 */ /* 0x002fc80007f1e0ff */
[----:B------:R-:W-:Y:S02]  /*71160*/  IADD3.X R236, RZ, R237, RZ, P0, !PT ;  /* 0x000000edffec7210 */ /* 0x000fe400007fe4ff */
[----:B------:R-:W-:Y:S02]  /*71170*/  R2UR UR4, R238 ;  /* 0x00000000ee0472ca */ /* 0x000fe400000e0000 */
[----:B------:R-:W-:-:S13]  /*71180*/  R2UR UR5, R236 ;  /* 0x00000000ec0572ca */ /* 0x000fda00000e0000 */
[----:B------:R1:W-:Y:S01]  /*71190*/  UTMASTG.4D [UR8], [UR4] ;  /* 0x00000008040073b5 */ /* 0x0003e20008018000 */
[----:B------:R0:W-:Y:S01]  /*711a0*/  UTMACMDFLUSH ;  /* 0x00000000000079b7 */ /* 0x0001e20000000000 */
[----:B-1----:R-:W-:-:S04]  /*711b0*/  DEPBAR.LE SB0, 0x1 ;  /* 0x000080400000791a */ /* 0x002fc80000000000 */
.L_x_70:
[----:B------:R-:W-:Y:S05]  /*711c0*/  BSYNC B0 ;  /* 0x0000000000007941 */ /* 0x000fea0003800000 */
.L_x_69:
[----:B------:R-:W-:Y:S01]  /*711d0*/  BAR.SYNC.DEFER_BLOCKING 0x1, 0x80 ;  /* 0x0042000000007b1d */ /* 0x000fe20000010000 */
[----:B------:R-:W-:Y:S02]  /*711e0*/  F2FP.F16.F32.PACK_AB R68, R235, R68 ;  /* 0x00000044eb44723e */ /* 0x000fe400000000ff */
[----:B------:R-:W-:Y:S02]  /*711f0*/  F2FP.F16.F32.PACK_AB R69, R234, R69 ;  /* 0x00000045ea45723e */ /* 0x000fe400000000ff */
[----:B------:R-:W-:Y:S01]  /*71200*/  F2FP.F16.F32.PACK_AB R70, R233, R70 ;  /* 0x00000046e946723e */ /* 0x000fe200000000ff */
[----:B------:R-:W-:Y:S01]  /*71210*/  BSSY B0, `(.L_x_71) ;  /* 0x000001e000007945 */ /* 0x000fe20003800000 */
[----:B------:R-:W-:Y:S02]  /*71220*/  F2FP.F16.F32.PACK_AB R71, R232, R71 ;  /* 0x00000047e847723e */ /* 0x000fe400000000ff */
[----:B------:R-:W-:Y:S02]  /*71230*/  F2FP.F16.F32.PACK_AB R72, R231, R72 ;  /* 0x00000048e748723e */ /* 0x000fe400000000ff */
[----:B------:R-:W-:-:S02]  /*71240*/  F2FP.F16.F32.PACK_AB R73, R230, R73 ;  /* 0x00000049e649723e */ /* 0x000fc400000000ff */
[----:B------:R-:W-:Y:S02]  /*71250*/  F2FP.F16.F32.PACK_AB R74, R229, R74 ;  /* 0x0000004ae54a723e */ /* 0x000fe400000000ff */
[----:B------:R-:W-:Y:S01]  /*71260*/  F2FP.F16.F32.PACK_AB R75, R228, R75 ;  /* 0x0000004be44b723e */ /* 0x000fe200000000ff */
[----:B------:R1:W-:Y:S04]  /*71270*/  STSM.16.M88.4 [R2+0x1000], R60 ;  /* 0x0010003c02007844 */ /* 0x0003e80000000200 */
[----:B------:R1:W-:Y:S01]  /*71280*/  STSM.16.M88.4 [R0+0x1000], R64 ;  /* 0x0010004000007844 */ /* 0x0003e20000000200 */
[----:B------:R-:W-:Y:S01]  /*71290*/  @!PT LDS RZ, [RZ] ;  /* 0x00000000fffff984 */ /* 0x000fe20000000800 */
[----:B------:R-:W-:Y:S01]  /*712a0*/  @!PT LDS RZ, [RZ] ;  /* 0x00000000fffff984 */ /* 0x000fe20000000800 */
[----:B------:R-:W-:Y:S01]  /*712b0*/  @!PT LDS RZ, [RZ] ;  /* 0x00000000fffff984 */ /* 0x000fe20000000800 */
[----:B------:R-:W-:Y:S01]  /*712c0*/  @!PT LDS RZ, [RZ] ;  /* 0x00000000fffff984 */ /* 0x000fe20000000800 */
[----:B------:R2:W-:Y:S06]  /*712d0*/  MEMBAR.ALL.CTA ;  /* 0x0000000000007992 */ /* 0x0005ec0000008000 */
[----:B--2---:R-:W2:Y:S02]  /*712e0*/  FENCE.VIEW.ASYNC.S ;  /* 0x00000000000073c6 */ /* 0x004ea40000000000 */
[----:B--2---:R-:W-:Y:S06]  /*712f0*/  BAR.SYNC.DEFER_BLOCKING 0x1, 0x80 ;  /* 0x0042000000007b1d */ /* 0x004fec0000010000 */
[----:B------:R-:W-:Y:S05]  /*71300*/  @P1 BRA `(.L_x_72) ;  /* 0x0000000000381947 */ /* 0x000fea0003800000 */
[----:B-1----:R-:W1:Y:S01]  /*71310*/  LDC.64 R60, c[0x0][0x198] ;  /* 0x00006600ff3c7b82 */ /* 0x002e620000000a00 */
[----:B------:R-:W-:Y:S01]  /*71320*/  R2UR UR8, R252 ;  /* 0x00000000fc0872ca */ /* 0x000fe200000e0000 */
[----:B------:R-:W-:Y:S01]  /*71330*/  UMOV UR9, 0x20 ;  /* 0x0000002000097882 */ /* 0x000fe20000000000 */
[----:B------:R-:W-:Y:S01]  /*71340*/  UMOV UR10, UR43 ;  /* 0x0000002b000a7c82 */ /* 0x000fe20008000000 */
[----:B------:R-:W-:Y:S01]  /*71350*/  UMOV UR11, UR36 ;  /* 0x00000024000b7c82 */ /* 0x000fe20008000000 */
[----:B------:R-:W-:-:S09]  /*71360*/  UMOV UR12, UR37 ;  /* 0x00000025000c7c82 */ /* 0x000fd20008000000 */
[----:B------:R-:W-:Y:S01]  /*71370*/  UIADD3 UR8, UR8, 0x1000, URZ ;  /* 0x0000100008087890 */ /* 0x000fe2000fffe03f */
[----:B-1----:R-:W-:-:S04]  /*71380*/  IADD3 R62, P0, R60, 0x670, RZ ;  /* 0x000006703c3e7810 */ /* 0x002fc80007f1e0ff */
[----:B------:R-:W-:Y:S01]  /*71390*/  R2UR UR4, R62 ;  /* 0x000000003e0472ca */ /* 0x000fe200000e0000 */
[----:B------:R-:W-:-:S05]  /*713a0*/  IMAD.X R60, RZ, RZ, R61, P0 ;  /* 0x000000ffff3c7224 */ /* 0x000fca00000e063d */
[----:B------:R-:W-:-:S13]  /*713b0*/  R2UR UR5, R60 ;  /* 0x000000003c0572ca */ /* 0x000fda00000e0000 */
[----:B------:R2:W-:Y:S01]  /*713c0*/  UTMASTG.4D [UR8], [UR4] ;  /* 0x00000008040073b5 */ /* 0x0005e20008018000 */
[----:B------:R0:W-:Y:S01]  /*713d0*/  UTMACMDFLUSH ;  /* 0x00000000000079b7 */ /* 0x0001e20000000000 */
[----:B--2---:R-:W-:-:S04]  /*713e0*/  DEPBAR.LE SB0, 0x1 ;  /* 0x000080400000791a */ /* 0x004fc80000000000 */
.L_x_72:
[----:B------:R-:W-:Y:S05]  /*713f0*/  BSYNC B0 ;  /* 0x0000000000007941 */ /* 0x000fea0003800000 */
.L_x_71:
[----:B------:R-:W-:Y:S01]  /*71400*/  BAR.SYNC.DEFER_BLOCKING 0x1, 0x80 ;  /* 0x0042000000007b1d */ /* 0x000fe20000010000 */
[----:B-1----:R-:W-:Y:S02]  /*71410*/  F2FP.F16.F32.PACK_AB R60, R227, R226 ;  /* 0x000000e2e33c723e */ /* 0x002fe400000000ff */
        /* <DEDUP_REMOVED lines=8> */
[----:B------:R1:W-:Y:S04]  /*714a0*/  STSM.16.M88.4 [R2], R68 ;  /* 0x0000004402007844 */ /* 0x0003e80000000200 */
[----:B------:R1:W-:Y:S01]  /*714b0*/  STSM.16.M88.4 [R0], R72 ;  /* 0x0000004800007844 */ /* 0x0003e20000000200 */
        /* <DEDUP_REMOVED lines=20> */
[----:B--2---:R-:W-:-:S04]  /*71600*/  DEPBAR.LE SB0, 0x1 ;  /* 0x000080400000791a */ /* 0x004fc80000000000 */
.L_x_74:
[----:B------:R-:W-:Y:S05]  /*71610*/  BSYNC B0 ;  /* 0x0000000000007941 */ /* 0x000fea0003800000 */
.L_x_73:
        /* <DEDUP_REMOVED lines=28> */
[----:B------:R-:W-:Y:S02]  /*717e0*/  IADD3.X R60, RZ, R61, RZ, P0, !PT ;  /* 0x0000003dff3c7210 */ /* 0x000fe400007fe4ff */
[----:B------:R-:W-:Y:S02]  /*717f0*/  R2UR UR4, R62 ;  /* 0x000000003e0472ca */ /* 0x000fe400000e0000 */
[----:B------:R-:W-:-:S13]  /*71800*/  R2UR UR5, R60 ;  /* 0x000000003c0572ca */ /* 0x000fda00000e0000 */
[----:B------:R2:W-:Y:S01]  /*71810*/  UTMASTG.4D [UR8], [UR4] ;  /* 0x00000008040073b5 */ /* 0x0005e20008018000 */
[----:B------:R0:W-:Y:S01]  /*71820*/  UTMACMDFLUSH ;  /* 0x00000000000079b7 */ /* 0x0001e20000000000 */
[----:B--2---:R-:W-:-:S04]  /*71830*/  DEPBAR.LE SB0, 0x1 ;  /* 0x000080400000791a */ /* 0x004fc80000000000 */
.L_x_76:
[----:B------:R-:W-:Y:S05]  /*71840*/  BSYNC B0 ;  /* 0x0000000000007941 */ /* 0x000fea0003800000 */
.L_x_75:
        /* <DEDUP_REMOVED lines=27> */
[----:B------:R-:W-:Y:S01]  /*71a00*/  R2UR UR4, R70 ;  /* 0x00000000460472ca */ /* 0x000fe200000e0000 */
[----:B------:R-:W-:-:S05]  /*71a10*/  IMAD.X R68, RZ, RZ, R69, P0 ;  /* 0x000000ffff447224 */ /* 0x000fca00000e0645 */
[----:B------:R-:W-:-:S13]  /*71a20*/  R2UR UR5, R68 ;  /* 0x00000000440572ca */ /* 0x000fda00000e0000 */
[----:B------:R2:W-:Y:S01]  /*71a30*/  UTMASTG.4D [UR8], [UR4] ;  /* 0x00000008040073b5 */ /* 0x0005e20008018000 */
[----:B------:R0:W-:Y:S01]  /*71a40*/  UTMACMDFLUSH ;  /* 0x00000000000079b7 */ /* 0x0001e20000000000 */
[----:B--2---:R-:W-:-:S04]  /*71a50*/  DEPBAR.LE SB0, 0x1 ;  /* 0x000080400000791a */ /* 0x004fc80000000000 */
.L_x_78:
[----:B------:R-:W-:Y:S05]  /*71a60*/  BSYNC B0 ;  /* 0x0000000000007941 */ /* 0x000fea0003800000 */
.L_x_77:
        /* <DEDUP_REMOVED lines=34> */
.L_x_80:
[----:B------:R-:W-:Y:S05]  /*71c90*/  BSYNC B0 ;  /* 0x0000000000007941 */ /* 0x000fea0003800000 */
.L_x_79:
        /* <DEDUP_REMOVED lines=33> */
.L_x_82:
[----:B------:R-:W-:Y:S05]  /*71eb0*/  BSYNC B0 ;  /* 0x0000000000007941 */ /* 0x000fea0003800000 */
.L_x_81:
        /* <DEDUP_REMOVED lines=34> */
.L_x_84:
[----:B------:R-:W-:Y:S05]  /*720e0*/  BSYNC B0 ;  /* 0x0000000000007941 */ /* 0x000fea0003800000 */
.L_x_83:
        /* <DEDUP_REMOVED lines=33> */
.L_x_86:
[----:B------:R-:W-:Y:S05]  /*72300*/  BSYNC B0 ;  /* 0x0000000000007941 */ /* 0x000fea0003800000 */
.L_x_85:
        /* <DEDUP_REMOVED lines=34> */
.L_x_88:
[----:B------:R-:W-:Y:S05]  /*72530*/  BSYNC B0 ;  /* 0x0000000000007941 */ /* 0x000fea0003800000 */
.L_x_87:
        /* <DEDUP_REMOVED lines=33> */
.L_x_90:
[----:B------:R-:W-:Y:S05]  /*72750*/  BSYNC B0 ;  /* 0x0000000000007941 */ /* 0x000fea0003800000 */
.L_x_89:
[----:B------:R-:W-:Y:S01]  /*72760*/  BAR.SYNC.DEFER_BLOCKING 0x1, 0x80 ;  /* 0x0042000000007b1d */ /* 0x000fe20000010000 */
[----:B------:R-:W-:Y:S02]  /*72770*/  F2FP.F16.F32.PACK_AB R5, R5, R6 ;  /* 0x000000060505723e */ /* 0x000fe400000000ff */
[----:B------:R-:W-:Y:S02]  /*72780*/  F2FP.F16.F32.PACK_AB R6, R7, R8 ;  /* 0x000000080706723e */ /* 0x000fe400000000ff */
[----:B-1----:R-:W-:Y:S01]  /*72790*/  F2FP.F16.F32.PACK_AB R68, R82, R83 ;  /* 0x000000535244723e */ /* 0x002fe200000000ff */
        /* <DEDUP_REMOVED lines=16> */
[----:B------:R-:W2:Y:S01]  /*728a0*/  LDC.64 R8, c[0x0][0x198] ;  /* 0x00006600ff087b82 */ /* 0x000ea20000000a00 */
[----:B------:R-:W-:Y:S01]  /*728b0*/  R2UR UR8, R252 ;  /* 0x00000000fc0872ca */ /* 0x000fe200000e0000 */
[----:B------:R-:W-:Y:S01]  /*728c0*/  UMOV UR9, 0x160 ;  /* 0x0000016000097882 */ /* 0x000fe20000000000 */
[----:B------:R-:W-:Y:S01]  /*728d0*/  UMOV UR10, UR43 ;  /* 0x0000002b000a7c82 */ /* 0x000fe20008000000 */
[----:B------:R-:W-:Y:S01]  /*728e0*/  UMOV UR11, UR36 ;  /* 0x00000024000b7c82 */ /* 0x000fe20008000000 */
[----:B------:R-:W-:-:S09]  /*728f0*/  UMOV UR12, UR37 ;  /* 0x00000025000c7c82 */ /* 0x000fd20008000000 */
[----:B------:R-:W-:Y:S01]  /*72900*/  UIADD3 UR8, UR8, 0x1000, URZ ;  /* 0x0000100008087890 */ /* 0x000fe2000fffe03f */
[----:B--2---:R-:W-:-:S04]  /*72910*/  IADD3 R3, P0, R8, 0x670, RZ ;  /* 0x0000067008037810 */ /* 0x004fc80007f1e0ff */
[----:B------:R-:W-:Y:S02]  /*72920*/  IADD3.X R8, RZ, R9, RZ, P0, !PT ;  /* 0x00000009ff087210 */ /* 0x000fe400007fe4ff */
[----:B------:R-:W-:Y:S02]  /*72930*/  R2UR UR4, R3 ;  /* 0x00000000030472ca */ /* 0x000fe400000e0000 */
[----:B------:R-:W-:-:S13]  /*72940*/  R2UR UR5, R8 ;  /* 0x00000000080572ca */ /* 0x000fda00000e0000 */
[----:B------:R2:W-:Y:S01]  /*72950*/  UTMASTG.4D [UR8], [UR4] ;  /* 0x00000008040073b5 */ /* 0x0005e20008018000 */
[----:B------:R0:W-:Y:S01]  /*72960*/  UTMACMDFLUSH ;  /* 0x00000000000079b7 */ /* 0x0001e20000000000 */
[----:B--2---:R-:W-:-:S04]  /*72970*/  DEPBAR.LE SB0, 0x1 ;  /* 0x000080400000791a */ /* 0x004fc80000000000 */
.L_x_92:
[----:B------:R-:W-:Y:S05]  /*72980*/  BSYNC B0 ;  /* 0x0000000000007941 */ /* 0x000fea0003800000 */
.L_x_91:
        /* <DEDUP_REMOVED lines=17> */
[----:B---3--:R-:W3:Y:S02]  /*72aa0*/  FENCE.VIEW.ASYNC.S ;  /* 0x00000000000073c6 */ /* 0x008ee40000000000 */
[----:B---3--:R-:W-:Y:S06]  /*72ab0*/  BAR.SYNC.DEFER_BLOCKING 0x1, 0x80 ;  /* 0x0042000000007b1d */ /* 0x008fec0000010000 */
[----:B------:R-:W-:Y:S05]  /*72ac0*/  @P1 BRA `(.L_x_94) ;  /* 0x0000000000341947 */ /* 0x000fea0003800000 */
[----:B--2---:R-:W2:Y:S01]  /*72ad0*/  LDC.64 R4, c[0x0][0x198] ;  /* 0x00006600ff047b82 */ /* 0x004ea20000000a00 */
[----:B------:R-:W-:Y:S01]  /*72ae0*/  R2UR UR8, R252 ;  /* 0x00000000fc0872ca */ /* 0x000fe200000e0000 */
[----:B------:R-:W-:Y:S01]  /*72af0*/  UMOV UR9, 0x180 ;  /* 0x0000018000097882 */ /* 0x000fe20000000000 */
[----:B------:R-:W-:Y:S01]  /*72b00*/  UMOV UR10, UR43 ;  /* 0x0000002b000a7c82 */ /* 0x000fe20008000000 */
[----:B------:R-:W-:Y:S01]  /*72b10*/  UMOV UR11, UR36 ;  /* 0x00000024000b7c82 */ /* 0x000fe20008000000 */
[----:B------:R-:W-:Y:S01]  /*72b20*/  UMOV UR12, UR37 ;  /* 0x00000025000c7c82 */ /* 0x000fe20008000000 */
[----:B--2---:R-:W-:-:S04]  /*72b30*/  IADD3 R3, P0, R4, 0x670, RZ ;  /* 0x0000067004037810 */ /* 0x004fc80007f1e0ff */
[----:B------:R-:W-:Y:S02]  /*72b40*/  IADD3.X R4, RZ, R5, RZ, P0, !PT ;  /* 0x00000005ff047210 */ /* 0x000fe400007fe4ff */
[----:B------:R-:W-:Y:S02]  /*72b50*/  R2UR UR4, R3 ;  /* 0x00000000030472ca */ /* 0x000fe400000e0000 */
[----:B------:R-:W-:-:S13]  /*72b60*/  R2UR UR5, R4 ;  /* 0x00000000040572ca */ /* 0x000fda00000e0000 */
[----:B------:R3:W-:Y:S01]  /*72b70*/  UTMASTG.4D [UR8], [UR4] ;  /* 0x00000008040073b5 */ /* 0x0007e20008018000 */
[----:B------:R0:W-:Y:S01]  /*72b80*/  UTMACMDFLUSH ;  /* 0x00000000000079b7 */ /* 0x0001e20000000000 */
[----:B---3--:R-:W-:-:S04]  /*72b90*/  DEPBAR.LE SB0, 0x1 ;  /* 0x000080400000791a */ /* 0x008fc80000000000 */
.L_x_94:
[----:B------:R-:W-:Y:S05]  /*72ba0*/  BSYNC B0 ;  /* 0x0000000000007941 */ /* 0x000fea0003800000 */
.L_x_93:
        /* <DEDUP_REMOVED lines=17> */
[----:B----4-:R-:W4:Y:S02]  /*72cc0*/  FENCE.VIEW.ASYNC.S ;  /* 0x00000000000073c6 */ /* 0x010f240000000000 */
[----:B----4-:R-:W-:Y:S06]  /*72cd0*/  BAR.SYNC.DEFER_BLOCKING 0x1, 0x80 ;  /* 0x0042000000007b1d */ /* 0x010fec0000010000 */
[----:B------:R-:W-:Y:S05]  /*72ce0*/  @P1 BRA `(.L_x_96) ;  /* 0x0000000000381947 */ /* 0x000fea0003800000 */
[----:B--2---:R-:W2:Y:S01]  /*72cf0*/  LDC.64 R4, c[0x0][0x198] ;  /* 0x00006600ff047b82 */ /* 0x004ea20000000a00 */
[----:B------:R-:W-:Y:S01]  /*72d00*/  R2UR UR8, R252 ;  /* 0x00000000fc0872ca */ /* 0x000fe200000e0000 */
[----:B------:R-:W-:Y:S01]  /*72d10*/  UMOV UR9, 0x1a0 ;  /* 0x000001a000097882 */ /* 0x000fe20000000000 */
[----:B------:R-:W-:Y:S01]  /*72d20*/  UMOV UR10, UR43 ;  /* 0x0000002b000a7c82 */ /* 0x000fe20008000000 */
[----:B------:R-:W-:Y:S01]  /*72d30*/  UMOV UR11, UR36 ;  /* 0x00000024000b7c82 */ /* 0x000fe20008000000 */
[----:B------:R-:W-:-:S09]  /*72d40*/  UMOV UR12, UR37 ;  /* 0x00000025000c7c82 */ /* 0x000fd20008000000 */
[----:B------:R-:W-:Y:S01]  /*72d50*/  UIADD3 UR8, UR8, 0x1000, URZ ;  /* 0x0000100008087890 */ /* 0x000fe2000fffe03f */
[----:B--2---:R-:W-:-:S04]  /*72d60*/  IADD3 R3, P0, R4, 0x670, RZ ;  /* 0x0000067004037810 */ /* 0x004fc80007f1e0ff */
[----:B------:R-:W-:Y:S01]  /*72d70*/  R2UR UR4, R3 ;  /* 0x00000000030472ca */ /* 0x000fe200000e0000 */
[----:B------:R-:W-:-:S05]  /*72d80*/  IMAD.X R4, RZ, RZ, R5, P0 ;  /* 0x000000ffff047224 */ /* 0x000fca00000e0605 */
[----:B------:R-:W-:-:S13]  /*72d90*/  R2UR UR5, R4 ;  /* 0x00000000040572ca */ /* 0x000fda00000e0000 */
[----:B------:R4:W-:Y:S01]  /*72da0*/  UTMASTG.4D [UR8], [UR4] ;  /* 0x00000008040073b5 */ /* 0x0009e20008018000 */
[----:B------:R0:W-:Y:S01]  /*72db0*/  UTMACMDFLUSH ;  /* 0x00000000000079b7 */ /* 0x0001e20000000000 */
[----:B----4-:R-:W-:-:S04]  /*72dc0*/  DEPBAR.LE SB0, 0x1 ;  /* 0x000080400000791a */ /* 0x010fc80000000000 */
.L_x_96:
[----:B------:R-:W-:Y:S05]  /*72dd0*/  BSYNC B0 ;  /* 0x0000000000007941 */ /* 0x000fea0003800000 */
.L_x_95:
        /* <DEDUP_REMOVED lines=17> */
[----:B-----5:R-:W5:Y:S02]  /*72ef0*/  FENCE.VIEW.ASYNC.S ;  /* 0x00000000000073c6 */ /* 0x020f640000000000 */
[----:B-----5:R-:W-:Y:S06]  /*72f00*/  BAR.SYNC.DEFER_BLOCKING 0x1, 0x80 ;  /* 0x0042000000007b1d */ /* 0x020fec0000010000 */
[----:B------:R-:W-:Y:S05]  /*72f10*/  @P1 BRA `(.L_x_98) ;  /* 0x0000000000341947 */ /* 0x000fea0003800000 */
[----:B--2---:R-:W4:Y:S01]  /*72f20*/  LDC.64 R4, c[0x0][0x198] ;  /* 0x00006600ff047b82 */ /* 0x004f220000000a00 */
[----:B------:R-:W-:Y:S01]  /*72f30*/  R2UR UR8, R252 ;  /* 0x00000000fc0872ca */ /* 0x000fe200000e0000 */
[----:B------:R-:W-:Y:S01]  /*72f40*/  UMOV UR9, 0x1c0 ;  /* 0x000001c000097882 */ /* 0x000fe20000000000 */
[----:B------:R-:W-:Y:S01]  /*72f50*/  UMOV UR10, UR43 ;  /* 0x0000002b000a7c82 */ /* 0x000fe20008000000 */
[----:B------:R-:W-:Y:S01]  /*72f60*/  UMOV UR11, UR36 ;  /* 0x00000024000b7c82 */ /* 0x000fe20008000000 */
[----:B------:R-:W-:Y:S01]  /*72f70*/  UMOV UR12, UR37 ;  /* 0x00000025000c7c82 */ /* 0x000fe20008000000 */
[----:B----4-:R-:W-:-:S04]  /*72f80*/  IADD3 R0, P0, R4, 0x670, RZ ;  /* 0x0000067004007810 */ /* 0x010fc80007f1e0ff */
[----:B------:R-:W-:Y:S02]  /*72f90*/  IADD3.X R4, RZ, R5, RZ, P0, !PT ;  /* 0x00000005ff047210 */ /* 0x000fe400007fe4ff */
[----:B------:R-:W-:Y:S02]  /*72fa0*/  R2UR UR4, R0 ;  /* 0x00000000000472ca */ /* 0x000fe400000e0000 */
[----:B------:R-:W-:-:S13]  /*72fb0*/  R2UR UR5, R4 ;  /* 0x00000000040572ca */ /* 0x000fda00000e0000 */
[----:B------:R2:W-:Y:S01]  /*72fc0*/  UTMASTG.4D [UR8], [UR4] ;  /* 0x00000008040073b5 */ /* 0x0005e20008018000 */
[----:B------:R0:W-:Y:S01]  /*72fd0*/  UTMACMDFLUSH ;  /* 0x00000000000079b7 */ /* 0x0001e20000000000 */
[----:B--2---:R-:W-:-:S04]  /*72fe0*/  DEPBAR.LE SB0, 0x1 ;  /* 0x000080400000791a */ /* 0x004fc80000000000 */
.L_x_98:
[----:B------:R-:W-:Y:S05]  /*72ff0*/  BSYNC B0 ;  /* 0x0000000000007941 */ /* 0x000fea0003800000 */
.L_x_97:
[----:B------:R-:W-:Y:S06]  /*73000*/  BAR.SYNC.DEFER_BLOCKING 0x1, 0x80 ;  /* 0x0042000000007b1d */ /* 0x000fec0000010000 */
[----:B------:R-:W-:Y:S01]  /*73010*/  BSSY B0, `(.L_x_99) ;  /* 0x0000018000007945 */ /* 0x000fe20003800000 */
[----:B------:R1:W-:Y:S04]  /*73020*/  STSM.16.M88.4 [R2+0x1000], R44 ;  /* 0x0010002c02007844 */ /* 0x0003e80000000200 */
        /* <DEDUP_REMOVED lines=9> */
[----:B-1234-:R-:W1:Y:S01]  /*730c0*/  LDC.64 R2, c[0x0][0x198] ;  /* 0x00006600ff027b82 */ /* 0x01ee620000000a00 */
        /* <DEDUP_REMOVED lines=10> */
[----:B------:R1:W-:Y:S02]  /*73170*/  UTMASTG.4D [UR8], [UR4] ;  /* 0x00000008040073b5 */ /* 0x0003e40008018000 */
[----:B-1----:R0:W-:Y:S02]  /*73180*/  UTMACMDFLUSH ;  /* 0x00000000000079b7 */ /* 0x0021e40000000000 */
.L_x_100:
[----:B------:R-:W-:Y:S05]  /*73190*/  BSYNC B0 ;  /* 0x0000000000007941 */ /* 0x000fea0003800000 */
.L_x_99:
[----:B------:R-:W-:-:S04]  /*731a0*/  DEPBAR.LE SB0, 0x0 ;  /* 0x000080000000791a */ /* 0x000fc80000000000 */
[----:B------:R-:W-:Y:S05]  /*731b0*/  EXIT ;  /* 0x000000000000794d */ /* 0x000fea0003800000 */
        .weak           $__internal_0_$__cuda_sm20_rcp_rn_f32_slowpath
        .type           $__internal_0_$__cuda_sm20_rcp_rn_f32_slowpath,@function
        .size           $__internal_0_$__cuda_sm20_rcp_rn_f32_slowpath,(.L_x_106 - $__internal_0_$__cuda_sm20_rcp_rn_f32_slowpath)
$__internal_0_$__cuda_sm20_rcp_rn_f32_slowpath:
[----:B------:R-:W-:Y:S01]  /*731c0*/  IMAD.SHL.U32 R2, R0, 0x2, RZ ;  /* 0x0000000200027824 */ /* 0x000fe200078e00ff */
[----:B------:R-:W-:Y:S04]  /*731d0*/  BSSY B2, `(.L_x_101) ;  /* 0x0000030000027945 */ /* 0x000fe80003800000 */
[----:B------:R-:W-:-:S04]  /*731e0*/  SHF.R.U32.HI R2, RZ, 0x18, R2 ;  /* 0x00000018ff027819 */ /* 0x000fc80000011602 */
[----:B------:R-:W-:-:S13]  /*731f0*/  ISETP.NE.U32.AND P0, PT, R2, RZ, PT ;  /* 0x000000ff0200720c */ /* 0x000fda0003f05070 */
[----:B------:R-:W-:Y:S05]  /*73200*/  @P0 BRA `(.L_x_102) ;  /* 0x0000000000280947 */ /* 0x000fea0003800000 */
[----:B------:R-:W-:-:S04]  /*73210*/  SHF.L.U32 R2, R0, 0x1, RZ ;  /* 0x0000000100027819 */ /* 0x000fc800000006ff */
[----:B------:R-:W-:-:S13]  /*73220*/  ISETP.NE.AND P0, PT, R2, RZ, PT ;  /* 0x000000ff0200720c */ /* 0x000fda0003f05270 */
[----:B------:R-:W-:Y:S01]  /*73230*/  @P0 FFMA R5, R0, 1.84467440737095516160e+19, RZ ;  /* 0x5f80000000050823 */ /* 0x000fe200000000ff */
[----:B------:R-:W-:Y:S08]  /*73240*/  @!P0 MUFU.RCP R2, R0 ;  /* 0x0000000000028308 */ /* 0x000ff00000001000 */
[----:B------:R-:W1:Y:S02]  /*73250*/  @P0 MUFU.RCP R3, R5 ;  /* 0x0000000500030308 */ /* 0x000e640000001000 */
[----:B-1----:R-:W-:-:S04]  /*73260*/  @P0 FFMA R5, R5, R3, -1 ;  /* 0xbf80000005050423 */ /* 0x002fc80000000003 */
[----:B------:R-:W-:-:S04]  /*73270*/  @P0 FADD.FTZ R5, -R5, -RZ ;  /* 0x800000ff05050221 */ /* 0x000fc80000010100 */
[----:B------:R-:W-:-:S04]  /*73280*/  @P0 FFMA R3, R3, R5, R3 ;  /* 0x0000000503030223 */ /* 0x000fc80000000003 */
[----:B------:R-:W-:Y:S01]  /*73290*/  @P0 FFMA R2, R3, 1.84467440737095516160e+19, RZ ;  /* 0x5f80000003020823 */ /* 0x000fe200000000ff */
[----:B------:R-:W-:Y:S06]  /*732a0*/  BRA `(.L_x_103) ;  /* 0x0000000000887947 */ /* 0x000fec0003800000 */
.L_x_102:
[----:B------:R-:W-:-:S04]  /*732b0*/  IADD3 R12, R2, -0xfd, RZ ;  /* 0xffffff03020c7810 */ /* 0x000fc80007ffe0ff */
[----:B------:R-:W-:-:S13]  /*732c0*/  ISETP.GT.U32.AND P0, PT, R12, 0x1, PT ;  /* 0x000000010c00780c */ /* 0x000fda0003f04070 */
[----:B------:R-:W-:Y:S05]  /*732d0*/  @P0 BRA `(.L_x_104) ;  /* 0x0000000000780947 */ /* 0x000fea0003800000 */
[----:B------:R-:W-:Y:S01]  /*732e0*/  LOP3.LUT R5, R0, 0x7fffff, RZ, 0xc0, !PT ;  /* 0x007fffff00057812 */ /* 0x000fe200078ec0ff */
[----:B------:R-:W-:Y:S01]  /*732f0*/  IMAD.MOV.U32 R13, RZ, RZ, 0x3 ;  /* 0x00000003ff0d7424 */ /* 0x000fe200078e00ff */
[----:B------:R-:W-:Y:S02]  /*73300*/  IADD3 R2, R2, -0xfc, RZ ;  /* 0xffffff0402027810 */ /* 0x000fe40007ffe0ff */
[----:B------:R-:W-:Y:S02]  /*73310*/  LOP3.LUT R5, R5, 0x3f800000, RZ, 0xfc, !PT ;  /* 0x3f80000005057812 */ /* 0x000fe400078efcff */
[----:B------:R-:W-:Y:S02]  /*73320*/  SHF.L.U32 R13, R13, R12, RZ ;  /* 0x0000000c0d0d7219 */ /* 0x000fe400000006ff */
[----:B------:R-:W1:Y:S02]  /*73330*/  MUFU.RCP R3, R5 ;  /* 0x0000000500037308 */ /* 0x000e640000001000 */
[----:B-1----:R-:W-:-:S04]  /*73340*/  FFMA R6, R5, R3, -1 ;  /* 0xbf80000005067423 */ /* 0x002fc80000000003 */
[----:B------:R-:W-:-:S04]  /*73350*/  FADD.FTZ R6, -R6, -RZ ;  /* 0x800000ff06067221 */ /* 0x000fc80000010100 */
[CCC-:B------:R-:W-:Y:S01]  /*73360*/  FFMA.RM R5, R3.reuse, R6.reuse, R3.reuse ;  /* 0x0000000603057223 */ /* 0x1c0fe20000004003 */
[----:B------:R-:W-:-:S05]  /*73370*/  FFMA.RP R3, R3, R6, R3 ;  /* 0x0000000603037223 */ /* 0x000fca0000008003 */
[C---:B------:R-:W-:Y:S02]  /*73380*/  FSETP.NEU.FTZ.AND P0, PT, R5.reuse, R3, PT ;  /* 0x000000030500720b */ /* 0x040fe40003f1d000 */
[----:B------:R-:W-:Y:S02]  /*73390*/  LOP3.LUT R3, R5, 0x7fffff, RZ, 0xc0, !PT ;  /* 0x007fffff05037812 */ /* 0x000fe400078ec0ff */
[----:B------:R-:W-:Y:S02]  /*733a0*/  SEL R5, RZ, 0xffffffff, !P0 ;  /* 0xffffffffff057807 */ /* 0x000fe40004000000 */
[----:B------:R-:W-:Y:S02]  /*733b0*/  LOP3.LUT R3, R3, 0x800000, RZ, 0xfc, !PT ;  /* 0x0080000003037812 */ /* 0x000fe400078efcff */
[----:B------:R-:W-:Y:S02]  /*733c0*/  IADD3 R6, -R5, RZ, RZ ;  /* 0x000000ff05067210 */ /* 0x000fe40007ffe1ff */
[----:B------:R-:W-:-:S02]  /*733d0*/  LOP3.LUT R13, R13, R3, RZ, 0xc0, !PT ;  /* 0x000000030d0d7212 */ /* 0x000fc400078ec0ff */
[-C--:B------:R-:W-:Y:S02]  /*733e0*/  LOP3.LUT P1, RZ, R6, R12.reuse, R3, 0xf8, !PT ;  /* 0x0000000c06ff7212 */ /* 0x080fe4000782f803 */
[----:B------:R-:W-:Y:S02]  /*733f0*/  SHF.R.U32.HI R5, RZ, R12, R13 ;  /* 0x0000000cff057219 */ /* 0x000fe4000001160d */
[----:B------:R-:W-:Y:S02]  /*73400*/  SHF.R.U32.HI R2, RZ, R2, R3 ;  /* 0x00000002ff027219 */ /* 0x000fe40000011603 */
[C---:B------:R-:W-:Y:S02]  /*73410*/  LOP3.LUT P0, RZ, R5.reuse, 0x1, RZ, 0xc0, !PT ;  /* 0x0000000105ff7812 */ /* 0x040fe4000780c0ff */
[----:B------:R-:W-:-:S04]  /*73420*/  LOP3.LUT P2, RZ, R5, 0x2, RZ, 0xc0, !PT ;  /* 0x0000000205ff7812 */ /* 0x000fc8000784c0ff */
[----:B------:R-:W-:Y:S02]  /*73430*/  PLOP3.LUT P0, PT, P0, P1, P2, 0xe0, 0x0 ;  /* 0x000000000000781c */ /* 0x000fe40000703c20 */
[----:B------:R-:W-:Y:S02]  /*73440*/  LOP3.LUT P1, RZ, R0, 0x7fffff, RZ, 0xc0, !PT ;  /* 0x007fffff00ff7812 */ /* 0x000fe4000782c0ff */
[----:B------:R-:W-:-:S05]  /*73450*/  SEL R3, RZ, 0x1, !P0 ;  /* 0x00000001ff037807 */ /* 0x000fca0004000000 */
[----:B------:R-:W-:-:S05]  /*73460*/  IMAD.MOV R3, RZ, RZ, -R3 ;  /* 0x000000ffff037224 */ /* 0x000fca00078e0a03 */
[----:B------:R-:W-:-:S13]  /*73470*/  ISETP.GE.AND P0, PT, R3, RZ, PT ;  /* 0x000000ff0300720c */ /* 0x000fda0003f06270 */
[----:B------:R-:W-:-:S04]  /*73480*/  @!P0 IADD3 R2, R2, 0x1, RZ ;  /* 0x0000000102028810 */ /* 0x000fc80007ffe0ff */
[----:B------:R-:W-:-:S04]  /*73490*/  @!P1 SHF.L.U32 R2, R2, 0x1, RZ ;  /* 0x0000000102029819 */ /* 0x000fc800000006ff */
[----:B------:R-:W-:Y:S01]  /*734a0*/  LOP3.LUT R2, R2, 0x80000000, R0, 0xf8, !PT ;  /* 0x8000000002027812 */ /* 0x000fe200078ef800 */
[----:B------:R-:W-:Y:S06]  /*734b0*/  BRA `(.L_x_103) ;  /* 0x0000000000047947 */ /* 0x000fec0003800000 */
.L_x_104:
[----:B------:R1:W2:Y:S02]  /*734c0*/  MUFU.RCP R2, R0 ;  /* 0x0000000000027308 */ /* 0x0002a40000001000 */
.L_x_103:
[----:B------:R-:W-:Y:S05]  /*734d0*/  BSYNC B2 ;  /* 0x0000000000027941 */ /* 0x000fea0003800000 */
.L_x_101:
[----:B--2---:R-:W-:Y:S01]  /*734e0*/  IMAD.MOV.U32 R5, RZ, RZ, R2 ;  /* 0x000000ffff057224 */ /* 0x004fe200078e0002 */
[----:B------:R-:W-:Y:S02]  /*734f0*/  MOV R2, R7 ;  /* 0x0000000700027202 */ /* 0x000fe40000000f00 */
[----:B------:R-:W-:-:S04]  /*73500*/  MOV R3, 0x0 ;  /* 0x0000000000037802 */ /* 0x000fc80000000f00 */
[----:B-1----:R-:W-:Y:S05]  /*73510*/  RET.REL.NODEC R2 `(_ZN7cutlass13device_kernelINS_4fmha6kernel13FmhaKernelTmaINS1_10collective15FmhaMainloopTmaINS_6half_tEfN4cute5tupleIJNS7_1CILi64EEENS9_ILi256EEENS9_ILi512EEEEEENS4_12CausalFusionEJEEENS4_15FmhaFwdEpilogueIS6_fNS8_IJSA_SC_SB_EEEEEJEEEEEvNT_6ParamsE) ;  /* 0xfffff8c802b87950 */ /* 0x002fea0003c3ffff */
.L_x_105:
[----:B------:R-:W-:-:S00]  /*73520*/  BRA `(.L_x_105) ;  /* 0xfffffffc00fc7947 */ /* 0x000fc0000383ffff */
[----:B------:R-:W-:-:S00]  /*73530*/  NOP ;  /* 0x0000000000007918 */ /* 0x000fc00000000000 */
        /* <DEDUP_REMOVED lines=12> */
.L_x_106:


//--------------------- .nv.global.init           --------------------------
	.section	.nv.global.init,"aw",@progbits
.nv.global.init:
	.type		$str$23,@object
	.size		$str$23,($str$24 - $str$23)
$str$23:
        /*0000*/ 	.byte	0x28, 0x61, 0x64, 0x64, 0x72, 0x65, 0x73, 0x73, 0x20, 0x26, 0x20, 0x6d, 0x61, 0x73, 0x6b, 0x29
        /*0010*/ 	.byte	0x20, 0x3d, 0x3d, 0x20, 0x30, 0x00
	.type		$str$24,@object
	.size		$str$24,(__unnamed_1 - $str$24)
$str$24:
        /*0016*/ 	.byte	0x2f, 0x74, 0x6d, 0x70, 0x2f, 0x63, 0x75, 0x74, 0x6c, 0x61, 0x73, 0x73, 0x5f, 0x73, 0x77, 0x65
        /*0026*/ 	.byte	0x65, 0x70, 0x5f, 0x73, 0x72, 0x63, 0x2f, 0x69, 0x6e, 0x63, 0x6c, 0x75, 0x64, 0x65, 0x2f, 0x63
        /*0036*/ 	.byte	0x75, 0x74, 0x65, 0x2f, 0x70, 0x6f, 0x69, 0x6e, 0x74, 0x65, 0x72, 0x5f, 0x66, 0x6c, 0x61, 0x67
        /*0046*/ 	.byte	0x67, 0x65, 0x64, 0x2e, 0x68, 0x70, 0x70, 0x00
	.type		__unnamed_1,@object
	.size		__unnamed_1,(__unnamed_2 - __unnamed_1)
__unnamed_1:
        /* <DEDUP_REMOVED lines=28> */
        /*020e*/ 	.byte	0x3e, 0x3e, 0x3e, 0x3e, 0x3e, 0x5d, 0x00
	.type		__unnamed_2,@object
	.size		__unnamed_2,(.L_1 - __unnamed_2)
__unnamed_2:
        /* <DEDUP_REMOVED lines=29> */
.L_1:


//--------------------- .nv.shared._ZN7cutlass13device_kernelINS_4fmha6kernel13FmhaKernelTmaINS1_10collective15FmhaMainloopTmaINS_6half_tEfN4cute5tupleIJNS7_1CILi64EEENS9_ILi256EEENS9_ILi512EEEEEENS4_12CausalFusionEJEEENS4_15FmhaFwdEpilogueIS6_fNS8_IJSA_SC_SB_EEEEEJEEEEEvNT_6ParamsE --------------------------
	.section	.nv.shared._ZN7cutlass13device_kernelINS_4fmha6kernel13FmhaKernelTmaINS1_10collective15FmhaMainloopTmaINS_6half_tEfN4cute5tupleIJNS7_1CILi64EEENS9_ILi256EEENS9_ILi512EEEEEENS4_12CausalFusionEJEEENS4_15FmhaFwdEpilogueIS6_fNS8_IJSA_SC_SB_EEEEEJEEEEEvNT_6ParamsE,"aw",@nobits
	.sectionflags	@""
	.align	16
	.zero		1024


//--------------------- .nv.shared.reserved.0     --------------------------
	.section	.nv.shared.reserved.0,"aw",@nobits
	.weak		__nv_reservedSMEM_offset_0_alias
	.size		__nv_reservedSMEM_offset_0_alias, 0, 0
	.other		__nv_reservedSMEM_offset_0_alias,@"STO_CUDA_RESERVED_SHARED STV_DEFAULT"
__nv_reservedSMEM_offset_0_alias:
	.zero		0


//--------------------- .nv.global                --------------------------
	.section	.nv.global,"aw",@nobits
.nv.global:
	.type		_ZN39_INTERNAL_3ea22dc1_4_k_cu_7a390559_29574cute1_E,@object
	.size		_ZN39_INTERNAL_3ea22dc1_4_k_cu_7a390559_29574cute1_E,(_ZN39_INTERNAL_3ea22dc1_4_k_cu_7a390559_29574cuda3std3__45__cpo6cbeginE - _ZN39_INTERNAL_3ea22dc1_4_k_cu_7a390559_29574cute1_E)
_ZN39_INTERNAL_3ea22dc1_4_k_cu_7a390559_29574cute1_E:
	.zero		1
	.type		_ZN39_INTERNAL_3ea22dc1_4_k_cu_7a390559_29574cuda3std3__45__cpo6cbeginE,@object
	.size		_ZN39_INTERNAL_3ea22dc1_4_k_cu_7a390559_29574cuda3std3__45__cpo6cbeginE,(_ZN39_INTERNAL_3ea22dc1_4_k_cu_7a390559_29574cuda3std3__48in_placeE - _ZN39_INTERNAL_3ea22dc1_4_k_cu_7a390559_29574cuda3std3__45__cpo6cbeginE)
_ZN39_INTERNAL_3ea22dc1_4_k_cu_7a390559_29574cuda3std3__45__cpo6cbeginE:
	.zero		1
	.type		_ZN39_INTERNAL_3ea22dc1_4_k_cu_7a390559_29574cuda3std3__48in_placeE,@object
	.size		_ZN39_INTERNAL_3ea22dc1_4_k_cu_7a390559_29574cuda3std3__48in_placeE,(_ZN39_INTERNAL_3ea22dc1_4_k_cu_7a390559_29574cuda3std6ranges3__45__cpo9iter_moveE - _ZN39_INTERNAL_3ea22dc1_4_k_cu_7a390559_29574cuda3std3__48in_placeE)
_ZN39_INTERNAL_3ea22dc1_4_k_cu_7a390559_29574cuda3std3__48in_placeE:
	.zero		1
	.type		_ZN39_INTERNAL_3ea22dc1_4_k_cu_7a390559_29574cuda3std6ranges3__45__cpo9iter_moveE,@object
	.size		_ZN39_INTERNAL_3ea22dc1_4_k_cu_7a390559_29574cuda3std6ranges3__45__cpo9iter_moveE,(_ZN39_INTERNAL_3ea22dc1_4_k_cu_7a390559_29574cuda3std3__45__cpo5beginE - _ZN39_INTERNAL_3ea22dc1_4_k_cu_7a390559_29574cuda3std6ranges3__45__cpo9iter_moveE)
_ZN39_INTERNAL_3ea22dc1_4_k_cu_7a390559_29574cuda3std6ranges3__45__cpo9iter_moveE:
	.zero		1
	.type		_ZN39_INTERNAL_3ea22dc1_4_k_cu_7a390559_29574cuda3std3__45__cpo5beginE,@object
	.size		_ZN39_INTERNAL_3ea22dc1_4_k_cu_7a390559_29574cuda3std3__45__cpo5beginE,(_ZN39_INTERNAL_3ea22dc1_4_k_cu_7a390559_29574cuda3std3__441_GLOBAL__N__3ea22dc1_4_k_cu_7a390559_29576ignoreE - _ZN39_INTERNAL_3ea22dc1_4_k_cu_7a390559_29574cuda3std3__45__cpo5beginE)
_ZN39_INTERNAL_3ea22dc1_4_k_cu_7a390559_29574cuda3std3__45__cpo5beginE:
	.zero		1
	.type		_ZN39_INTERNAL_3ea22dc1_4_k_cu_7a390559_29574cuda3std3__441_GLOBAL__N__3ea22dc1_4_k_cu_7a390559_29576ignoreE,@object
	.size		_ZN39_INTERNAL_3ea22dc1_4_k_cu_7a390559_29574cuda3std3__441_GLOBAL__N__3ea22dc1_4_k_cu_7a390559_29576ignoreE,(_ZN39_INTERNAL_3ea22dc1_4_k_cu_7a390559_29574cute7productE - _ZN39_INTERNAL_3ea22dc1_4_k_cu_7a390559_29574cuda3std3__441_GLOBAL__N__3ea22dc1_4_k_cu_7a390559_29576ignoreE)
_ZN39_INTERNAL_3ea22dc1_4_k_cu_7a390559_29574cuda3std3__441_GLOBAL__N__3ea22dc1_4_k_cu_7a390559_29576ignoreE:
	.zero		1
	.type		_ZN39_INTERNAL_3ea22dc1_4_k_cu_7a390559_29574cute7productE,@object
	.size		_ZN39_INTERNAL_3ea22dc1_4_k_cu_7a390559_29574cute7productE,(_ZN39_INTERNAL_3ea22dc1_4_k_cu_7a390559_29574cuda3std3__45__cpo3endE - _ZN39_INTERNAL_3ea22dc1_4_k_cu_7a390559_29574cute7productE)
_ZN39_INTERNAL_3ea22dc1_4_k_cu_7a390559_29574cute7productE:
	.zero		1
	.type		_ZN39_INTERNAL_3ea22dc1_4_k_cu_7a390559_29574cuda3std3__45__cpo3endE,@object
	.size		_ZN39_INTERNAL_3ea22dc1_4_k_cu_7a390559_29574cuda3std3__45__cpo3endE,(_ZN39_INTERNAL_3ea22dc1_4_k_cu_7a390559_29574cuda3std3__419piecewise_constructE - _ZN39_INTERNAL_3ea22dc1_4_k_cu_7a390559_29574cuda3std3__45__cpo3endE)
_ZN39_INTERNAL_3ea22dc1_4_k_cu_7a390559_29574cuda3std3__45__cpo3endE:
	.zero		1
	.type		_ZN39_INTERNAL_3ea22dc1_4_k_cu_7a390559_29574cuda3std3__419piecewise_constructE,@object
	.size		_ZN39_INTERNAL_3ea22dc1_4_k_cu_7a390559_29574cuda3std3__419piecewise_constructE,(_ZN39_INTERNAL_3ea22dc1_4_k_cu_7a390559_29574cuda3std3__45__cpo4cendE - _ZN39_INTERNAL_3ea22dc1_4_k_cu_7a390559_29574cuda3std3__419piecewise_constructE)
_ZN39_INTERNAL_3ea22dc1_4_k_cu_7a390559_29574cuda3std3__419piecewise_constructE:
	.zero		1
	.type		_ZN39_INTERNAL_3ea22dc1_4_k_cu_7a390559_29574cuda3std3__45__cpo4cendE,@object
	.size		_ZN39_INTERNAL_3ea22dc1_4_k_cu_7a390559_29574cuda3std3__45__cpo4cendE,(_ZN39_INTERNAL_3ea22dc1_4_k_cu_7a390559_29574cuda3std6ranges3__45__cpo4swapE - _ZN39_INTERNAL_3ea22dc1_4_k_cu_7a390559_29574cuda3std3__45__cpo4cendE)
_ZN39_INTERNAL_3ea22dc1_4_k_cu_7a390559_29574cuda3std3__45__cpo4cendE:
	.zero		1
	.type		_ZN39_INTERNAL_3ea22dc1_4_k_cu_7a390559_29574cuda3std6ranges3__45__cpo4swapE,@object
	.size		_ZN39_INTERNAL_3ea22dc1_4_k_cu_7a390559_29574cuda3std6ranges3__45__cpo4swapE,(.L_9 - _ZN39_INTERNAL_3ea22dc1_4_k_cu_7a390559_29574cuda3std6ranges3__45__cpo4swapE)
_ZN39_INTERNAL_3ea22dc1_4_k_cu_7a390559_29574cuda3std6ranges3__45__cpo4swapE:
	.zero		1
.L_9:


//--------------------- .nv.constant0._ZN7cutlass13device_kernelINS_4fmha6kernel13FmhaKernelTmaINS1_10collective15FmhaMainloopTmaINS_6half_tEfN4cute5tupleIJNS7_1CILi64EEENS9_ILi256EEENS9_ILi512EEEEEENS4_12CausalFusionEJEEENS4_15FmhaFwdEpilogueIS6_fNS8_IJSA_SC_SB_EEEEEJEEEEEvNT_6ParamsE --------------------------
	.section	.nv.constant0._ZN7cutlass13device_kernelINS_4fmha6kernel13FmhaKernelTmaINS1_10collective15FmhaMainloopTmaINS_6half_tEfN4cute5tupleIJNS7_1CILi64EEENS9_ILi256EEENS9_ILi512EEEEEENS4_12CausalFusionEJEEENS4_15FmhaFwdEpilogueIS6_fNS8_IJSA_SC_SB_EEEEEJEEEEEvNT_6ParamsE,"a",@progbits
	.sectionflags	@""
	.align	4
.nv.constant0._ZN7cutlass13device_kernelINS_4fmha6kernel13FmhaKernelTmaINS1_10collective15FmhaMainloopTmaINS_6half_tEfN4cute5tupleIJNS7_1CILi64EEENS9_ILi256EEENS9_ILi512EEEEEENS4_12CausalFusionEJEEENS4_15FmhaFwdEpilogueIS6_fNS8_IJSA_SC_SB_EEEEEJEEEEEvNT_6ParamsE:
	.zero		2688


//--------------------- SYMBOLS --------------------------

	.type		.nv.reservedSmem.offset0,@object
	.size		.nv.reservedSmem.offset0,0x4
	.type		__assertfail,@function
